//
// Generated by NVIDIA NVVM Compiler
//
// Compiler Build ID: CL-36424714
// Cuda compilation tools, release 13.0, V13.0.88
// Based on NVVM 20.0.0
//

.version 9.0
.target sm_100
.address_size 64

	// .globl	_Z23extract_halfka_featuresPKmPKhPiS3_Pjii
// _ZZ9fc0_layerPKiPKaS0_PaS3_iiE7sqr_out has been demoted
// _ZZ9fc0_layerPKiPKaS0_PaS3_iiE10linear_out has been demoted
// _ZZ18nnue_forward_fusedPKiPKaS0_S2_S0_S2_S0_PiiiE7fc0_sqr has been demoted
// _ZZ18nnue_forward_fusedPKiPKaS0_S2_S0_S2_S0_PiiiE8fc0_skip has been demoted
// _ZZ18nnue_forward_fusedPKiPKaS0_S2_S0_S2_S0_PiiiE7fc1_out has been demoted
// _ZZ16fc0_sparse_inputPKiPKaS0_PaS3_iiiE7sqr_out has been demoted
// _ZZ16fc0_sparse_inputPKiPKaS0_PaS3_iiiE10linear_out has been demoted
.extern .shared .align 16 .b8 shared_features[];

.visible .entry _Z23extract_halfka_featuresPKmPKhPiS3_Pjii(
	.param .u64 .ptr .align 1 _Z23extract_halfka_featuresPKmPKhPiS3_Pjii_param_0,
	.param .u64 .ptr .align 1 _Z23extract_halfka_featuresPKmPKhPiS3_Pjii_param_1,
	.param .u64 .ptr .align 1 _Z23extract_halfka_featuresPKmPKhPiS3_Pjii_param_2,
	.param .u64 .ptr .align 1 _Z23extract_halfka_featuresPKmPKhPiS3_Pjii_param_3,
	.param .u64 .ptr .align 1 _Z23extract_halfka_featuresPKmPKhPiS3_Pjii_param_4,
	.param .u32 _Z23extract_halfka_featuresPKmPKhPiS3_Pjii_param_5,
	.param .u32 _Z23extract_halfka_featuresPKmPKhPiS3_Pjii_param_6
)
{
	.reg .pred 	%p<54>;
	.reg .b16 	%rs<5>;
	.reg .b32 	%r<222>;
	.reg .b64 	%rd<83>;

	ld.param.u64 	%rd23, [_Z23extract_halfka_featuresPKmPKhPiS3_Pjii_param_0];
	ld.param.u64 	%rd24, [_Z23extract_halfka_featuresPKmPKhPiS3_Pjii_param_1];
	ld.param.u64 	%rd26, [_Z23extract_halfka_featuresPKmPKhPiS3_Pjii_param_2];
	ld.param.u64 	%rd27, [_Z23extract_halfka_featuresPKmPKhPiS3_Pjii_param_3];
	ld.param.u64 	%rd25, [_Z23extract_halfka_featuresPKmPKhPiS3_Pjii_param_4];
	ld.param.u32 	%r93, [_Z23extract_halfka_featuresPKmPKhPiS3_Pjii_param_5];
	ld.param.u32 	%r92, [_Z23extract_halfka_featuresPKmPKhPiS3_Pjii_param_6];
	cvta.to.global.u64 	%rd1, %rd27;
	cvta.to.global.u64 	%rd2, %rd26;
	mov.u32 	%r94, %ctaid.x;
	mov.u32 	%r95, %ntid.x;
	mov.u32 	%r96, %tid.x;
	mad.lo.s32 	%r1, %r94, %r95, %r96;
	setp.ge.s32 	%p2, %r1, %r93;
	@%p2 bra 	$L__BB0_46;
	cvta.to.global.u64 	%rd28, %rd24;
	shl.b32 	%r2, %r1, 1;
	cvt.s64.s32 	%rd29, %r2;
	add.s64 	%rd30, %rd28, %rd29;
	ld.global.nc.u8 	%rs1, [%rd30];
	cvt.u32.u8 	%r99, %rs1;
	ld.global.nc.u8 	%rs2, [%rd30+1];
	cvt.u16.u8 	%rs3, %rs2;
	mul.lo.s32 	%r3, %r92, %r1;
	mul.lo.s32 	%r4, %r1, 14;
	shl.b32 	%r100, %r99, 29;
	shr.s32 	%r101, %r100, 31;
	and.b32  	%r5, %r101, 7;
	xor.b32  	%r102, %r5, %r99;
	mul.lo.s32 	%r6, %r102, 640;
	xor.b16  	%rs4, %rs3, 56;
	cvt.u32.u16 	%r103, %rs4;
	and.b32  	%r104, %r103, 255;
	cvt.u32.u16 	%r105, %rs3;
	shl.b32 	%r106, %r105, 29;
	shr.s32 	%r107, %r106, 31;
	and.b32  	%r7, %r107, 7;
	xor.b32  	%r108, %r7, %r104;
	mul.lo.s32 	%r8, %r108, 640;
	cvta.to.global.u64 	%rd3, %rd23;
	mov.b32 	%r183, 0;
	mov.b32 	%r182, 6;
	mov.pred 	%p53, -1;
	mov.u32 	%r189, %r183;
	mov.u32 	%r188, %r183;
$L__BB0_2:
	mov.pred 	%p1, %p53;
	add.s32 	%r109, %r183, %r4;
	selp.b32 	%r13, 0, 6, %p1;
	mul.wide.s32 	%rd31, %r109, 8;
	add.s64 	%rd4, %rd3, %rd31;
	ld.global.nc.u64 	%rd77, [%rd4+8];
	setp.eq.s64 	%p4, %rd77, 0;
	max.s32 	%r110, %r188, %r189;
	setp.ge.s32 	%p5, %r110, %r92;
	or.pred  	%p6, %p5, %p4;
	@%p6 bra 	$L__BB0_9;
	shl.b32 	%r111, %r13, 6;
	add.s32 	%r14, %r111, %r6;
	shl.b32 	%r112, %r182, 6;
	add.s32 	%r15, %r112, %r8;
$L__BB0_4:
	neg.s64 	%rd32, %rd77;
	and.b64  	%rd33, %rd77, %rd32;
	clz.b64 	%r113, %rd33;
	sub.s32 	%r18, 63, %r113;
	add.s64 	%rd34, %rd77, -1;
	and.b64  	%rd77, %rd34, %rd77;
	xor.b32  	%r114, %r18, %r5;
	add.s32 	%r19, %r14, %r114;
	setp.gt.u32 	%p7, %r19, 45055;
	@%p7 bra 	$L__BB0_6;
	add.s32 	%r20, %r188, 1;
	add.s32 	%r115, %r188, %r3;
	mul.wide.s32 	%rd35, %r115, 4;
	add.s64 	%rd36, %rd2, %rd35;
	st.global.u32 	[%rd36], %r19;
	mov.u32 	%r188, %r20;
$L__BB0_6:
	xor.b32  	%r116, %r7, %r18;
	xor.b32  	%r117, %r116, 56;
	add.s32 	%r22, %r15, %r117;
	setp.gt.u32 	%p8, %r22, 45055;
	@%p8 bra 	$L__BB0_8;
	add.s32 	%r23, %r189, 1;
	add.s32 	%r118, %r189, %r3;
	mul.wide.s32 	%rd37, %r118, 4;
	add.s64 	%rd38, %rd1, %rd37;
	st.global.u32 	[%rd38], %r22;
	mov.u32 	%r189, %r23;
$L__BB0_8:
	setp.ne.s64 	%p9, %rd77, 0;
	max.s32 	%r119, %r188, %r189;
	setp.lt.s32 	%p10, %r119, %r92;
	and.pred  	%p11, %p10, %p9;
	@%p11 bra 	$L__BB0_4;
$L__BB0_9:
	ld.global.nc.u64 	%rd78, [%rd4+16];
	setp.eq.s64 	%p12, %rd78, 0;
	max.s32 	%r120, %r188, %r189;
	setp.ge.s32 	%p13, %r120, %r92;
	or.pred  	%p14, %p13, %p12;
	@%p14 bra 	$L__BB0_16;
	shl.b32 	%r121, %r13, 6;
	add.s32 	%r122, %r121, %r6;
	add.s32 	%r27, %r122, 64;
	shl.b32 	%r123, %r182, 6;
	add.s32 	%r124, %r123, %r8;
	add.s32 	%r28, %r124, 64;
$L__BB0_11:
	neg.s64 	%rd39, %rd78;
	and.b64  	%rd40, %rd78, %rd39;
	clz.b64 	%r125, %rd40;
	sub.s32 	%r31, 63, %r125;
	add.s64 	%rd41, %rd78, -1;
	and.b64  	%rd78, %rd41, %rd78;
	xor.b32  	%r126, %r31, %r5;
	add.s32 	%r32, %r27, %r126;
	setp.gt.u32 	%p15, %r32, 45055;
	@%p15 bra 	$L__BB0_13;
	add.s32 	%r33, %r188, 1;
	add.s32 	%r127, %r188, %r3;
	mul.wide.s32 	%rd42, %r127, 4;
	add.s64 	%rd43, %rd2, %rd42;
	st.global.u32 	[%rd43], %r32;
	mov.u32 	%r188, %r33;
$L__BB0_13:
	xor.b32  	%r128, %r7, %r31;
	xor.b32  	%r129, %r128, 56;
	add.s32 	%r35, %r28, %r129;
	setp.gt.u32 	%p16, %r35, 45055;
	@%p16 bra 	$L__BB0_15;
	add.s32 	%r36, %r189, 1;
	add.s32 	%r130, %r189, %r3;
	mul.wide.s32 	%rd44, %r130, 4;
	add.s64 	%rd45, %rd1, %rd44;
	st.global.u32 	[%rd45], %r35;
	mov.u32 	%r189, %r36;
$L__BB0_15:
	setp.ne.s64 	%p17, %rd78, 0;
	max.s32 	%r131, %r188, %r189;
	setp.lt.s32 	%p18, %r131, %r92;
	and.pred  	%p19, %p18, %p17;
	@%p19 bra 	$L__BB0_11;
$L__BB0_16:
	ld.global.nc.u64 	%rd79, [%rd4+24];
	setp.eq.s64 	%p20, %rd79, 0;
	max.s32 	%r132, %r188, %r189;
	setp.ge.s32 	%p21, %r132, %r92;
	or.pred  	%p22, %p21, %p20;
	@%p22 bra 	$L__BB0_23;
	shl.b32 	%r133, %r13, 6;
	add.s32 	%r134, %r133, %r6;
	add.s32 	%r40, %r134, 128;
	shl.b32 	%r135, %r182, 6;
	add.s32 	%r136, %r135, %r8;
	add.s32 	%r41, %r136, 128;
$L__BB0_18:
	neg.s64 	%rd46, %rd79;
	and.b64  	%rd47, %rd79, %rd46;
	clz.b64 	%r137, %rd47;
	sub.s32 	%r44, 63, %r137;
	add.s64 	%rd48, %rd79, -1;
	and.b64  	%rd79, %rd48, %rd79;
	xor.b32  	%r138, %r44, %r5;
	add.s32 	%r45, %r40, %r138;
	setp.gt.u32 	%p23, %r45, 45055;
	@%p23 bra 	$L__BB0_20;
	add.s32 	%r46, %r188, 1;
	add.s32 	%r139, %r188, %r3;
	mul.wide.s32 	%rd49, %r139, 4;
	add.s64 	%rd50, %rd2, %rd49;
	st.global.u32 	[%rd50], %r45;
	mov.u32 	%r188, %r46;
$L__BB0_20:
	xor.b32  	%r140, %r7, %r44;
	xor.b32  	%r141, %r140, 56;
	add.s32 	%r48, %r41, %r141;
	setp.gt.u32 	%p24, %r48, 45055;
	@%p24 bra 	$L__BB0_22;
	add.s32 	%r49, %r189, 1;
	add.s32 	%r142, %r189, %r3;
	mul.wide.s32 	%rd51, %r142, 4;
	add.s64 	%rd52, %rd1, %rd51;
	st.global.u32 	[%rd52], %r48;
	mov.u32 	%r189, %r49;
$L__BB0_22:
	setp.ne.s64 	%p25, %rd79, 0;
	max.s32 	%r143, %r188, %r189;
	setp.lt.s32 	%p26, %r143, %r92;
	and.pred  	%p27, %p26, %p25;
	@%p27 bra 	$L__BB0_18;
$L__BB0_23:
	ld.global.nc.u64 	%rd80, [%rd4+32];
	setp.eq.s64 	%p28, %rd80, 0;
	max.s32 	%r144, %r188, %r189;
	setp.ge.s32 	%p29, %r144, %r92;
	or.pred  	%p30, %p29, %p28;
	@%p30 bra 	$L__BB0_30;
	shl.b32 	%r145, %r13, 6;
	add.s32 	%r146, %r145, %r6;
	add.s32 	%r53, %r146, 192;
	shl.b32 	%r147, %r182, 6;
	add.s32 	%r148, %r147, %r8;
	add.s32 	%r54, %r148, 192;
$L__BB0_25:
	neg.s64 	%rd53, %rd80;
	and.b64  	%rd54, %rd80, %rd53;
	clz.b64 	%r149, %rd54;
	sub.s32 	%r57, 63, %r149;
	add.s64 	%rd55, %rd80, -1;
	and.b64  	%rd80, %rd55, %rd80;
	xor.b32  	%r150, %r57, %r5;
	add.s32 	%r58, %r53, %r150;
	setp.gt.u32 	%p31, %r58, 45055;
	@%p31 bra 	$L__BB0_27;
	add.s32 	%r59, %r188, 1;
	add.s32 	%r151, %r188, %r3;
	mul.wide.s32 	%rd56, %r151, 4;
	add.s64 	%rd57, %rd2, %rd56;
	st.global.u32 	[%rd57], %r58;
	mov.u32 	%r188, %r59;
$L__BB0_27:
	xor.b32  	%r152, %r7, %r57;
	xor.b32  	%r153, %r152, 56;
	add.s32 	%r61, %r54, %r153;
	setp.gt.u32 	%p32, %r61, 45055;
	@%p32 bra 	$L__BB0_29;
	add.s32 	%r62, %r189, 1;
	add.s32 	%r154, %r189, %r3;
	mul.wide.s32 	%rd58, %r154, 4;
	add.s64 	%rd59, %rd1, %rd58;
	st.global.u32 	[%rd59], %r61;
	mov.u32 	%r189, %r62;
$L__BB0_29:
	setp.ne.s64 	%p33, %rd80, 0;
	max.s32 	%r155, %r188, %r189;
	setp.lt.s32 	%p34, %r155, %r92;
	and.pred  	%p35, %p34, %p33;
	@%p35 bra 	$L__BB0_25;
$L__BB0_30:
	ld.global.nc.u64 	%rd81, [%rd4+40];
	setp.eq.s64 	%p36, %rd81, 0;
	max.s32 	%r156, %r188, %r189;
	setp.ge.s32 	%p37, %r156, %r92;
	or.pred  	%p38, %p37, %p36;
	@%p38 bra 	$L__BB0_37;
	shl.b32 	%r157, %r13, 6;
	add.s32 	%r158, %r157, %r6;
	add.s32 	%r66, %r158, 256;
	shl.b32 	%r159, %r182, 6;
	add.s32 	%r160, %r159, %r8;
	add.s32 	%r67, %r160, 256;
$L__BB0_32:
	neg.s64 	%rd60, %rd81;
	and.b64  	%rd61, %rd81, %rd60;
	clz.b64 	%r161, %rd61;
	sub.s32 	%r70, 63, %r161;
	add.s64 	%rd62, %rd81, -1;
	and.b64  	%rd81, %rd62, %rd81;
	xor.b32  	%r162, %r70, %r5;
	add.s32 	%r71, %r66, %r162;
	setp.gt.u32 	%p39, %r71, 45055;
	@%p39 bra 	$L__BB0_34;
	add.s32 	%r72, %r188, 1;
	add.s32 	%r163, %r188, %r3;
	mul.wide.s32 	%rd63, %r163, 4;
	add.s64 	%rd64, %rd2, %rd63;
	st.global.u32 	[%rd64], %r71;
	mov.u32 	%r188, %r72;
$L__BB0_34:
	xor.b32  	%r164, %r7, %r70;
	xor.b32  	%r165, %r164, 56;
	add.s32 	%r74, %r67, %r165;
	setp.gt.u32 	%p40, %r74, 45055;
	@%p40 bra 	$L__BB0_36;
	add.s32 	%r75, %r189, 1;
	add.s32 	%r166, %r189, %r3;
	mul.wide.s32 	%rd65, %r166, 4;
	add.s64 	%rd66, %rd1, %rd65;
	st.global.u32 	[%rd66], %r74;
	mov.u32 	%r189, %r75;
$L__BB0_36:
	setp.ne.s64 	%p41, %rd81, 0;
	max.s32 	%r167, %r188, %r189;
	setp.lt.s32 	%p42, %r167, %r92;
	and.pred  	%p43, %p42, %p41;
	@%p43 bra 	$L__BB0_32;
$L__BB0_37:
	ld.global.nc.u64 	%rd82, [%rd4+48];
	setp.eq.s64 	%p44, %rd82, 0;
	max.s32 	%r168, %r188, %r189;
	setp.ge.s32 	%p45, %r168, %r92;
	or.pred  	%p46, %p45, %p44;
	@%p46 bra 	$L__BB0_44;
	shl.b32 	%r169, %r13, 6;
	add.s32 	%r170, %r169, %r6;
	add.s32 	%r79, %r170, 320;
	shl.b32 	%r171, %r182, 6;
	add.s32 	%r172, %r171, %r8;
	add.s32 	%r80, %r172, 320;
$L__BB0_39:
	neg.s64 	%rd67, %rd82;
	and.b64  	%rd68, %rd82, %rd67;
	clz.b64 	%r173, %rd68;
	sub.s32 	%r83, 63, %r173;
	add.s64 	%rd69, %rd82, -1;
	and.b64  	%rd82, %rd69, %rd82;
	xor.b32  	%r174, %r83, %r5;
	add.s32 	%r84, %r79, %r174;
	setp.gt.u32 	%p47, %r84, 45055;
	@%p47 bra 	$L__BB0_41;
	add.s32 	%r85, %r188, 1;
	add.s32 	%r175, %r188, %r3;
	mul.wide.s32 	%rd70, %r175, 4;
	add.s64 	%rd71, %rd2, %rd70;
	st.global.u32 	[%rd71], %r84;
	mov.u32 	%r188, %r85;
$L__BB0_41:
	xor.b32  	%r176, %r7, %r83;
	xor.b32  	%r177, %r176, 56;
	add.s32 	%r87, %r80, %r177;
	setp.gt.u32 	%p48, %r87, 45055;
	@%p48 bra 	$L__BB0_43;
	add.s32 	%r88, %r189, 1;
	add.s32 	%r178, %r189, %r3;
	mul.wide.s32 	%rd72, %r178, 4;
	add.s64 	%rd73, %rd1, %rd72;
	st.global.u32 	[%rd73], %r87;
	mov.u32 	%r189, %r88;
$L__BB0_43:
	setp.ne.s64 	%p49, %rd82, 0;
	max.s32 	%r179, %r188, %r189;
	setp.lt.s32 	%p50, %r179, %r92;
	and.pred  	%p51, %p50, %p49;
	@%p51 bra 	$L__BB0_39;
$L__BB0_44:
	mov.b32 	%r183, 7;
	mov.b32 	%r182, 0;
	mov.pred 	%p53, 0;
	@%p1 bra 	$L__BB0_2;
	cvta.to.global.u64 	%rd74, %rd25;
	mul.wide.s32 	%rd75, %r2, 4;
	add.s64 	%rd76, %rd74, %rd75;
	st.global.u32 	[%rd76], %r188;
	st.global.u32 	[%rd76+4], %r189;
$L__BB0_46:
	ret;

}
	// .globl	_Z22feature_transform_fullPKsS0_PKiPKjS4_Piii
.visible .entry _Z22feature_transform_fullPKsS0_PKiPKjS4_Piii(
	.param .u64 .ptr .align 1 _Z22feature_transform_fullPKsS0_PKiPKjS4_Piii_param_0,
	.param .u64 .ptr .align 1 _Z22feature_transform_fullPKsS0_PKiPKjS4_Piii_param_1,
	.param .u64 .ptr .align 1 _Z22feature_transform_fullPKsS0_PKiPKjS4_Piii_param_2,
	.param .u64 .ptr .align 1 _Z22feature_transform_fullPKsS0_PKiPKjS4_Piii_param_3,
	.param .u64 .ptr .align 1 _Z22feature_transform_fullPKsS0_PKiPKjS4_Piii_param_4,
	.param .u64 .ptr .align 1 _Z22feature_transform_fullPKsS0_PKiPKjS4_Piii_param_5,
	.param .u32 _Z22feature_transform_fullPKsS0_PKiPKjS4_Piii_param_6,
	.param .u32 _Z22feature_transform_fullPKsS0_PKiPKjS4_Piii_param_7
)
{
	.reg .pred 	%p<29>;
	.reg .b16 	%rs<17>;
	.reg .b32 	%r<146>;
	.reg .b64 	%rd<60>;

	ld.param.u64 	%rd11, [_Z22feature_transform_fullPKsS0_PKiPKjS4_Piii_param_0];
	ld.param.u64 	%rd7, [_Z22feature_transform_fullPKsS0_PKiPKjS4_Piii_param_1];
	ld.param.u64 	%rd12, [_Z22feature_transform_fullPKsS0_PKiPKjS4_Piii_param_2];
	ld.param.u64 	%rd8, [_Z22feature_transform_fullPKsS0_PKiPKjS4_Piii_param_3];
	ld.param.u64 	%rd9, [_Z22feature_transform_fullPKsS0_PKiPKjS4_Piii_param_4];
	ld.param.u64 	%rd10, [_Z22feature_transform_fullPKsS0_PKiPKjS4_Piii_param_5];
	ld.param.u32 	%r72, [_Z22feature_transform_fullPKsS0_PKiPKjS4_Piii_param_6];
	ld.param.u32 	%r73, [_Z22feature_transform_fullPKsS0_PKiPKjS4_Piii_param_7];
	cvta.to.global.u64 	%rd1, %rd11;
	cvta.to.global.u64 	%rd2, %rd12;
	mov.u32 	%r1, %ctaid.y;
	mov.u32 	%r74, %ctaid.x;
	mov.u32 	%r75, %ntid.x;
	mov.u32 	%r76, %tid.x;
	mad.lo.s32 	%r2, %r74, %r75, %r76;
	setp.ge.s32 	%p1, %r1, %r73;
	setp.ge.s32 	%p2, %r2, %r72;
	or.pred  	%p3, %p2, %p1;
	@%p3 bra 	$L__BB1_45;
	cvta.to.global.u64 	%rd13, %rd7;
	mul.wide.s32 	%rd14, %r2, 2;
	add.s64 	%rd15, %rd13, %rd14;
	ld.global.nc.u16 	%rs1, [%rd15];
	cvt.s32.s16 	%r122, %rs1;
	setp.eq.s32 	%p4, %r1, 0;
	mov.b32 	%r118, 0;
	@%p4 bra 	$L__BB1_3;
	add.s32 	%r78, %r1, -1;
	cvta.to.global.u64 	%rd16, %rd9;
	mul.wide.u32 	%rd17, %r78, 4;
	add.s64 	%rd18, %rd16, %rd17;
	ld.global.nc.u32 	%r118, [%rd18];
$L__BB1_3:
	cvta.to.global.u64 	%rd19, %rd8;
	mul.wide.u32 	%rd20, %r1, 4;
	add.s64 	%rd21, %rd19, %rd20;
	ld.global.nc.u32 	%r6, [%rd21];
	setp.lt.s32 	%p5, %r6, 1;
	@%p5 bra 	$L__BB1_44;
	and.b32  	%r7, %r6, 7;
	setp.lt.u32 	%p6, %r6, 8;
	mov.b32 	%r138, 0;
	@%p6 bra 	$L__BB1_23;
	and.b32  	%r138, %r6, 2147483640;
	neg.s32 	%r120, %r138;
	add.s64 	%rd3, %rd2, 16;
	mov.u32 	%r119, %r118;
$L__BB1_6:
	.pragma "nounroll";
	mul.wide.s32 	%rd22, %r119, 4;
	add.s64 	%rd4, %rd3, %rd22;
	ld.global.nc.u32 	%r13, [%rd4+-16];
	setp.gt.u32 	%p7, %r13, 45055;
	@%p7 bra 	$L__BB1_8;
	mad.lo.s32 	%r81, %r13, %r72, %r2;
	mul.wide.s32 	%rd23, %r81, 2;
	add.s64 	%rd24, %rd1, %rd23;
	ld.global.nc.u16 	%rs2, [%rd24];
	cvt.s32.s16 	%r82, %rs2;
	add.s32 	%r122, %r122, %r82;
$L__BB1_8:
	ld.global.nc.u32 	%r16, [%rd4+-12];
	setp.gt.u32 	%p8, %r16, 45055;
	@%p8 bra 	$L__BB1_10;
	mad.lo.s32 	%r83, %r16, %r72, %r2;
	mul.wide.s32 	%rd25, %r83, 2;
	add.s64 	%rd26, %rd1, %rd25;
	ld.global.nc.u16 	%rs3, [%rd26];
	cvt.s32.s16 	%r84, %rs3;
	add.s32 	%r122, %r122, %r84;
$L__BB1_10:
	ld.global.nc.u32 	%r19, [%rd4+-8];
	setp.gt.u32 	%p9, %r19, 45055;
	@%p9 bra 	$L__BB1_12;
	mad.lo.s32 	%r85, %r19, %r72, %r2;
	mul.wide.s32 	%rd27, %r85, 2;
	add.s64 	%rd28, %rd1, %rd27;
	ld.global.nc.u16 	%rs4, [%rd28];
	cvt.s32.s16 	%r86, %rs4;
	add.s32 	%r122, %r122, %r86;
$L__BB1_12:
	ld.global.nc.u32 	%r22, [%rd4+-4];
	setp.gt.u32 	%p10, %r22, 45055;
	@%p10 bra 	$L__BB1_14;
	mad.lo.s32 	%r87, %r22, %r72, %r2;
	mul.wide.s32 	%rd29, %r87, 2;
	add.s64 	%rd30, %rd1, %rd29;
	ld.global.nc.u16 	%rs5, [%rd30];
	cvt.s32.s16 	%r88, %rs5;
	add.s32 	%r122, %r122, %r88;
$L__BB1_14:
	ld.global.nc.u32 	%r25, [%rd4];
	setp.gt.u32 	%p11, %r25, 45055;
	@%p11 bra 	$L__BB1_16;
	mad.lo.s32 	%r89, %r25, %r72, %r2;
	mul.wide.s32 	%rd31, %r89, 2;
	add.s64 	%rd32, %rd1, %rd31;
	ld.global.nc.u16 	%rs6, [%rd32];
	cvt.s32.s16 	%r90, %rs6;
	add.s32 	%r122, %r122, %r90;
$L__BB1_16:
	ld.global.nc.u32 	%r28, [%rd4+4];
	setp.gt.u32 	%p12, %r28, 45055;
	@%p12 bra 	$L__BB1_18;
	mad.lo.s32 	%r91, %r28, %r72, %r2;
	mul.wide.s32 	%rd33, %r91, 2;
	add.s64 	%rd34, %rd1, %rd33;
	ld.global.nc.u16 	%rs7, [%rd34];
	cvt.s32.s16 	%r92, %rs7;
	add.s32 	%r122, %r122, %r92;
$L__BB1_18:
	ld.global.nc.u32 	%r31, [%rd4+8];
	setp.gt.u32 	%p13, %r31, 45055;
	@%p13 bra 	$L__BB1_20;
	mad.lo.s32 	%r93, %r31, %r72, %r2;
	mul.wide.s32 	%rd35, %r93, 2;
	add.s64 	%rd36, %rd1, %rd35;
	ld.global.nc.u16 	%rs8, [%rd36];
	cvt.s32.s16 	%r94, %rs8;
	add.s32 	%r122, %r122, %r94;
$L__BB1_20:
	ld.global.nc.u32 	%r34, [%rd4+12];
	setp.gt.u32 	%p14, %r34, 45055;
	@%p14 bra 	$L__BB1_22;
	mad.lo.s32 	%r95, %r34, %r72, %r2;
	mul.wide.s32 	%rd37, %r95, 2;
	add.s64 	%rd38, %rd1, %rd37;
	ld.global.nc.u16 	%rs9, [%rd38];
	cvt.s32.s16 	%r96, %rs9;
	add.s32 	%r122, %r122, %r96;
$L__BB1_22:
	add.s32 	%r120, %r120, 8;
	add.s32 	%r119, %r119, 8;
	setp.ne.s32 	%p15, %r120, 0;
	@%p15 bra 	$L__BB1_6;
$L__BB1_23:
	setp.eq.s32 	%p16, %r7, 0;
	@%p16 bra 	$L__BB1_44;
	and.b32  	%r42, %r6, 3;
	setp.lt.u32 	%p17, %r7, 4;
	@%p17 bra 	$L__BB1_34;
	add.s32 	%r98, %r138, %r118;
	mul.wide.s32 	%rd39, %r98, 4;
	add.s64 	%rd5, %rd2, %rd39;
	ld.global.nc.u32 	%r43, [%rd5];
	setp.gt.u32 	%p18, %r43, 45055;
	@%p18 bra 	$L__BB1_27;
	mad.lo.s32 	%r99, %r43, %r72, %r2;
	mul.wide.s32 	%rd40, %r99, 2;
	add.s64 	%rd41, %rd1, %rd40;
	ld.global.nc.u16 	%rs10, [%rd41];
	cvt.s32.s16 	%r100, %rs10;
	add.s32 	%r122, %r122, %r100;
$L__BB1_27:
	ld.global.nc.u32 	%r46, [%rd5+4];
	setp.gt.u32 	%p19, %r46, 45055;
	@%p19 bra 	$L__BB1_29;
	mad.lo.s32 	%r101, %r46, %r72, %r2;
	mul.wide.s32 	%rd42, %r101, 2;
	add.s64 	%rd43, %rd1, %rd42;
	ld.global.nc.u16 	%rs11, [%rd43];
	cvt.s32.s16 	%r102, %rs11;
	add.s32 	%r122, %r122, %r102;
$L__BB1_29:
	ld.global.nc.u32 	%r49, [%rd5+8];
	setp.gt.u32 	%p20, %r49, 45055;
	@%p20 bra 	$L__BB1_31;
	mad.lo.s32 	%r103, %r49, %r72, %r2;
	mul.wide.s32 	%rd44, %r103, 2;
	add.s64 	%rd45, %rd1, %rd44;
	ld.global.nc.u16 	%rs12, [%rd45];
	cvt.s32.s16 	%r104, %rs12;
	add.s32 	%r122, %r122, %r104;
$L__BB1_31:
	ld.global.nc.u32 	%r52, [%rd5+12];
	setp.gt.u32 	%p21, %r52, 45055;
	@%p21 bra 	$L__BB1_33;
	mad.lo.s32 	%r105, %r52, %r72, %r2;
	mul.wide.s32 	%rd46, %r105, 2;
	add.s64 	%rd47, %rd1, %rd46;
	ld.global.nc.u16 	%rs13, [%rd47];
	cvt.s32.s16 	%r106, %rs13;
	add.s32 	%r122, %r122, %r106;
$L__BB1_33:
	add.s32 	%r138, %r138, 4;
$L__BB1_34:
	setp.eq.s32 	%p22, %r42, 0;
	@%p22 bra 	$L__BB1_44;
	setp.eq.s32 	%p23, %r42, 1;
	@%p23 bra 	$L__BB1_41;
	add.s32 	%r108, %r138, %r118;
	mul.wide.s32 	%rd48, %r108, 4;
	add.s64 	%rd6, %rd2, %rd48;
	ld.global.nc.u32 	%r59, [%rd6];
	setp.gt.u32 	%p24, %r59, 45055;
	@%p24 bra 	$L__BB1_38;
	mad.lo.s32 	%r109, %r59, %r72, %r2;
	mul.wide.s32 	%rd49, %r109, 2;
	add.s64 	%rd50, %rd1, %rd49;
	ld.global.nc.u16 	%rs14, [%rd50];
	cvt.s32.s16 	%r110, %rs14;
	add.s32 	%r122, %r122, %r110;
$L__BB1_38:
	ld.global.nc.u32 	%r62, [%rd6+4];
	setp.gt.u32 	%p25, %r62, 45055;
	@%p25 bra 	$L__BB1_40;
	mad.lo.s32 	%r111, %r62, %r72, %r2;
	mul.wide.s32 	%rd51, %r111, 2;
	add.s64 	%rd52, %rd1, %rd51;
	ld.global.nc.u16 	%rs15, [%rd52];
	cvt.s32.s16 	%r112, %rs15;
	add.s32 	%r122, %r122, %r112;
$L__BB1_40:
	add.s32 	%r138, %r138, 2;
$L__BB1_41:
	and.b32  	%r113, %r6, 1;
	setp.eq.b32 	%p26, %r113, 1;
	not.pred 	%p27, %p26;
	@%p27 bra 	$L__BB1_44;
	add.s32 	%r114, %r138, %r118;
	mul.wide.s32 	%rd53, %r114, 4;
	add.s64 	%rd54, %rd2, %rd53;
	ld.global.nc.u32 	%r69, [%rd54];
	setp.gt.u32 	%p28, %r69, 45055;
	@%p28 bra 	$L__BB1_44;
	mad.lo.s32 	%r115, %r69, %r72, %r2;
	mul.wide.s32 	%rd55, %r115, 2;
	add.s64 	%rd56, %rd1, %rd55;
	ld.global.nc.u16 	%rs16, [%rd56];
	cvt.s32.s16 	%r116, %rs16;
	add.s32 	%r122, %r122, %r116;
$L__BB1_44:
	mad.lo.s32 	%r117, %r72, %r1, %r2;
	cvta.to.global.u64 	%rd57, %rd10;
	mul.wide.s32 	%rd58, %r117, 4;
	add.s64 	%rd59, %rd57, %rd58;
	st.global.u32 	[%rd59], %r122;
$L__BB1_45:
	ret;

}
	// .globl	_Z27feature_transform_optimizedPKsS0_PKiPKjPiiii
.visible .entry _Z27feature_transform_optimizedPKsS0_PKiPKjPiiii(
	.param .u64 .ptr .align 1 _Z27feature_transform_optimizedPKsS0_PKiPKjPiiii_param_0,
	.param .u64 .ptr .align 1 _Z27feature_transform_optimizedPKsS0_PKiPKjPiiii_param_1,
	.param .u64 .ptr .align 1 _Z27feature_transform_optimizedPKsS0_PKiPKjPiiii_param_2,
	.param .u64 .ptr .align 1 _Z27feature_transform_optimizedPKsS0_PKiPKjPiiii_param_3,
	.param .u64 .ptr .align 1 _Z27feature_transform_optimizedPKsS0_PKiPKjPiiii_param_4,
	.param .u32 _Z27feature_transform_optimizedPKsS0_PKiPKjPiiii_param_5,
	.param .u32 _Z27feature_transform_optimizedPKsS0_PKiPKjPiiii_param_6,
	.param .u32 _Z27feature_transform_optimizedPKsS0_PKiPKjPiiii_param_7
)
{
	.reg .pred 	%p<29>;
	.reg .b16 	%rs<17>;
	.reg .b32 	%r<158>;
	.reg .b64 	%rd<52>;

	ld.param.u64 	%rd8, [_Z27feature_transform_optimizedPKsS0_PKiPKjPiiii_param_0];
	ld.param.u64 	%rd4, [_Z27feature_transform_optimizedPKsS0_PKiPKjPiiii_param_1];
	ld.param.u64 	%rd5, [_Z27feature_transform_optimizedPKsS0_PKiPKjPiiii_param_2];
	ld.param.u64 	%rd6, [_Z27feature_transform_optimizedPKsS0_PKiPKjPiiii_param_3];
	ld.param.u64 	%rd7, [_Z27feature_transform_optimizedPKsS0_PKiPKjPiiii_param_4];
	ld.param.u32 	%r77, [_Z27feature_transform_optimizedPKsS0_PKiPKjPiiii_param_5];
	ld.param.u32 	%r79, [_Z27feature_transform_optimizedPKsS0_PKiPKjPiiii_param_6];
	ld.param.u32 	%r78, [_Z27feature_transform_optimizedPKsS0_PKiPKjPiiii_param_7];
	cvta.to.global.u64 	%rd1, %rd8;
	mov.u32 	%r1, %ctaid.y;
	mov.u32 	%r2, %ntid.x;
	mov.u32 	%r3, %tid.x;
	setp.ge.s32 	%p1, %r1, %r79;
	@%p1 bra 	$L__BB2_47;
	cvta.to.global.u64 	%rd9, %rd6;
	mul.wide.u32 	%rd10, %r1, 4;
	add.s64 	%rd11, %rd9, %rd10;
	ld.global.nc.u32 	%r4, [%rd11];
	mul.lo.s32 	%r5, %r78, %r1;
	setp.ge.s32 	%p2, %r3, %r4;
	@%p2 bra 	$L__BB2_4;
	cvta.to.global.u64 	%rd2, %rd5;
	cvt.s64.s32 	%rd3, %r5;
	mov.u32 	%r82, shared_features;
	mov.u32 	%r130, %r3;
$L__BB2_3:
	cvt.s64.s32 	%rd12, %r130;
	add.s64 	%rd13, %rd12, %rd3;
	shl.b64 	%rd14, %rd13, 2;
	add.s64 	%rd15, %rd2, %rd14;
	ld.global.nc.u32 	%r80, [%rd15];
	shl.b32 	%r81, %r130, 2;
	add.s32 	%r83, %r82, %r81;
	st.shared.u32 	[%r83], %r80;
	add.s32 	%r130, %r130, %r2;
	setp.lt.s32 	%p3, %r130, %r4;
	@%p3 bra 	$L__BB2_3;
$L__BB2_4:
	bar.sync 	0;
	mov.u32 	%r84, %ctaid.x;
	mad.lo.s32 	%r8, %r84, %r2, %r3;
	setp.ge.s32 	%p4, %r8, %r77;
	@%p4 bra 	$L__BB2_47;
	cvta.to.global.u64 	%rd16, %rd4;
	mul.wide.s32 	%rd17, %r8, 2;
	add.s64 	%rd18, %rd16, %rd17;
	ld.global.nc.u16 	%rs1, [%rd18];
	cvt.s32.s16 	%r134, %rs1;
	setp.lt.s32 	%p5, %r4, 1;
	@%p5 bra 	$L__BB2_46;
	and.b32  	%r10, %r4, 7;
	setp.lt.u32 	%p6, %r4, 8;
	mov.b32 	%r150, 0;
	@%p6 bra 	$L__BB2_25;
	and.b32  	%r150, %r4, 2147483640;
	mov.u32 	%r88, shared_features;
	add.s32 	%r131, %r88, 16;
	neg.s32 	%r132, %r150;
$L__BB2_8:
	.pragma "nounroll";
	ld.shared.u32 	%r16, [%r131+-16];
	setp.gt.u32 	%p7, %r16, 45055;
	@%p7 bra 	$L__BB2_10;
	mad.lo.s32 	%r89, %r16, %r77, %r8;
	mul.wide.s32 	%rd19, %r89, 2;
	add.s64 	%rd20, %rd1, %rd19;
	ld.global.nc.u16 	%rs2, [%rd20];
	cvt.s32.s16 	%r90, %rs2;
	add.s32 	%r134, %r134, %r90;
$L__BB2_10:
	ld.shared.u32 	%r19, [%r131+-12];
	setp.gt.u32 	%p8, %r19, 45055;
	@%p8 bra 	$L__BB2_12;
	mad.lo.s32 	%r91, %r19, %r77, %r8;
	mul.wide.s32 	%rd21, %r91, 2;
	add.s64 	%rd22, %rd1, %rd21;
	ld.global.nc.u16 	%rs3, [%rd22];
	cvt.s32.s16 	%r92, %rs3;
	add.s32 	%r134, %r134, %r92;
$L__BB2_12:
	ld.shared.u32 	%r22, [%r131+-8];
	setp.gt.u32 	%p9, %r22, 45055;
	@%p9 bra 	$L__BB2_14;
	mad.lo.s32 	%r93, %r22, %r77, %r8;
	mul.wide.s32 	%rd23, %r93, 2;
	add.s64 	%rd24, %rd1, %rd23;
	ld.global.nc.u16 	%rs4, [%rd24];
	cvt.s32.s16 	%r94, %rs4;
	add.s32 	%r134, %r134, %r94;
$L__BB2_14:
	ld.shared.u32 	%r25, [%r131+-4];
	setp.gt.u32 	%p10, %r25, 45055;
	@%p10 bra 	$L__BB2_16;
	mad.lo.s32 	%r95, %r25, %r77, %r8;
	mul.wide.s32 	%rd25, %r95, 2;
	add.s64 	%rd26, %rd1, %rd25;
	ld.global.nc.u16 	%rs5, [%rd26];
	cvt.s32.s16 	%r96, %rs5;
	add.s32 	%r134, %r134, %r96;
$L__BB2_16:
	ld.shared.u32 	%r28, [%r131];
	setp.gt.u32 	%p11, %r28, 45055;
	@%p11 bra 	$L__BB2_18;
	mad.lo.s32 	%r97, %r28, %r77, %r8;
	mul.wide.s32 	%rd27, %r97, 2;
	add.s64 	%rd28, %rd1, %rd27;
	ld.global.nc.u16 	%rs6, [%rd28];
	cvt.s32.s16 	%r98, %rs6;
	add.s32 	%r134, %r134, %r98;
$L__BB2_18:
	ld.shared.u32 	%r31, [%r131+4];
	setp.gt.u32 	%p12, %r31, 45055;
	@%p12 bra 	$L__BB2_20;
	mad.lo.s32 	%r99, %r31, %r77, %r8;
	mul.wide.s32 	%rd29, %r99, 2;
	add.s64 	%rd30, %rd1, %rd29;
	ld.global.nc.u16 	%rs7, [%rd30];
	cvt.s32.s16 	%r100, %rs7;
	add.s32 	%r134, %r134, %r100;
$L__BB2_20:
	ld.shared.u32 	%r34, [%r131+8];
	setp.gt.u32 	%p13, %r34, 45055;
	@%p13 bra 	$L__BB2_22;
	mad.lo.s32 	%r101, %r34, %r77, %r8;
	mul.wide.s32 	%rd31, %r101, 2;
	add.s64 	%rd32, %rd1, %rd31;
	ld.global.nc.u16 	%rs8, [%rd32];
	cvt.s32.s16 	%r102, %rs8;
	add.s32 	%r134, %r134, %r102;
$L__BB2_22:
	ld.shared.u32 	%r37, [%r131+12];
	setp.gt.u32 	%p14, %r37, 45055;
	@%p14 bra 	$L__BB2_24;
	mad.lo.s32 	%r103, %r37, %r77, %r8;
	mul.wide.s32 	%rd33, %r103, 2;
	add.s64 	%rd34, %rd1, %rd33;
	ld.global.nc.u16 	%rs9, [%rd34];
	cvt.s32.s16 	%r104, %rs9;
	add.s32 	%r134, %r134, %r104;
$L__BB2_24:
	add.s32 	%r132, %r132, 8;
	add.s32 	%r131, %r131, 32;
	setp.ne.s32 	%p15, %r132, 0;
	@%p15 bra 	$L__BB2_8;
$L__BB2_25:
	setp.eq.s32 	%p16, %r10, 0;
	@%p16 bra 	$L__BB2_46;
	and.b32  	%r45, %r4, 3;
	setp.lt.u32 	%p17, %r10, 4;
	@%p17 bra 	$L__BB2_36;
	shl.b32 	%r106, %r150, 2;
	mov.u32 	%r107, shared_features;
	add.s32 	%r46, %r107, %r106;
	ld.shared.u32 	%r47, [%r46];
	setp.gt.u32 	%p18, %r47, 45055;
	@%p18 bra 	$L__BB2_29;
	mad.lo.s32 	%r108, %r47, %r77, %r8;
	mul.wide.s32 	%rd35, %r108, 2;
	add.s64 	%rd36, %rd1, %rd35;
	ld.global.nc.u16 	%rs10, [%rd36];
	cvt.s32.s16 	%r109, %rs10;
	add.s32 	%r134, %r134, %r109;
$L__BB2_29:
	ld.shared.u32 	%r50, [%r46+4];
	setp.gt.u32 	%p19, %r50, 45055;
	@%p19 bra 	$L__BB2_31;
	mad.lo.s32 	%r110, %r50, %r77, %r8;
	mul.wide.s32 	%rd37, %r110, 2;
	add.s64 	%rd38, %rd1, %rd37;
	ld.global.nc.u16 	%rs11, [%rd38];
	cvt.s32.s16 	%r111, %rs11;
	add.s32 	%r134, %r134, %r111;
$L__BB2_31:
	ld.shared.u32 	%r53, [%r46+8];
	setp.gt.u32 	%p20, %r53, 45055;
	@%p20 bra 	$L__BB2_33;
	mad.lo.s32 	%r112, %r53, %r77, %r8;
	mul.wide.s32 	%rd39, %r112, 2;
	add.s64 	%rd40, %rd1, %rd39;
	ld.global.nc.u16 	%rs12, [%rd40];
	cvt.s32.s16 	%r113, %rs12;
	add.s32 	%r134, %r134, %r113;
$L__BB2_33:
	ld.shared.u32 	%r56, [%r46+12];
	setp.gt.u32 	%p21, %r56, 45055;
	@%p21 bra 	$L__BB2_35;
	mad.lo.s32 	%r114, %r56, %r77, %r8;
	mul.wide.s32 	%rd41, %r114, 2;
	add.s64 	%rd42, %rd1, %rd41;
	ld.global.nc.u16 	%rs13, [%rd42];
	cvt.s32.s16 	%r115, %rs13;
	add.s32 	%r134, %r134, %r115;
$L__BB2_35:
	add.s32 	%r150, %r150, 4;
$L__BB2_36:
	setp.eq.s32 	%p22, %r45, 0;
	@%p22 bra 	$L__BB2_46;
	setp.eq.s32 	%p23, %r45, 1;
	@%p23 bra 	$L__BB2_43;
	shl.b32 	%r117, %r150, 2;
	mov.u32 	%r118, shared_features;
	add.s32 	%r63, %r118, %r117;
	ld.shared.u32 	%r64, [%r63];
	setp.gt.u32 	%p24, %r64, 45055;
	@%p24 bra 	$L__BB2_40;
	mad.lo.s32 	%r119, %r64, %r77, %r8;
	mul.wide.s32 	%rd43, %r119, 2;
	add.s64 	%rd44, %rd1, %rd43;
	ld.global.nc.u16 	%rs14, [%rd44];
	cvt.s32.s16 	%r120, %rs14;
	add.s32 	%r134, %r134, %r120;
$L__BB2_40:
	ld.shared.u32 	%r67, [%r63+4];
	setp.gt.u32 	%p25, %r67, 45055;
	@%p25 bra 	$L__BB2_42;
	mad.lo.s32 	%r121, %r67, %r77, %r8;
	mul.wide.s32 	%rd45, %r121, 2;
	add.s64 	%rd46, %rd1, %rd45;
	ld.global.nc.u16 	%rs15, [%rd46];
	cvt.s32.s16 	%r122, %rs15;
	add.s32 	%r134, %r134, %r122;
$L__BB2_42:
	add.s32 	%r150, %r150, 2;
$L__BB2_43:
	and.b32  	%r123, %r4, 1;
	setp.eq.b32 	%p26, %r123, 1;
	not.pred 	%p27, %p26;
	@%p27 bra 	$L__BB2_46;
	shl.b32 	%r124, %r150, 2;
	mov.u32 	%r125, shared_features;
	add.s32 	%r126, %r125, %r124;
	ld.shared.u32 	%r74, [%r126];
	setp.gt.u32 	%p28, %r74, 45055;
	@%p28 bra 	$L__BB2_46;
	mad.lo.s32 	%r127, %r74, %r77, %r8;
	mul.wide.s32 	%rd47, %r127, 2;
	add.s64 	%rd48, %rd1, %rd47;
	ld.global.nc.u16 	%rs16, [%rd48];
	cvt.s32.s16 	%r128, %rs16;
	add.s32 	%r134, %r134, %r128;
$L__BB2_46:
	mad.lo.s32 	%r129, %r77, %r1, %r8;
	cvta.to.global.u64 	%rd49, %rd7;
	mul.wide.s32 	%rd50, %r129, 4;
	add.s64 	%rd51, %rd49, %rd50;
	st.global.u32 	[%rd51], %r134;
$L__BB2_47:
	ret;

}
	// .globl	_Z29feature_transform_incrementalPKsPKiS2_PKjS4_S2_Piii
.visible .entry _Z29feature_transform_incrementalPKsPKiS2_PKjS4_S2_Piii(
	.param .u64 .ptr .align 1 _Z29feature_transform_incrementalPKsPKiS2_PKjS4_S2_Piii_param_0,
	.param .u64 .ptr .align 1 _Z29feature_transform_incrementalPKsPKiS2_PKjS4_S2_Piii_param_1,
	.param .u64 .ptr .align 1 _Z29feature_transform_incrementalPKsPKiS2_PKjS4_S2_Piii_param_2,
	.param .u64 .ptr .align 1 _Z29feature_transform_incrementalPKsPKiS2_PKjS4_S2_Piii_param_3,
	.param .u64 .ptr .align 1 _Z29feature_transform_incrementalPKsPKiS2_PKjS4_S2_Piii_param_4,
	.param .u64 .ptr .align 1 _Z29feature_transform_incrementalPKsPKiS2_PKjS4_S2_Piii_param_5,
	.param .u64 .ptr .align 1 _Z29feature_transform_incrementalPKsPKiS2_PKjS4_S2_Piii_param_6,
	.param .u32 _Z29feature_transform_incrementalPKsPKiS2_PKjS4_S2_Piii_param_7,
	.param .u32 _Z29feature_transform_incrementalPKsPKiS2_PKjS4_S2_Piii_param_8
)
{
	.reg .pred 	%p<52>;
	.reg .b16 	%rs<31>;
	.reg .b32 	%r<268>;
	.reg .b64 	%rd<127>;

	ld.param.u64 	%rd16, [_Z29feature_transform_incrementalPKsPKiS2_PKjS4_S2_Piii_param_0];
	ld.param.u64 	%rd17, [_Z29feature_transform_incrementalPKsPKiS2_PKjS4_S2_Piii_param_1];
	ld.param.u64 	%rd18, [_Z29feature_transform_incrementalPKsPKiS2_PKjS4_S2_Piii_param_2];
	ld.param.u64 	%rd12, [_Z29feature_transform_incrementalPKsPKiS2_PKjS4_S2_Piii_param_3];
	ld.param.u64 	%rd13, [_Z29feature_transform_incrementalPKsPKiS2_PKjS4_S2_Piii_param_4];
	ld.param.u64 	%rd14, [_Z29feature_transform_incrementalPKsPKiS2_PKjS4_S2_Piii_param_5];
	ld.param.u64 	%rd15, [_Z29feature_transform_incrementalPKsPKiS2_PKjS4_S2_Piii_param_6];
	ld.param.u32 	%r135, [_Z29feature_transform_incrementalPKsPKiS2_PKjS4_S2_Piii_param_7];
	ld.param.u32 	%r136, [_Z29feature_transform_incrementalPKsPKiS2_PKjS4_S2_Piii_param_8];
	cvta.to.global.u64 	%rd1, %rd18;
	cvta.to.global.u64 	%rd2, %rd16;
	cvta.to.global.u64 	%rd3, %rd17;
	mov.u32 	%r1, %ctaid.y;
	mov.u32 	%r137, %ctaid.x;
	mov.u32 	%r138, %ntid.x;
	mov.u32 	%r139, %tid.x;
	mad.lo.s32 	%r2, %r137, %r138, %r139;
	setp.ge.s32 	%p1, %r1, %r136;
	setp.ge.s32 	%p2, %r2, %r135;
	or.pred  	%p3, %p2, %p1;
	@%p3 bra 	$L__BB3_84;
	cvta.to.global.u64 	%rd19, %rd14;
	cvta.to.global.u64 	%rd20, %rd13;
	mad.lo.s32 	%r3, %r135, %r1, %r2;
	mul.wide.s32 	%rd21, %r3, 4;
	add.s64 	%rd22, %rd19, %rd21;
	ld.global.nc.u32 	%r218, [%rd22];
	mul.wide.u32 	%rd23, %r1, 4;
	add.s64 	%rd24, %rd20, %rd23;
	ld.global.nc.u32 	%r5, [%rd24];
	setp.lt.s32 	%p4, %r5, 1;
	@%p4 bra 	$L__BB3_42;
	shl.b32 	%r6, %r1, 5;
	and.b32  	%r7, %r5, 7;
	setp.lt.u32 	%p5, %r5, 8;
	mov.b32 	%r234, 0;
	@%p5 bra 	$L__BB3_21;
	and.b32  	%r234, %r5, 2147483640;
	neg.s32 	%r216, %r234;
	mul.wide.u32 	%rd25, %r1, 128;
	add.s64 	%rd26, %rd25, %rd1;
	add.s64 	%rd125, %rd26, 16;
$L__BB3_4:
	.pragma "nounroll";
	ld.global.nc.u32 	%r12, [%rd125+-16];
	setp.gt.u32 	%p6, %r12, 45055;
	@%p6 bra 	$L__BB3_6;
	mad.lo.s32 	%r142, %r12, %r135, %r2;
	mul.wide.s32 	%rd27, %r142, 2;
	add.s64 	%rd28, %rd2, %rd27;
	ld.global.nc.u16 	%rs1, [%rd28];
	cvt.s32.s16 	%r143, %rs1;
	sub.s32 	%r218, %r218, %r143;
$L__BB3_6:
	ld.global.nc.u32 	%r15, [%rd125+-12];
	setp.gt.u32 	%p7, %r15, 45055;
	@%p7 bra 	$L__BB3_8;
	mad.lo.s32 	%r144, %r15, %r135, %r2;
	mul.wide.s32 	%rd29, %r144, 2;
	add.s64 	%rd30, %rd2, %rd29;
	ld.global.nc.u16 	%rs2, [%rd30];
	cvt.s32.s16 	%r145, %rs2;
	sub.s32 	%r218, %r218, %r145;
$L__BB3_8:
	ld.global.nc.u32 	%r18, [%rd125+-8];
	setp.gt.u32 	%p8, %r18, 45055;
	@%p8 bra 	$L__BB3_10;
	mad.lo.s32 	%r146, %r18, %r135, %r2;
	mul.wide.s32 	%rd31, %r146, 2;
	add.s64 	%rd32, %rd2, %rd31;
	ld.global.nc.u16 	%rs3, [%rd32];
	cvt.s32.s16 	%r147, %rs3;
	sub.s32 	%r218, %r218, %r147;
$L__BB3_10:
	ld.global.nc.u32 	%r21, [%rd125+-4];
	setp.gt.u32 	%p9, %r21, 45055;
	@%p9 bra 	$L__BB3_12;
	mad.lo.s32 	%r148, %r21, %r135, %r2;
	mul.wide.s32 	%rd33, %r148, 2;
	add.s64 	%rd34, %rd2, %rd33;
	ld.global.nc.u16 	%rs4, [%rd34];
	cvt.s32.s16 	%r149, %rs4;
	sub.s32 	%r218, %r218, %r149;
$L__BB3_12:
	ld.global.nc.u32 	%r24, [%rd125];
	setp.gt.u32 	%p10, %r24, 45055;
	@%p10 bra 	$L__BB3_14;
	mad.lo.s32 	%r150, %r24, %r135, %r2;
	mul.wide.s32 	%rd35, %r150, 2;
	add.s64 	%rd36, %rd2, %rd35;
	ld.global.nc.u16 	%rs5, [%rd36];
	cvt.s32.s16 	%r151, %rs5;
	sub.s32 	%r218, %r218, %r151;
$L__BB3_14:
	ld.global.nc.u32 	%r27, [%rd125+4];
	setp.gt.u32 	%p11, %r27, 45055;
	@%p11 bra 	$L__BB3_16;
	mad.lo.s32 	%r152, %r27, %r135, %r2;
	mul.wide.s32 	%rd37, %r152, 2;
	add.s64 	%rd38, %rd2, %rd37;
	ld.global.nc.u16 	%rs6, [%rd38];
	cvt.s32.s16 	%r153, %rs6;
	sub.s32 	%r218, %r218, %r153;
$L__BB3_16:
	ld.global.nc.u32 	%r30, [%rd125+8];
	setp.gt.u32 	%p12, %r30, 45055;
	@%p12 bra 	$L__BB3_18;
	mad.lo.s32 	%r154, %r30, %r135, %r2;
	mul.wide.s32 	%rd39, %r154, 2;
	add.s64 	%rd40, %rd2, %rd39;
	ld.global.nc.u16 	%rs7, [%rd40];
	cvt.s32.s16 	%r155, %rs7;
	sub.s32 	%r218, %r218, %r155;
$L__BB3_18:
	ld.global.nc.u32 	%r33, [%rd125+12];
	setp.gt.u32 	%p13, %r33, 45055;
	@%p13 bra 	$L__BB3_20;
	mad.lo.s32 	%r156, %r33, %r135, %r2;
	mul.wide.s32 	%rd41, %r156, 2;
	add.s64 	%rd42, %rd2, %rd41;
	ld.global.nc.u16 	%rs8, [%rd42];
	cvt.s32.s16 	%r157, %rs8;
	sub.s32 	%r218, %r218, %r157;
$L__BB3_20:
	add.s32 	%r216, %r216, 8;
	add.s64 	%rd125, %rd125, 32;
	setp.ne.s32 	%p14, %r216, 0;
	@%p14 bra 	$L__BB3_4;
$L__BB3_21:
	setp.eq.s32 	%p15, %r7, 0;
	@%p15 bra 	$L__BB3_42;
	and.b32  	%r40, %r5, 3;
	setp.lt.u32 	%p16, %r7, 4;
	@%p16 bra 	$L__BB3_32;
	add.s32 	%r159, %r6, %r234;
	mul.wide.u32 	%rd43, %r159, 4;
	add.s64 	%rd44, %rd1, %rd43;
	ld.global.nc.u32 	%r41, [%rd44];
	setp.gt.u32 	%p17, %r41, 45055;
	@%p17 bra 	$L__BB3_25;
	mad.lo.s32 	%r160, %r41, %r135, %r2;
	mul.wide.s32 	%rd45, %r160, 2;
	add.s64 	%rd46, %rd2, %rd45;
	ld.global.nc.u16 	%rs9, [%rd46];
	cvt.s32.s16 	%r161, %rs9;
	sub.s32 	%r218, %r218, %r161;
$L__BB3_25:
	cvt.u64.u32 	%rd47, %r6;
	cvt.u64.u32 	%rd48, %r234;
	add.s64 	%rd49, %rd47, %rd48;
	shl.b64 	%rd50, %rd49, 2;
	add.s64 	%rd7, %rd1, %rd50;
	ld.global.nc.u32 	%r44, [%rd7+4];
	setp.gt.u32 	%p18, %r44, 45055;
	@%p18 bra 	$L__BB3_27;
	mad.lo.s32 	%r162, %r44, %r135, %r2;
	mul.wide.s32 	%rd51, %r162, 2;
	add.s64 	%rd52, %rd2, %rd51;
	ld.global.nc.u16 	%rs10, [%rd52];
	cvt.s32.s16 	%r163, %rs10;
	sub.s32 	%r218, %r218, %r163;
$L__BB3_27:
	ld.global.nc.u32 	%r47, [%rd7+8];
	setp.gt.u32 	%p19, %r47, 45055;
	@%p19 bra 	$L__BB3_29;
	mad.lo.s32 	%r164, %r47, %r135, %r2;
	mul.wide.s32 	%rd53, %r164, 2;
	add.s64 	%rd54, %rd2, %rd53;
	ld.global.nc.u16 	%rs11, [%rd54];
	cvt.s32.s16 	%r165, %rs11;
	sub.s32 	%r218, %r218, %r165;
$L__BB3_29:
	ld.global.nc.u32 	%r50, [%rd7+12];
	setp.gt.u32 	%p20, %r50, 45055;
	@%p20 bra 	$L__BB3_31;
	mad.lo.s32 	%r166, %r50, %r135, %r2;
	mul.wide.s32 	%rd55, %r166, 2;
	add.s64 	%rd56, %rd2, %rd55;
	ld.global.nc.u16 	%rs12, [%rd56];
	cvt.s32.s16 	%r167, %rs12;
	sub.s32 	%r218, %r218, %r167;
$L__BB3_31:
	add.s32 	%r234, %r234, 4;
$L__BB3_32:
	setp.eq.s32 	%p21, %r40, 0;
	@%p21 bra 	$L__BB3_42;
	setp.eq.s32 	%p22, %r40, 1;
	@%p22 bra 	$L__BB3_39;
	add.s32 	%r169, %r6, %r234;
	mul.wide.u32 	%rd57, %r169, 4;
	add.s64 	%rd58, %rd1, %rd57;
	ld.global.nc.u32 	%r57, [%rd58];
	setp.gt.u32 	%p23, %r57, 45055;
	@%p23 bra 	$L__BB3_36;
	mad.lo.s32 	%r170, %r57, %r135, %r2;
	mul.wide.s32 	%rd59, %r170, 2;
	add.s64 	%rd60, %rd2, %rd59;
	ld.global.nc.u16 	%rs13, [%rd60];
	cvt.s32.s16 	%r171, %rs13;
	sub.s32 	%r218, %r218, %r171;
$L__BB3_36:
	cvt.u64.u32 	%rd61, %r6;
	cvt.u64.u32 	%rd62, %r234;
	add.s64 	%rd63, %rd61, %rd62;
	shl.b64 	%rd64, %rd63, 2;
	add.s64 	%rd65, %rd1, %rd64;
	ld.global.nc.u32 	%r60, [%rd65+4];
	setp.gt.u32 	%p24, %r60, 45055;
	@%p24 bra 	$L__BB3_38;
	mad.lo.s32 	%r172, %r60, %r135, %r2;
	mul.wide.s32 	%rd66, %r172, 2;
	add.s64 	%rd67, %rd2, %rd66;
	ld.global.nc.u16 	%rs14, [%rd67];
	cvt.s32.s16 	%r173, %rs14;
	sub.s32 	%r218, %r218, %r173;
$L__BB3_38:
	add.s32 	%r234, %r234, 2;
$L__BB3_39:
	and.b32  	%r174, %r5, 1;
	setp.eq.b32 	%p25, %r174, 1;
	not.pred 	%p26, %p25;
	@%p26 bra 	$L__BB3_42;
	add.s32 	%r175, %r6, %r234;
	mul.wide.u32 	%rd68, %r175, 4;
	add.s64 	%rd69, %rd1, %rd68;
	ld.global.nc.u32 	%r67, [%rd69];
	setp.gt.u32 	%p27, %r67, 45055;
	@%p27 bra 	$L__BB3_42;
	mad.lo.s32 	%r176, %r67, %r135, %r2;
	mul.wide.s32 	%rd70, %r176, 2;
	add.s64 	%rd71, %rd2, %rd70;
	ld.global.nc.u16 	%rs15, [%rd71];
	cvt.s32.s16 	%r177, %rs15;
	sub.s32 	%r218, %r218, %r177;
$L__BB3_42:
	cvta.to.global.u64 	%rd72, %rd12;
	add.s64 	%rd74, %rd72, %rd23;
	ld.global.nc.u32 	%r70, [%rd74];
	setp.lt.s32 	%p28, %r70, 1;
	@%p28 bra 	$L__BB3_83;
	shl.b32 	%r71, %r1, 5;
	and.b32  	%r72, %r70, 7;
	setp.lt.u32 	%p29, %r70, 8;
	mov.b32 	%r260, 0;
	@%p29 bra 	$L__BB3_62;
	and.b32  	%r260, %r70, 2147483640;
	neg.s32 	%r242, %r260;
	mul.wide.u32 	%rd75, %r1, 128;
	add.s64 	%rd76, %rd75, %rd3;
	add.s64 	%rd126, %rd76, 16;
$L__BB3_45:
	.pragma "nounroll";
	ld.global.nc.u32 	%r77, [%rd126+-16];
	setp.gt.u32 	%p30, %r77, 45055;
	@%p30 bra 	$L__BB3_47;
	mad.lo.s32 	%r180, %r77, %r135, %r2;
	mul.wide.s32 	%rd77, %r180, 2;
	add.s64 	%rd78, %rd2, %rd77;
	ld.global.nc.u16 	%rs16, [%rd78];
	cvt.s32.s16 	%r181, %rs16;
	add.s32 	%r218, %r218, %r181;
$L__BB3_47:
	ld.global.nc.u32 	%r80, [%rd126+-12];
	setp.gt.u32 	%p31, %r80, 45055;
	@%p31 bra 	$L__BB3_49;
	mad.lo.s32 	%r182, %r80, %r135, %r2;
	mul.wide.s32 	%rd79, %r182, 2;
	add.s64 	%rd80, %rd2, %rd79;
	ld.global.nc.u16 	%rs17, [%rd80];
	cvt.s32.s16 	%r183, %rs17;
	add.s32 	%r218, %r218, %r183;
$L__BB3_49:
	ld.global.nc.u32 	%r83, [%rd126+-8];
	setp.gt.u32 	%p32, %r83, 45055;
	@%p32 bra 	$L__BB3_51;
	mad.lo.s32 	%r184, %r83, %r135, %r2;
	mul.wide.s32 	%rd81, %r184, 2;
	add.s64 	%rd82, %rd2, %rd81;
	ld.global.nc.u16 	%rs18, [%rd82];
	cvt.s32.s16 	%r185, %rs18;
	add.s32 	%r218, %r218, %r185;
$L__BB3_51:
	ld.global.nc.u32 	%r86, [%rd126+-4];
	setp.gt.u32 	%p33, %r86, 45055;
	@%p33 bra 	$L__BB3_53;
	mad.lo.s32 	%r186, %r86, %r135, %r2;
	mul.wide.s32 	%rd83, %r186, 2;
	add.s64 	%rd84, %rd2, %rd83;
	ld.global.nc.u16 	%rs19, [%rd84];
	cvt.s32.s16 	%r187, %rs19;
	add.s32 	%r218, %r218, %r187;
$L__BB3_53:
	ld.global.nc.u32 	%r89, [%rd126];
	setp.gt.u32 	%p34, %r89, 45055;
	@%p34 bra 	$L__BB3_55;
	mad.lo.s32 	%r188, %r89, %r135, %r2;
	mul.wide.s32 	%rd85, %r188, 2;
	add.s64 	%rd86, %rd2, %rd85;
	ld.global.nc.u16 	%rs20, [%rd86];
	cvt.s32.s16 	%r189, %rs20;
	add.s32 	%r218, %r218, %r189;
$L__BB3_55:
	ld.global.nc.u32 	%r92, [%rd126+4];
	setp.gt.u32 	%p35, %r92, 45055;
	@%p35 bra 	$L__BB3_57;
	mad.lo.s32 	%r190, %r92, %r135, %r2;
	mul.wide.s32 	%rd87, %r190, 2;
	add.s64 	%rd88, %rd2, %rd87;
	ld.global.nc.u16 	%rs21, [%rd88];
	cvt.s32.s16 	%r191, %rs21;
	add.s32 	%r218, %r218, %r191;
$L__BB3_57:
	ld.global.nc.u32 	%r95, [%rd126+8];
	setp.gt.u32 	%p36, %r95, 45055;
	@%p36 bra 	$L__BB3_59;
	mad.lo.s32 	%r192, %r95, %r135, %r2;
	mul.wide.s32 	%rd89, %r192, 2;
	add.s64 	%rd90, %rd2, %rd89;
	ld.global.nc.u16 	%rs22, [%rd90];
	cvt.s32.s16 	%r193, %rs22;
	add.s32 	%r218, %r218, %r193;
$L__BB3_59:
	ld.global.nc.u32 	%r98, [%rd126+12];
	setp.gt.u32 	%p37, %r98, 45055;
	@%p37 bra 	$L__BB3_61;
	mad.lo.s32 	%r194, %r98, %r135, %r2;
	mul.wide.s32 	%rd91, %r194, 2;
	add.s64 	%rd92, %rd2, %rd91;
	ld.global.nc.u16 	%rs23, [%rd92];
	cvt.s32.s16 	%r195, %rs23;
	add.s32 	%r218, %r218, %r195;
$L__BB3_61:
	add.s32 	%r242, %r242, 8;
	add.s64 	%rd126, %rd126, 32;
	setp.ne.s32 	%p38, %r242, 0;
	@%p38 bra 	$L__BB3_45;
$L__BB3_62:
	setp.eq.s32 	%p39, %r72, 0;
	@%p39 bra 	$L__BB3_83;
	and.b32  	%r105, %r70, 3;
	setp.lt.u32 	%p40, %r72, 4;
	@%p40 bra 	$L__BB3_73;
	add.s32 	%r197, %r71, %r260;
	mul.wide.u32 	%rd93, %r197, 4;
	add.s64 	%rd94, %rd3, %rd93;
	ld.global.nc.u32 	%r106, [%rd94];
	setp.gt.u32 	%p41, %r106, 45055;
	@%p41 bra 	$L__BB3_66;
	mad.lo.s32 	%r198, %r106, %r135, %r2;
	mul.wide.s32 	%rd95, %r198, 2;
	add.s64 	%rd96, %rd2, %rd95;
	ld.global.nc.u16 	%rs24, [%rd96];
	cvt.s32.s16 	%r199, %rs24;
	add.s32 	%r218, %r218, %r199;
$L__BB3_66:
	cvt.u64.u32 	%rd97, %r71;
	cvt.u64.u32 	%rd98, %r260;
	add.s64 	%rd99, %rd97, %rd98;
	shl.b64 	%rd100, %rd99, 2;
	add.s64 	%rd11, %rd3, %rd100;
	ld.global.nc.u32 	%r109, [%rd11+4];
	setp.gt.u32 	%p42, %r109, 45055;
	@%p42 bra 	$L__BB3_68;
	mad.lo.s32 	%r200, %r109, %r135, %r2;
	mul.wide.s32 	%rd101, %r200, 2;
	add.s64 	%rd102, %rd2, %rd101;
	ld.global.nc.u16 	%rs25, [%rd102];
	cvt.s32.s16 	%r201, %rs25;
	add.s32 	%r218, %r218, %r201;
$L__BB3_68:
	ld.global.nc.u32 	%r112, [%rd11+8];
	setp.gt.u32 	%p43, %r112, 45055;
	@%p43 bra 	$L__BB3_70;
	mad.lo.s32 	%r202, %r112, %r135, %r2;
	mul.wide.s32 	%rd103, %r202, 2;
	add.s64 	%rd104, %rd2, %rd103;
	ld.global.nc.u16 	%rs26, [%rd104];
	cvt.s32.s16 	%r203, %rs26;
	add.s32 	%r218, %r218, %r203;
$L__BB3_70:
	ld.global.nc.u32 	%r115, [%rd11+12];
	setp.gt.u32 	%p44, %r115, 45055;
	@%p44 bra 	$L__BB3_72;
	mad.lo.s32 	%r204, %r115, %r135, %r2;
	mul.wide.s32 	%rd105, %r204, 2;
	add.s64 	%rd106, %rd2, %rd105;
	ld.global.nc.u16 	%rs27, [%rd106];
	cvt.s32.s16 	%r205, %rs27;
	add.s32 	%r218, %r218, %r205;
$L__BB3_72:
	add.s32 	%r260, %r260, 4;
$L__BB3_73:
	setp.eq.s32 	%p45, %r105, 0;
	@%p45 bra 	$L__BB3_83;
	setp.eq.s32 	%p46, %r105, 1;
	@%p46 bra 	$L__BB3_80;
	add.s32 	%r207, %r71, %r260;
	mul.wide.u32 	%rd107, %r207, 4;
	add.s64 	%rd108, %rd3, %rd107;
	ld.global.nc.u32 	%r122, [%rd108];
	setp.gt.u32 	%p47, %r122, 45055;
	@%p47 bra 	$L__BB3_77;
	mad.lo.s32 	%r208, %r122, %r135, %r2;
	mul.wide.s32 	%rd109, %r208, 2;
	add.s64 	%rd110, %rd2, %rd109;
	ld.global.nc.u16 	%rs28, [%rd110];
	cvt.s32.s16 	%r209, %rs28;
	add.s32 	%r218, %r218, %r209;
$L__BB3_77:
	cvt.u64.u32 	%rd111, %r71;
	cvt.u64.u32 	%rd112, %r260;
	add.s64 	%rd113, %rd111, %rd112;
	shl.b64 	%rd114, %rd113, 2;
	add.s64 	%rd115, %rd3, %rd114;
	ld.global.nc.u32 	%r125, [%rd115+4];
	setp.gt.u32 	%p48, %r125, 45055;
	@%p48 bra 	$L__BB3_79;
	mad.lo.s32 	%r210, %r125, %r135, %r2;
	mul.wide.s32 	%rd116, %r210, 2;
	add.s64 	%rd117, %rd2, %rd116;
	ld.global.nc.u16 	%rs29, [%rd117];
	cvt.s32.s16 	%r211, %rs29;
	add.s32 	%r218, %r218, %r211;
$L__BB3_79:
	add.s32 	%r260, %r260, 2;
$L__BB3_80:
	and.b32  	%r212, %r70, 1;
	setp.eq.b32 	%p49, %r212, 1;
	not.pred 	%p50, %p49;
	@%p50 bra 	$L__BB3_83;
	add.s32 	%r213, %r71, %r260;
	mul.wide.u32 	%rd118, %r213, 4;
	add.s64 	%rd119, %rd3, %rd118;
	ld.global.nc.u32 	%r132, [%rd119];
	setp.gt.u32 	%p51, %r132, 45055;
	@%p51 bra 	$L__BB3_83;
	mad.lo.s32 	%r214, %r132, %r135, %r2;
	mul.wide.s32 	%rd120, %r214, 2;
	add.s64 	%rd121, %rd2, %rd120;
	ld.global.nc.u16 	%rs30, [%rd121];
	cvt.s32.s16 	%r215, %rs30;
	add.s32 	%r218, %r218, %r215;
$L__BB3_83:
	cvta.to.global.u64 	%rd122, %rd15;
	add.s64 	%rd124, %rd122, %rd21;
	st.global.u32 	[%rd124], %r218;
$L__BB3_84:
	ret;

}
	// .globl	_Z9fc0_layerPKiPKaS0_PaS3_ii
.visible .entry _Z9fc0_layerPKiPKaS0_PaS3_ii(
	.param .u64 .ptr .align 1 _Z9fc0_layerPKiPKaS0_PaS3_ii_param_0,
	.param .u64 .ptr .align 1 _Z9fc0_layerPKiPKaS0_PaS3_ii_param_1,
	.param .u64 .ptr .align 1 _Z9fc0_layerPKiPKaS0_PaS3_ii_param_2,
	.param .u64 .ptr .align 1 _Z9fc0_layerPKiPKaS0_PaS3_ii_param_3,
	.param .u64 .ptr .align 1 _Z9fc0_layerPKiPKaS0_PaS3_ii_param_4,
	.param .u32 _Z9fc0_layerPKiPKaS0_PaS3_ii_param_5,
	.param .u32 _Z9fc0_layerPKiPKaS0_PaS3_ii_param_6
)
{
	.reg .pred 	%p<18>;
	.reg .b16 	%rs<20>;
	.reg .b32 	%r<203>;
	.reg .b64 	%rd<52>;
	// demoted variable
	.shared .align 1 .b8 _ZZ9fc0_layerPKiPKaS0_PaS3_iiE7sqr_out[32];
	// demoted variable
	.shared .align 1 .b8 _ZZ9fc0_layerPKiPKaS0_PaS3_iiE10linear_out[32];
	ld.param.u64 	%rd14, [_Z9fc0_layerPKiPKaS0_PaS3_ii_param_0];
	ld.param.u64 	%rd15, [_Z9fc0_layerPKiPKaS0_PaS3_ii_param_1];
	ld.param.u64 	%rd16, [_Z9fc0_layerPKiPKaS0_PaS3_ii_param_2];
	ld.param.u64 	%rd12, [_Z9fc0_layerPKiPKaS0_PaS3_ii_param_3];
	ld.param.u64 	%rd13, [_Z9fc0_layerPKiPKaS0_PaS3_ii_param_4];
	ld.param.u32 	%r36, [_Z9fc0_layerPKiPKaS0_PaS3_ii_param_5];
	ld.param.u32 	%r37, [_Z9fc0_layerPKiPKaS0_PaS3_ii_param_6];
	cvta.to.global.u64 	%rd1, %rd15;
	cvta.to.global.u64 	%rd2, %rd14;
	cvta.to.global.u64 	%rd3, %rd16;
	mov.u32 	%r1, %ctaid.x;
	mov.u32 	%r2, %tid.x;
	setp.ge.s32 	%p2, %r1, %r37;
	@%p2 bra 	$L__BB4_21;
	setp.gt.u32 	%p3, %r2, 15;
	@%p3 bra 	$L__BB4_19;
	mov.u32 	%r3, %ntid.x;
	setp.gt.s32 	%p4, %r36, 0;
	mov.u32 	%r202, %r2;
	@%p4 bra 	$L__BB4_3;
	bra.uni 	$L__BB4_18;
$L__BB4_3:
	and.b32  	%r4, %r36, 7;
	and.b32  	%r5, %r36, 3;
	and.b32  	%r6, %r36, 2147483640;
	and.b32  	%r7, %r36, 1;
	neg.s32 	%r8, %r6;
	mul.lo.s32 	%r49, %r1, %r36;
	shl.b32 	%r50, %r49, 1;
	cvt.s64.s32 	%rd4, %r50;
	cvt.u64.u32 	%rd23, %r36;
	mov.u32 	%r188, %r2;
$L__BB4_4:
	cvt.u64.u32 	%rd19, %r188;
	mul.wide.u32 	%rd20, %r188, 4;
	add.s64 	%rd21, %rd3, %rd20;
	ld.global.nc.u32 	%r10, [%rd21];
	mov.u32 	%r52, _ZZ9fc0_layerPKiPKaS0_PaS3_iiE7sqr_out;
	add.s32 	%r11, %r52, %r188;
	mov.u32 	%r53, _ZZ9fc0_layerPKiPKaS0_PaS3_iiE10linear_out;
	add.s32 	%r12, %r53, %r188;
	add.s64 	%rd22, %rd1, %rd19;
	add.s64 	%rd5, %rd22, 64;
	mov.b32 	%r189, 0;
	mov.pred 	%p17, -1;
$L__BB4_5:
	mov.pred 	%p1, %p17;
	setp.lt.u32 	%p7, %r36, 8;
	selp.b64 	%rd24, 0, %rd23, %p1;
	add.s64 	%rd6, %rd24, %rd4;
	mov.b32 	%r196, 0;
	mov.u32 	%r201, %r10;
	@%p7 bra 	$L__BB4_8;
	shl.b64 	%rd25, %rd6, 2;
	add.s64 	%rd26, %rd2, %rd25;
	add.s64 	%rd51, %rd26, 16;
	mov.u64 	%rd50, %rd5;
	mov.u32 	%r190, %r8;
	mov.u32 	%r201, %r10;
$L__BB4_7:
	.pragma "nounroll";
	ld.global.nc.u32 	%r56, [%rd51+-16];
	shl.b32 	%r57, %r56, 10;
	shr.s32 	%r58, %r57, 16;
	min.s32 	%r59, %r58, 127;
	max.s32 	%r60, %r59, 0;
	ld.global.nc.u8 	%rs3, [%rd50+-64];
	cvt.s32.s8 	%r61, %rs3;
	mad.lo.s32 	%r62, %r60, %r61, %r201;
	ld.global.nc.u32 	%r63, [%rd51+-12];
	shl.b32 	%r64, %r63, 10;
	shr.s32 	%r65, %r64, 16;
	min.s32 	%r66, %r65, 127;
	max.s32 	%r67, %r66, 0;
	ld.global.nc.u8 	%rs4, [%rd50+-48];
	cvt.s32.s8 	%r68, %rs4;
	mad.lo.s32 	%r69, %r67, %r68, %r62;
	ld.global.nc.u32 	%r70, [%rd51+-8];
	shl.b32 	%r71, %r70, 10;
	shr.s32 	%r72, %r71, 16;
	min.s32 	%r73, %r72, 127;
	max.s32 	%r74, %r73, 0;
	ld.global.nc.u8 	%rs5, [%rd50+-32];
	cvt.s32.s8 	%r75, %rs5;
	mad.lo.s32 	%r76, %r74, %r75, %r69;
	ld.global.nc.u32 	%r77, [%rd51+-4];
	shl.b32 	%r78, %r77, 10;
	shr.s32 	%r79, %r78, 16;
	min.s32 	%r80, %r79, 127;
	max.s32 	%r81, %r80, 0;
	ld.global.nc.u8 	%rs6, [%rd50+-16];
	cvt.s32.s8 	%r82, %rs6;
	mad.lo.s32 	%r83, %r81, %r82, %r76;
	ld.global.nc.u32 	%r84, [%rd51];
	shl.b32 	%r85, %r84, 10;
	shr.s32 	%r86, %r85, 16;
	min.s32 	%r87, %r86, 127;
	max.s32 	%r88, %r87, 0;
	ld.global.nc.u8 	%rs7, [%rd50];
	cvt.s32.s8 	%r89, %rs7;
	mad.lo.s32 	%r90, %r88, %r89, %r83;
	ld.global.nc.u32 	%r91, [%rd51+4];
	shl.b32 	%r92, %r91, 10;
	shr.s32 	%r93, %r92, 16;
	min.s32 	%r94, %r93, 127;
	max.s32 	%r95, %r94, 0;
	ld.global.nc.u8 	%rs8, [%rd50+16];
	cvt.s32.s8 	%r96, %rs8;
	mad.lo.s32 	%r97, %r95, %r96, %r90;
	ld.global.nc.u32 	%r98, [%rd51+8];
	shl.b32 	%r99, %r98, 10;
	shr.s32 	%r100, %r99, 16;
	min.s32 	%r101, %r100, 127;
	max.s32 	%r102, %r101, 0;
	ld.global.nc.u8 	%rs9, [%rd50+32];
	cvt.s32.s8 	%r103, %rs9;
	mad.lo.s32 	%r104, %r102, %r103, %r97;
	ld.global.nc.u32 	%r105, [%rd51+12];
	shl.b32 	%r106, %r105, 10;
	shr.s32 	%r107, %r106, 16;
	min.s32 	%r108, %r107, 127;
	max.s32 	%r109, %r108, 0;
	ld.global.nc.u8 	%rs10, [%rd50+48];
	cvt.s32.s8 	%r110, %rs10;
	mad.lo.s32 	%r201, %r109, %r110, %r104;
	add.s32 	%r190, %r190, 8;
	add.s64 	%rd51, %rd51, 32;
	add.s64 	%rd50, %rd50, 128;
	setp.ne.s32 	%p8, %r190, 0;
	mov.u32 	%r196, %r6;
	@%p8 bra 	$L__BB4_7;
$L__BB4_8:
	setp.eq.s32 	%p9, %r4, 0;
	@%p9 bra 	$L__BB4_16;
	add.s32 	%r112, %r4, -1;
	setp.lt.u32 	%p10, %r112, 3;
	@%p10 bra 	$L__BB4_11;
	cvt.u64.u32 	%rd27, %r196;
	add.s64 	%rd28, %rd6, %rd27;
	shl.b64 	%rd29, %rd28, 2;
	add.s64 	%rd30, %rd2, %rd29;
	ld.global.nc.u32 	%r113, [%rd30];
	shl.b32 	%r114, %r113, 10;
	shr.s32 	%r115, %r114, 16;
	min.s32 	%r116, %r115, 127;
	max.s32 	%r117, %r116, 0;
	shl.b32 	%r118, %r196, 4;
	add.s32 	%r119, %r118, %r188;
	cvt.s64.s32 	%rd31, %r119;
	add.s64 	%rd32, %rd1, %rd31;
	ld.global.nc.u8 	%rs11, [%rd32];
	cvt.s32.s8 	%r120, %rs11;
	mad.lo.s32 	%r121, %r117, %r120, %r201;
	ld.global.nc.u32 	%r122, [%rd30+4];
	shl.b32 	%r123, %r122, 10;
	shr.s32 	%r124, %r123, 16;
	min.s32 	%r125, %r124, 127;
	max.s32 	%r126, %r125, 0;
	ld.global.nc.u8 	%rs12, [%rd32+16];
	cvt.s32.s8 	%r127, %rs12;
	mad.lo.s32 	%r128, %r126, %r127, %r121;
	ld.global.nc.u32 	%r129, [%rd30+8];
	shl.b32 	%r130, %r129, 10;
	shr.s32 	%r131, %r130, 16;
	min.s32 	%r132, %r131, 127;
	max.s32 	%r133, %r132, 0;
	ld.global.nc.u8 	%rs13, [%rd32+32];
	cvt.s32.s8 	%r134, %rs13;
	mad.lo.s32 	%r135, %r133, %r134, %r128;
	ld.global.nc.u32 	%r136, [%rd30+12];
	shl.b32 	%r137, %r136, 10;
	shr.s32 	%r138, %r137, 16;
	min.s32 	%r139, %r138, 127;
	max.s32 	%r140, %r139, 0;
	ld.global.nc.u8 	%rs14, [%rd32+48];
	cvt.s32.s8 	%r141, %rs14;
	mad.lo.s32 	%r201, %r140, %r141, %r135;
	add.s32 	%r196, %r196, 4;
$L__BB4_11:
	setp.eq.s32 	%p11, %r5, 0;
	@%p11 bra 	$L__BB4_16;
	setp.eq.s32 	%p12, %r5, 1;
	@%p12 bra 	$L__BB4_14;
	cvt.u64.u32 	%rd33, %r196;
	add.s64 	%rd34, %rd6, %rd33;
	shl.b64 	%rd35, %rd34, 2;
	add.s64 	%rd36, %rd2, %rd35;
	ld.global.nc.u32 	%r143, [%rd36];
	shl.b32 	%r144, %r143, 10;
	shr.s32 	%r145, %r144, 16;
	min.s32 	%r146, %r145, 127;
	max.s32 	%r147, %r146, 0;
	shl.b32 	%r148, %r196, 4;
	add.s32 	%r149, %r148, %r188;
	cvt.s64.s32 	%rd37, %r149;
	add.s64 	%rd38, %rd1, %rd37;
	ld.global.nc.u8 	%rs15, [%rd38];
	cvt.s32.s8 	%r150, %rs15;
	mad.lo.s32 	%r151, %r147, %r150, %r201;
	ld.global.nc.u32 	%r152, [%rd36+4];
	shl.b32 	%r153, %r152, 10;
	shr.s32 	%r154, %r153, 16;
	min.s32 	%r155, %r154, 127;
	max.s32 	%r156, %r155, 0;
	ld.global.nc.u8 	%rs16, [%rd38+16];
	cvt.s32.s8 	%r157, %rs16;
	mad.lo.s32 	%r201, %r156, %r157, %r151;
	add.s32 	%r196, %r196, 2;
$L__BB4_14:
	setp.eq.s32 	%p13, %r7, 0;
	@%p13 bra 	$L__BB4_16;
	cvt.u64.u32 	%rd39, %r196;
	add.s64 	%rd40, %rd6, %rd39;
	shl.b64 	%rd41, %rd40, 2;
	add.s64 	%rd42, %rd2, %rd41;
	ld.global.nc.u32 	%r158, [%rd42];
	shl.b32 	%r159, %r158, 10;
	shr.s32 	%r160, %r159, 16;
	min.s32 	%r161, %r160, 127;
	max.s32 	%r162, %r161, 0;
	shl.b32 	%r163, %r196, 4;
	add.s32 	%r164, %r163, %r188;
	cvt.s64.s32 	%rd43, %r164;
	add.s64 	%rd44, %rd1, %rd43;
	ld.global.nc.u8 	%rs17, [%rd44];
	cvt.s32.s8 	%r165, %rs17;
	mad.lo.s32 	%r201, %r162, %r165, %r201;
$L__BB4_16:
	shl.b32 	%r167, %r201, 10;
	shr.s32 	%r168, %r167, 16;
	min.s32 	%r169, %r168, 127;
	max.s32 	%r170, %r169, 0;
	mul.lo.s32 	%r171, %r170, %r170;
	shr.u32 	%r172, %r171, 7;
	shl.b32 	%r173, %r189, 4;
	add.s32 	%r174, %r11, %r173;
	st.shared.u8 	[%r174], %r172;
	add.s32 	%r175, %r12, %r173;
	st.shared.u8 	[%r175], %r170;
	mov.b32 	%r189, 1;
	mov.pred 	%p17, 0;
	@%p1 bra 	$L__BB4_5;
	add.s32 	%r188, %r188, %r3;
	setp.lt.u32 	%p15, %r188, 16;
	@%p15 bra 	$L__BB4_4;
	bra.uni 	$L__BB4_19;
$L__BB4_18:
	mul.wide.u32 	%rd17, %r202, 4;
	add.s64 	%rd18, %rd3, %rd17;
	mov.u32 	%r38, _ZZ9fc0_layerPKiPKaS0_PaS3_iiE7sqr_out;
	add.s32 	%r39, %r38, %r202;
	mov.u32 	%r40, _ZZ9fc0_layerPKiPKaS0_PaS3_iiE10linear_out;
	add.s32 	%r41, %r40, %r202;
	ld.global.nc.u32 	%r42, [%rd18];
	shl.b32 	%r43, %r42, 10;
	shr.s32 	%r44, %r43, 16;
	min.s32 	%r45, %r44, 127;
	max.s32 	%r46, %r45, 0;
	mul.lo.s32 	%r47, %r46, %r46;
	shr.u32 	%r48, %r47, 7;
	cvt.u16.u32 	%rs1, %r48;
	st.shared.u8 	[%r39], %rs1;
	cvt.u16.u32 	%rs2, %r46;
	st.shared.u8 	[%r41], %rs2;
	st.shared.u8 	[%r39+16], %rs1;
	st.shared.u8 	[%r41+16], %rs2;
	add.s32 	%r202, %r202, %r3;
	setp.lt.u32 	%p5, %r202, 16;
	@%p5 bra 	$L__BB4_18;
$L__BB4_19:
	bar.sync 	0;
	setp.gt.u32 	%p16, %r2, 31;
	@%p16 bra 	$L__BB4_21;
	and.b32  	%r176, %r2, 15;
	and.b32  	%r177, %r2, 1008;
	mov.u32 	%r178, _ZZ9fc0_layerPKiPKaS0_PaS3_iiE7sqr_out;
	add.s32 	%r179, %r178, %r177;
	add.s32 	%r180, %r179, %r176;
	ld.shared.u8 	%rs18, [%r180];
	shl.b32 	%r181, %r1, 5;
	and.b32  	%r182, %r2, 16;
	or.b32  	%r183, %r181, %r182;
	or.b32  	%r184, %r183, %r176;
	cvt.u64.u32 	%rd45, %r184;
	cvta.to.global.u64 	%rd46, %rd12;
	add.s64 	%rd47, %rd46, %rd45;
	st.global.u8 	[%rd47], %rs18;
	mov.u32 	%r185, _ZZ9fc0_layerPKiPKaS0_PaS3_iiE10linear_out;
	add.s32 	%r186, %r185, %r177;
	add.s32 	%r187, %r186, %r176;
	ld.shared.u8 	%rs19, [%r187];
	cvta.to.global.u64 	%rd48, %rd13;
	add.s64 	%rd49, %rd48, %rd45;
	st.global.u8 	[%rd49], %rs19;
$L__BB4_21:
	ret;

}
	// .globl	_Z9fc1_layerPKaS0_PKiPai
.visible .entry _Z9fc1_layerPKaS0_PKiPai(
	.param .u64 .ptr .align 1 _Z9fc1_layerPKaS0_PKiPai_param_0,
	.param .u64 .ptr .align 1 _Z9fc1_layerPKaS0_PKiPai_param_1,
	.param .u64 .ptr .align 1 _Z9fc1_layerPKaS0_PKiPai_param_2,
	.param .u64 .ptr .align 1 _Z9fc1_layerPKaS0_PKiPai_param_3,
	.param .u32 _Z9fc1_layerPKaS0_PKiPai_param_4
)
{
	.reg .pred 	%p<4>;
	.reg .b16 	%rs<63>;
	.reg .b32 	%r<127>;
	.reg .b64 	%rd<17>;

	ld.param.u64 	%rd1, [_Z9fc1_layerPKaS0_PKiPai_param_0];
	ld.param.u64 	%rd2, [_Z9fc1_layerPKaS0_PKiPai_param_1];
	ld.param.u64 	%rd3, [_Z9fc1_layerPKaS0_PKiPai_param_2];
	ld.param.u64 	%rd4, [_Z9fc1_layerPKaS0_PKiPai_param_3];
	ld.param.u32 	%r3, [_Z9fc1_layerPKaS0_PKiPai_param_4];
	mov.u32 	%r1, %ctaid.x;
	mov.u32 	%r4, %tid.x;
	setp.ge.s32 	%p1, %r1, %r3;
	setp.gt.u32 	%p2, %r4, 31;
	or.pred  	%p3, %p1, %p2;
	@%p3 bra 	$L__BB5_2;
	cvta.to.global.u64 	%rd5, %rd4;
	cvta.to.global.u64 	%rd6, %rd1;
	cvta.to.global.u64 	%rd7, %rd2;
	cvta.to.global.u64 	%rd8, %rd3;
	cvt.u64.u32 	%rd9, %r4;
	mul.wide.u32 	%rd10, %r4, 4;
	add.s64 	%rd11, %rd8, %rd10;
	ld.global.nc.u32 	%r5, [%rd11];
	mul.lo.s32 	%r6, %r1, 30;
	cvt.u64.u32 	%rd12, %r6;
	add.s64 	%rd13, %rd6, %rd12;
	add.s64 	%rd14, %rd7, %rd9;
	ld.global.nc.u8 	%rs1, [%rd14+96];
	cvt.u32.u8 	%r7, %rs1;
	ld.global.nc.u8 	%rs2, [%rd14+64];
	cvt.u32.u8 	%r8, %rs2;
	prmt.b32 	%r9, %r8, %r7, 0x3340U;
	ld.global.nc.u8 	%rs3, [%rd14+32];
	cvt.u32.u8 	%r10, %rs3;
	ld.global.nc.u8 	%rs4, [%rd14];
	cvt.u32.u8 	%r11, %rs4;
	prmt.b32 	%r12, %r11, %r10, 0x3340U;
	prmt.b32 	%r13, %r12, %r9, 0x5410U;
	ld.global.nc.u8 	%rs5, [%rd13+3];
	cvt.u32.u8 	%r14, %rs5;
	ld.global.nc.u8 	%rs6, [%rd13+2];
	cvt.u32.u8 	%r15, %rs6;
	prmt.b32 	%r16, %r15, %r14, 0x3340U;
	ld.global.nc.u8 	%rs7, [%rd13+1];
	cvt.u32.u8 	%r17, %rs7;
	ld.global.nc.u8 	%rs8, [%rd13];
	cvt.u32.u8 	%r18, %rs8;
	prmt.b32 	%r19, %r18, %r17, 0x3340U;
	prmt.b32 	%r20, %r19, %r16, 0x5410U;
	dp4a.s32.s32 	%r21, %r13, %r20, %r5;
	ld.global.nc.u8 	%rs9, [%rd14+224];
	cvt.u32.u8 	%r22, %rs9;
	ld.global.nc.u8 	%rs10, [%rd14+192];
	cvt.u32.u8 	%r23, %rs10;
	prmt.b32 	%r24, %r23, %r22, 0x3340U;
	ld.global.nc.u8 	%rs11, [%rd14+160];
	cvt.u32.u8 	%r25, %rs11;
	ld.global.nc.u8 	%rs12, [%rd14+128];
	cvt.u32.u8 	%r26, %rs12;
	prmt.b32 	%r27, %r26, %r25, 0x3340U;
	prmt.b32 	%r28, %r27, %r24, 0x5410U;
	ld.global.nc.u8 	%rs13, [%rd13+7];
	cvt.u32.u8 	%r29, %rs13;
	ld.global.nc.u8 	%rs14, [%rd13+6];
	cvt.u32.u8 	%r30, %rs14;
	prmt.b32 	%r31, %r30, %r29, 0x3340U;
	ld.global.nc.u8 	%rs15, [%rd13+5];
	cvt.u32.u8 	%r32, %rs15;
	ld.global.nc.u8 	%rs16, [%rd13+4];
	cvt.u32.u8 	%r33, %rs16;
	prmt.b32 	%r34, %r33, %r32, 0x3340U;
	prmt.b32 	%r35, %r34, %r31, 0x5410U;
	dp4a.s32.s32 	%r36, %r28, %r35, %r21;
	ld.global.nc.u8 	%rs17, [%rd14+352];
	cvt.u32.u8 	%r37, %rs17;
	ld.global.nc.u8 	%rs18, [%rd14+320];
	cvt.u32.u8 	%r38, %rs18;
	prmt.b32 	%r39, %r38, %r37, 0x3340U;
	ld.global.nc.u8 	%rs19, [%rd14+288];
	cvt.u32.u8 	%r40, %rs19;
	ld.global.nc.u8 	%rs20, [%rd14+256];
	cvt.u32.u8 	%r41, %rs20;
	prmt.b32 	%r42, %r41, %r40, 0x3340U;
	prmt.b32 	%r43, %r42, %r39, 0x5410U;
	ld.global.nc.u8 	%rs21, [%rd13+11];
	cvt.u32.u8 	%r44, %rs21;
	ld.global.nc.u8 	%rs22, [%rd13+10];
	cvt.u32.u8 	%r45, %rs22;
	prmt.b32 	%r46, %r45, %r44, 0x3340U;
	ld.global.nc.u8 	%rs23, [%rd13+9];
	cvt.u32.u8 	%r47, %rs23;
	ld.global.nc.u8 	%rs24, [%rd13+8];
	cvt.u32.u8 	%r48, %rs24;
	prmt.b32 	%r49, %r48, %r47, 0x3340U;
	prmt.b32 	%r50, %r49, %r46, 0x5410U;
	dp4a.s32.s32 	%r51, %r43, %r50, %r36;
	ld.global.nc.u8 	%rs25, [%rd14+480];
	cvt.u32.u8 	%r52, %rs25;
	ld.global.nc.u8 	%rs26, [%rd14+448];
	cvt.u32.u8 	%r53, %rs26;
	prmt.b32 	%r54, %r53, %r52, 0x3340U;
	ld.global.nc.u8 	%rs27, [%rd14+416];
	cvt.u32.u8 	%r55, %rs27;
	ld.global.nc.u8 	%rs28, [%rd14+384];
	cvt.u32.u8 	%r56, %rs28;
	prmt.b32 	%r57, %r56, %r55, 0x3340U;
	prmt.b32 	%r58, %r57, %r54, 0x5410U;
	ld.global.nc.u8 	%rs29, [%rd13+15];
	cvt.u32.u8 	%r59, %rs29;
	ld.global.nc.u8 	%rs30, [%rd13+14];
	cvt.u32.u8 	%r60, %rs30;
	prmt.b32 	%r61, %r60, %r59, 0x3340U;
	ld.global.nc.u8 	%rs31, [%rd13+13];
	cvt.u32.u8 	%r62, %rs31;
	ld.global.nc.u8 	%rs32, [%rd13+12];
	cvt.u32.u8 	%r63, %rs32;
	prmt.b32 	%r64, %r63, %r62, 0x3340U;
	prmt.b32 	%r65, %r64, %r61, 0x5410U;
	dp4a.s32.s32 	%r66, %r58, %r65, %r51;
	ld.global.nc.u8 	%rs33, [%rd14+608];
	cvt.u32.u8 	%r67, %rs33;
	ld.global.nc.u8 	%rs34, [%rd14+576];
	cvt.u32.u8 	%r68, %rs34;
	prmt.b32 	%r69, %r68, %r67, 0x3340U;
	ld.global.nc.u8 	%rs35, [%rd14+544];
	cvt.u32.u8 	%r70, %rs35;
	ld.global.nc.u8 	%rs36, [%rd14+512];
	cvt.u32.u8 	%r71, %rs36;
	prmt.b32 	%r72, %r71, %r70, 0x3340U;
	prmt.b32 	%r73, %r72, %r69, 0x5410U;
	ld.global.nc.u8 	%rs37, [%rd13+19];
	cvt.u32.u8 	%r74, %rs37;
	ld.global.nc.u8 	%rs38, [%rd13+18];
	cvt.u32.u8 	%r75, %rs38;
	prmt.b32 	%r76, %r75, %r74, 0x3340U;
	ld.global.nc.u8 	%rs39, [%rd13+17];
	cvt.u32.u8 	%r77, %rs39;
	ld.global.nc.u8 	%rs40, [%rd13+16];
	cvt.u32.u8 	%r78, %rs40;
	prmt.b32 	%r79, %r78, %r77, 0x3340U;
	prmt.b32 	%r80, %r79, %r76, 0x5410U;
	dp4a.s32.s32 	%r81, %r73, %r80, %r66;
	ld.global.nc.u8 	%rs41, [%rd14+736];
	cvt.u32.u8 	%r82, %rs41;
	ld.global.nc.u8 	%rs42, [%rd14+704];
	cvt.u32.u8 	%r83, %rs42;
	prmt.b32 	%r84, %r83, %r82, 0x3340U;
	ld.global.nc.u8 	%rs43, [%rd14+672];
	cvt.u32.u8 	%r85, %rs43;
	ld.global.nc.u8 	%rs44, [%rd14+640];
	cvt.u32.u8 	%r86, %rs44;
	prmt.b32 	%r87, %r86, %r85, 0x3340U;
	prmt.b32 	%r88, %r87, %r84, 0x5410U;
	ld.global.nc.u8 	%rs45, [%rd13+23];
	cvt.u32.u8 	%r89, %rs45;
	ld.global.nc.u8 	%rs46, [%rd13+22];
	cvt.u32.u8 	%r90, %rs46;
	prmt.b32 	%r91, %r90, %r89, 0x3340U;
	ld.global.nc.u8 	%rs47, [%rd13+21];
	cvt.u32.u8 	%r92, %rs47;
	ld.global.nc.u8 	%rs48, [%rd13+20];
	cvt.u32.u8 	%r93, %rs48;
	prmt.b32 	%r94, %r93, %r92, 0x3340U;
	prmt.b32 	%r95, %r94, %r91, 0x5410U;
	dp4a.s32.s32 	%r96, %r88, %r95, %r81;
	ld.global.nc.u8 	%rs49, [%rd14+864];
	cvt.u32.u8 	%r97, %rs49;
	ld.global.nc.u8 	%rs50, [%rd14+832];
	cvt.u32.u8 	%r98, %rs50;
	prmt.b32 	%r99, %r98, %r97, 0x3340U;
	ld.global.nc.u8 	%rs51, [%rd14+800];
	cvt.u32.u8 	%r100, %rs51;
	ld.global.nc.u8 	%rs52, [%rd14+768];
	cvt.u32.u8 	%r101, %rs52;
	prmt.b32 	%r102, %r101, %r100, 0x3340U;
	prmt.b32 	%r103, %r102, %r99, 0x5410U;
	ld.global.nc.u8 	%rs53, [%rd13+27];
	cvt.u32.u8 	%r104, %rs53;
	ld.global.nc.u8 	%rs54, [%rd13+26];
	cvt.u32.u8 	%r105, %rs54;
	prmt.b32 	%r106, %r105, %r104, 0x3340U;
	ld.global.nc.u8 	%rs55, [%rd13+25];
	cvt.u32.u8 	%r107, %rs55;
	ld.global.nc.u8 	%rs56, [%rd13+24];
	cvt.u32.u8 	%r108, %rs56;
	prmt.b32 	%r109, %r108, %r107, 0x3340U;
	prmt.b32 	%r110, %r109, %r106, 0x5410U;
	dp4a.s32.s32 	%r111, %r103, %r110, %r96;
	ld.global.nc.u8 	%rs57, [%rd14+896];
	cvt.s16.s8 	%rs58, %rs57;
	ld.global.nc.u8 	%rs59, [%rd14+928];
	cvt.s16.s8 	%rs60, %rs59;
	mov.b32 	%r112, {%rs58, %rs60};
	ld.global.nc.u8 	%rs61, [%rd13+29];
	cvt.u32.u8 	%r113, %rs61;
	ld.global.nc.u8 	%rs62, [%rd13+28];
	cvt.u32.u8 	%r114, %rs62;
	prmt.b32 	%r115, %r114, %r113, 0x3340U;
	prmt.b32 	%r116, %r117, %r118, 0x3340U;
	prmt.b32 	%r119, %r115, %r116, 0x5410U;
	dp2a.lo.s32.s32 	%r120, %r112, %r119, %r111;
	shl.b32 	%r121, %r120, 10;
	shr.s32 	%r122, %r121, 16;
	min.s32 	%r123, %r122, 127;
	max.s32 	%r124, %r123, 0;
	shl.b32 	%r125, %r1, 5;
	add.s32 	%r126, %r125, %r4;
	cvt.u64.u32 	%rd15, %r126;
	add.s64 	%rd16, %rd5, %rd15;
	st.global.u8 	[%rd16], %r124;
$L__BB5_2:
	ret;

}
	// .globl	_Z9fc2_layerPKaS0_PKiS0_Pii
.visible .entry _Z9fc2_layerPKaS0_PKiS0_Pii(
	.param .u64 .ptr .align 1 _Z9fc2_layerPKaS0_PKiS0_Pii_param_0,
	.param .u64 .ptr .align 1 _Z9fc2_layerPKaS0_PKiS0_Pii_param_1,
	.param .u64 .ptr .align 1 _Z9fc2_layerPKaS0_PKiS0_Pii_param_2,
	.param .u64 .ptr .align 1 _Z9fc2_layerPKaS0_PKiS0_Pii_param_3,
	.param .u64 .ptr .align 1 _Z9fc2_layerPKaS0_PKiS0_Pii_param_4,
	.param .u32 _Z9fc2_layerPKaS0_PKiS0_Pii_param_5
)
{
	.reg .pred 	%p<2>;
	.reg .b16 	%rs<67>;
	.reg .b32 	%r<138>;
	.reg .b64 	%rd<16>;

	ld.param.u64 	%rd1, [_Z9fc2_layerPKaS0_PKiS0_Pii_param_0];
	ld.param.u64 	%rd2, [_Z9fc2_layerPKaS0_PKiS0_Pii_param_1];
	ld.param.u64 	%rd3, [_Z9fc2_layerPKaS0_PKiS0_Pii_param_2];
	ld.param.u64 	%rd4, [_Z9fc2_layerPKaS0_PKiS0_Pii_param_3];
	ld.param.u64 	%rd5, [_Z9fc2_layerPKaS0_PKiS0_Pii_param_4];
	ld.param.u32 	%r2, [_Z9fc2_layerPKaS0_PKiS0_Pii_param_5];
	mov.u32 	%r3, %ctaid.x;
	mov.u32 	%r4, %ntid.x;
	mov.u32 	%r5, %tid.x;
	mad.lo.s32 	%r1, %r3, %r4, %r5;
	setp.ge.s32 	%p1, %r1, %r2;
	@%p1 bra 	$L__BB6_2;
	cvta.to.global.u64 	%rd6, %rd4;
	cvta.to.global.u64 	%rd7, %rd5;
	cvta.to.global.u64 	%rd8, %rd1;
	cvta.to.global.u64 	%rd9, %rd2;
	cvta.to.global.u64 	%rd10, %rd3;
	ld.global.nc.u32 	%r6, [%rd10];
	shl.b32 	%r7, %r1, 5;
	cvt.s64.s32 	%rd11, %r7;
	add.s64 	%rd12, %rd8, %rd11;
	ld.global.nc.u8 	%rs1, [%rd9+3];
	cvt.u32.u8 	%r8, %rs1;
	ld.global.nc.u8 	%rs2, [%rd9+2];
	cvt.u32.u8 	%r9, %rs2;
	prmt.b32 	%r10, %r9, %r8, 0x3340U;
	ld.global.nc.u8 	%rs3, [%rd9+1];
	cvt.u32.u8 	%r11, %rs3;
	ld.global.nc.u8 	%rs4, [%rd9];
	cvt.u32.u8 	%r12, %rs4;
	prmt.b32 	%r13, %r12, %r11, 0x3340U;
	prmt.b32 	%r14, %r13, %r10, 0x5410U;
	ld.global.nc.u8 	%rs5, [%rd12+3];
	cvt.u32.u8 	%r15, %rs5;
	ld.global.nc.u8 	%rs6, [%rd12+2];
	cvt.u32.u8 	%r16, %rs6;
	prmt.b32 	%r17, %r16, %r15, 0x3340U;
	ld.global.nc.u8 	%rs7, [%rd12+1];
	cvt.u32.u8 	%r18, %rs7;
	ld.global.nc.u8 	%rs8, [%rd12];
	cvt.u32.u8 	%r19, %rs8;
	prmt.b32 	%r20, %r19, %r18, 0x3340U;
	prmt.b32 	%r21, %r20, %r17, 0x5410U;
	dp4a.s32.s32 	%r22, %r14, %r21, %r6;
	ld.global.nc.u8 	%rs9, [%rd9+7];
	cvt.u32.u8 	%r23, %rs9;
	ld.global.nc.u8 	%rs10, [%rd9+6];
	cvt.u32.u8 	%r24, %rs10;
	prmt.b32 	%r25, %r24, %r23, 0x3340U;
	ld.global.nc.u8 	%rs11, [%rd9+5];
	cvt.u32.u8 	%r26, %rs11;
	ld.global.nc.u8 	%rs12, [%rd9+4];
	cvt.u32.u8 	%r27, %rs12;
	prmt.b32 	%r28, %r27, %r26, 0x3340U;
	prmt.b32 	%r29, %r28, %r25, 0x5410U;
	ld.global.nc.u8 	%rs13, [%rd12+7];
	cvt.u32.u8 	%r30, %rs13;
	ld.global.nc.u8 	%rs14, [%rd12+6];
	cvt.u32.u8 	%r31, %rs14;
	prmt.b32 	%r32, %r31, %r30, 0x3340U;
	ld.global.nc.u8 	%rs15, [%rd12+5];
	cvt.u32.u8 	%r33, %rs15;
	ld.global.nc.u8 	%rs16, [%rd12+4];
	cvt.u32.u8 	%r34, %rs16;
	prmt.b32 	%r35, %r34, %r33, 0x3340U;
	prmt.b32 	%r36, %r35, %r32, 0x5410U;
	dp4a.s32.s32 	%r37, %r29, %r36, %r22;
	ld.global.nc.u8 	%rs17, [%rd9+11];
	cvt.u32.u8 	%r38, %rs17;
	ld.global.nc.u8 	%rs18, [%rd9+10];
	cvt.u32.u8 	%r39, %rs18;
	prmt.b32 	%r40, %r39, %r38, 0x3340U;
	ld.global.nc.u8 	%rs19, [%rd9+9];
	cvt.u32.u8 	%r41, %rs19;
	ld.global.nc.u8 	%rs20, [%rd9+8];
	cvt.u32.u8 	%r42, %rs20;
	prmt.b32 	%r43, %r42, %r41, 0x3340U;
	prmt.b32 	%r44, %r43, %r40, 0x5410U;
	ld.global.nc.u8 	%rs21, [%rd12+11];
	cvt.u32.u8 	%r45, %rs21;
	ld.global.nc.u8 	%rs22, [%rd12+10];
	cvt.u32.u8 	%r46, %rs22;
	prmt.b32 	%r47, %r46, %r45, 0x3340U;
	ld.global.nc.u8 	%rs23, [%rd12+9];
	cvt.u32.u8 	%r48, %rs23;
	ld.global.nc.u8 	%rs24, [%rd12+8];
	cvt.u32.u8 	%r49, %rs24;
	prmt.b32 	%r50, %r49, %r48, 0x3340U;
	prmt.b32 	%r51, %r50, %r47, 0x5410U;
	dp4a.s32.s32 	%r52, %r44, %r51, %r37;
	ld.global.nc.u8 	%rs25, [%rd9+15];
	cvt.u32.u8 	%r53, %rs25;
	ld.global.nc.u8 	%rs26, [%rd9+14];
	cvt.u32.u8 	%r54, %rs26;
	prmt.b32 	%r55, %r54, %r53, 0x3340U;
	ld.global.nc.u8 	%rs27, [%rd9+13];
	cvt.u32.u8 	%r56, %rs27;
	ld.global.nc.u8 	%rs28, [%rd9+12];
	cvt.u32.u8 	%r57, %rs28;
	prmt.b32 	%r58, %r57, %r56, 0x3340U;
	prmt.b32 	%r59, %r58, %r55, 0x5410U;
	ld.global.nc.u8 	%rs29, [%rd12+15];
	cvt.u32.u8 	%r60, %rs29;
	ld.global.nc.u8 	%rs30, [%rd12+14];
	cvt.u32.u8 	%r61, %rs30;
	prmt.b32 	%r62, %r61, %r60, 0x3340U;
	ld.global.nc.u8 	%rs31, [%rd12+13];
	cvt.u32.u8 	%r63, %rs31;
	ld.global.nc.u8 	%rs32, [%rd12+12];
	cvt.u32.u8 	%r64, %rs32;
	prmt.b32 	%r65, %r64, %r63, 0x3340U;
	prmt.b32 	%r66, %r65, %r62, 0x5410U;
	dp4a.s32.s32 	%r67, %r59, %r66, %r52;
	ld.global.nc.u8 	%rs33, [%rd9+19];
	cvt.u32.u8 	%r68, %rs33;
	ld.global.nc.u8 	%rs34, [%rd9+18];
	cvt.u32.u8 	%r69, %rs34;
	prmt.b32 	%r70, %r69, %r68, 0x3340U;
	ld.global.nc.u8 	%rs35, [%rd9+17];
	cvt.u32.u8 	%r71, %rs35;
	ld.global.nc.u8 	%rs36, [%rd9+16];
	cvt.u32.u8 	%r72, %rs36;
	prmt.b32 	%r73, %r72, %r71, 0x3340U;
	prmt.b32 	%r74, %r73, %r70, 0x5410U;
	ld.global.nc.u8 	%rs37, [%rd12+19];
	cvt.u32.u8 	%r75, %rs37;
	ld.global.nc.u8 	%rs38, [%rd12+18];
	cvt.u32.u8 	%r76, %rs38;
	prmt.b32 	%r77, %r76, %r75, 0x3340U;
	ld.global.nc.u8 	%rs39, [%rd12+17];
	cvt.u32.u8 	%r78, %rs39;
	ld.global.nc.u8 	%rs40, [%rd12+16];
	cvt.u32.u8 	%r79, %rs40;
	prmt.b32 	%r80, %r79, %r78, 0x3340U;
	prmt.b32 	%r81, %r80, %r77, 0x5410U;
	dp4a.s32.s32 	%r82, %r74, %r81, %r67;
	ld.global.nc.u8 	%rs41, [%rd9+23];
	cvt.u32.u8 	%r83, %rs41;
	ld.global.nc.u8 	%rs42, [%rd9+22];
	cvt.u32.u8 	%r84, %rs42;
	prmt.b32 	%r85, %r84, %r83, 0x3340U;
	ld.global.nc.u8 	%rs43, [%rd9+21];
	cvt.u32.u8 	%r86, %rs43;
	ld.global.nc.u8 	%rs44, [%rd9+20];
	cvt.u32.u8 	%r87, %rs44;
	prmt.b32 	%r88, %r87, %r86, 0x3340U;
	prmt.b32 	%r89, %r88, %r85, 0x5410U;
	ld.global.nc.u8 	%rs45, [%rd12+23];
	cvt.u32.u8 	%r90, %rs45;
	ld.global.nc.u8 	%rs46, [%rd12+22];
	cvt.u32.u8 	%r91, %rs46;
	prmt.b32 	%r92, %r91, %r90, 0x3340U;
	ld.global.nc.u8 	%rs47, [%rd12+21];
	cvt.u32.u8 	%r93, %rs47;
	ld.global.nc.u8 	%rs48, [%rd12+20];
	cvt.u32.u8 	%r94, %rs48;
	prmt.b32 	%r95, %r94, %r93, 0x3340U;
	prmt.b32 	%r96, %r95, %r92, 0x5410U;
	dp4a.s32.s32 	%r97, %r89, %r96, %r82;
	ld.global.nc.u8 	%rs49, [%rd9+27];
	cvt.u32.u8 	%r98, %rs49;
	ld.global.nc.u8 	%rs50, [%rd9+26];
	cvt.u32.u8 	%r99, %rs50;
	prmt.b32 	%r100, %r99, %r98, 0x3340U;
	ld.global.nc.u8 	%rs51, [%rd9+25];
	cvt.u32.u8 	%r101, %rs51;
	ld.global.nc.u8 	%rs52, [%rd9+24];
	cvt.u32.u8 	%r102, %rs52;
	prmt.b32 	%r103, %r102, %r101, 0x3340U;
	prmt.b32 	%r104, %r103, %r100, 0x5410U;
	ld.global.nc.u8 	%rs53, [%rd12+27];
	cvt.u32.u8 	%r105, %rs53;
	ld.global.nc.u8 	%rs54, [%rd12+26];
	cvt.u32.u8 	%r106, %rs54;
	prmt.b32 	%r107, %r106, %r105, 0x3340U;
	ld.global.nc.u8 	%rs55, [%rd12+25];
	cvt.u32.u8 	%r108, %rs55;
	ld.global.nc.u8 	%rs56, [%rd12+24];
	cvt.u32.u8 	%r109, %rs56;
	prmt.b32 	%r110, %r109, %r108, 0x3340U;
	prmt.b32 	%r111, %r110, %r107, 0x5410U;
	dp4a.s32.s32 	%r112, %r104, %r111, %r97;
	ld.global.nc.u8 	%rs57, [%rd9+31];
	cvt.u32.u8 	%r113, %rs57;
	ld.global.nc.u8 	%rs58, [%rd9+30];
	cvt.u32.u8 	%r114, %rs58;
	prmt.b32 	%r115, %r114, %r113, 0x3340U;
	ld.global.nc.u8 	%rs59, [%rd9+29];
	cvt.u32.u8 	%r116, %rs59;
	ld.global.nc.u8 	%rs60, [%rd9+28];
	cvt.u32.u8 	%r117, %rs60;
	prmt.b32 	%r118, %r117, %r116, 0x3340U;
	prmt.b32 	%r119, %r118, %r115, 0x5410U;
	ld.global.nc.u8 	%rs61, [%rd12+31];
	cvt.u32.u8 	%r120, %rs61;
	ld.global.nc.u8 	%rs62, [%rd12+30];
	cvt.u32.u8 	%r121, %rs62;
	prmt.b32 	%r122, %r121, %r120, 0x3340U;
	ld.global.nc.u8 	%rs63, [%rd12+29];
	cvt.u32.u8 	%r123, %rs63;
	ld.global.nc.u8 	%rs64, [%rd12+28];
	cvt.u32.u8 	%r124, %rs64;
	prmt.b32 	%r125, %r124, %r123, 0x3340U;
	prmt.b32 	%r126, %r125, %r122, 0x5410U;
	dp4a.s32.s32 	%r127, %r119, %r126, %r112;
	add.s64 	%rd13, %rd6, %rd11;
	ld.global.nc.u8 	%rs65, [%rd13+15];
	cvt.s32.s8 	%r128, %rs65;
	ld.global.nc.u8 	%rs66, [%rd13+31];
	cvt.s32.s8 	%r129, %rs66;
	add.s32 	%r130, %r129, %r128;
	mul.lo.s32 	%r131, %r130, 9600;
	mul.hi.s32 	%r132, %r131, -2130574327;
	add.s32 	%r133, %r132, %r131;
	shr.u32 	%r134, %r133, 31;
	shr.s32 	%r135, %r133, 13;
	add.s32 	%r136, %r135, %r134;
	add.s32 	%r137, %r136, %r127;
	mul.wide.s32 	%rd14, %r1, 4;
	add.s64 	%rd15, %rd7, %rd14;
	st.global.u32 	[%rd15], %r137;
$L__BB6_2:
	ret;

}
	// .globl	_Z18nnue_forward_fusedPKiPKaS0_S2_S0_S2_S0_Piii
.visible .entry _Z18nnue_forward_fusedPKiPKaS0_S2_S0_S2_S0_Piii(
	.param .u64 .ptr .align 1 _Z18nnue_forward_fusedPKiPKaS0_S2_S0_S2_S0_Piii_param_0,
	.param .u64 .ptr .align 1 _Z18nnue_forward_fusedPKiPKaS0_S2_S0_S2_S0_Piii_param_1,
	.param .u64 .ptr .align 1 _Z18nnue_forward_fusedPKiPKaS0_S2_S0_S2_S0_Piii_param_2,
	.param .u64 .ptr .align 1 _Z18nnue_forward_fusedPKiPKaS0_S2_S0_S2_S0_Piii_param_3,
	.param .u64 .ptr .align 1 _Z18nnue_forward_fusedPKiPKaS0_S2_S0_S2_S0_Piii_param_4,
	.param .u64 .ptr .align 1 _Z18nnue_forward_fusedPKiPKaS0_S2_S0_S2_S0_Piii_param_5,
	.param .u64 .ptr .align 1 _Z18nnue_forward_fusedPKiPKaS0_S2_S0_S2_S0_Piii_param_6,
	.param .u64 .ptr .align 1 _Z18nnue_forward_fusedPKiPKaS0_S2_S0_S2_S0_Piii_param_7,
	.param .u32 _Z18nnue_forward_fusedPKiPKaS0_S2_S0_S2_S0_Piii_param_8,
	.param .u32 _Z18nnue_forward_fusedPKiPKaS0_S2_S0_S2_S0_Piii_param_9
)
{
	.reg .pred 	%p<23>;
	.reg .b16 	%rs<110>;
	.reg .b32 	%r<457>;
	.reg .b64 	%rd<73>;
	// demoted variable
	.shared .align 1 .b8 _ZZ18nnue_forward_fusedPKiPKaS0_S2_S0_S2_S0_PiiiE7fc0_sqr[32];
	// demoted variable
	.shared .align 1 .b8 _ZZ18nnue_forward_fusedPKiPKaS0_S2_S0_S2_S0_PiiiE8fc0_skip[2];
	// demoted variable
	.shared .align 1 .b8 _ZZ18nnue_forward_fusedPKiPKaS0_S2_S0_S2_S0_PiiiE7fc1_out[32];
	ld.param.u64 	%rd23, [_Z18nnue_forward_fusedPKiPKaS0_S2_S0_S2_S0_Piii_param_0];
	ld.param.u64 	%rd24, [_Z18nnue_forward_fusedPKiPKaS0_S2_S0_S2_S0_Piii_param_1];
	ld.param.u64 	%rd25, [_Z18nnue_forward_fusedPKiPKaS0_S2_S0_S2_S0_Piii_param_2];
	ld.param.u64 	%rd18, [_Z18nnue_forward_fusedPKiPKaS0_S2_S0_S2_S0_Piii_param_3];
	ld.param.u64 	%rd19, [_Z18nnue_forward_fusedPKiPKaS0_S2_S0_S2_S0_Piii_param_4];
	ld.param.u32 	%r40, [_Z18nnue_forward_fusedPKiPKaS0_S2_S0_S2_S0_Piii_param_8];
	ld.param.u32 	%r41, [_Z18nnue_forward_fusedPKiPKaS0_S2_S0_S2_S0_Piii_param_9];
	cvta.to.global.u64 	%rd1, %rd24;
	cvta.to.global.u64 	%rd2, %rd23;
	cvta.to.global.u64 	%rd3, %rd25;
	mov.u32 	%r1, %ctaid.x;
	mov.u32 	%r2, %tid.x;
	setp.ge.s32 	%p2, %r1, %r41;
	@%p2 bra 	$L__BB7_33;
	setp.gt.u32 	%p3, %r2, 15;
	@%p3 bra 	$L__BB7_28;
	mov.u32 	%r3, %ntid.x;
	setp.gt.s32 	%p4, %r40, 0;
	mov.u32 	%r455, %r2;
	@%p4 bra 	$L__BB7_3;
	bra.uni 	$L__BB7_21;
$L__BB7_3:
	and.b32  	%r4, %r40, 7;
	and.b32  	%r5, %r40, 3;
	and.b32  	%r6, %r40, 2147483640;
	and.b32  	%r7, %r40, 1;
	neg.s32 	%r8, %r6;
	mul.lo.s32 	%r60, %r1, %r40;
	shl.b32 	%r61, %r60, 1;
	cvt.s64.s32 	%rd4, %r61;
	cvt.u64.u32 	%rd30, %r40;
	mov.u32 	%r441, %r2;
$L__BB7_4:
	mul.wide.u32 	%rd28, %r441, 4;
	add.s64 	%rd29, %rd3, %rd28;
	ld.global.nc.u32 	%r10, [%rd29];
	mov.b32 	%r11, 0;
	mov.pred 	%p22, -1;
	cvt.u64.u32 	%rd32, %r441;
	add.s64 	%rd33, %rd1, %rd32;
	add.s64 	%rd6, %rd33, 64;
$L__BB7_5:
	mov.pred 	%p1, %p22;
	setp.lt.u32 	%p9, %r40, 8;
	selp.b64 	%rd31, 0, %rd30, %p1;
	add.s64 	%rd5, %rd31, %rd4;
	mov.b32 	%r449, 0;
	mov.u32 	%r454, %r10;
	@%p9 bra 	$L__BB7_8;
	shl.b64 	%rd34, %rd5, 2;
	add.s64 	%rd35, %rd2, %rd34;
	add.s64 	%rd70, %rd35, 16;
	mov.u64 	%rd69, %rd6;
	mov.u32 	%r443, %r8;
	mov.u32 	%r454, %r10;
$L__BB7_7:
	.pragma "nounroll";
	ld.global.nc.u32 	%r65, [%rd70+-16];
	shl.b32 	%r66, %r65, 10;
	shr.s32 	%r67, %r66, 16;
	min.s32 	%r68, %r67, 127;
	max.s32 	%r69, %r68, 0;
	ld.global.nc.u8 	%rs31, [%rd69+-64];
	cvt.s32.s8 	%r70, %rs31;
	mad.lo.s32 	%r71, %r69, %r70, %r454;
	ld.global.nc.u32 	%r72, [%rd70+-12];
	shl.b32 	%r73, %r72, 10;
	shr.s32 	%r74, %r73, 16;
	min.s32 	%r75, %r74, 127;
	max.s32 	%r76, %r75, 0;
	ld.global.nc.u8 	%rs32, [%rd69+-48];
	cvt.s32.s8 	%r77, %rs32;
	mad.lo.s32 	%r78, %r76, %r77, %r71;
	ld.global.nc.u32 	%r79, [%rd70+-8];
	shl.b32 	%r80, %r79, 10;
	shr.s32 	%r81, %r80, 16;
	min.s32 	%r82, %r81, 127;
	max.s32 	%r83, %r82, 0;
	ld.global.nc.u8 	%rs33, [%rd69+-32];
	cvt.s32.s8 	%r84, %rs33;
	mad.lo.s32 	%r85, %r83, %r84, %r78;
	ld.global.nc.u32 	%r86, [%rd70+-4];
	shl.b32 	%r87, %r86, 10;
	shr.s32 	%r88, %r87, 16;
	min.s32 	%r89, %r88, 127;
	max.s32 	%r90, %r89, 0;
	ld.global.nc.u8 	%rs34, [%rd69+-16];
	cvt.s32.s8 	%r91, %rs34;
	mad.lo.s32 	%r92, %r90, %r91, %r85;
	ld.global.nc.u32 	%r93, [%rd70];
	shl.b32 	%r94, %r93, 10;
	shr.s32 	%r95, %r94, 16;
	min.s32 	%r96, %r95, 127;
	max.s32 	%r97, %r96, 0;
	ld.global.nc.u8 	%rs35, [%rd69];
	cvt.s32.s8 	%r98, %rs35;
	mad.lo.s32 	%r99, %r97, %r98, %r92;
	ld.global.nc.u32 	%r100, [%rd70+4];
	shl.b32 	%r101, %r100, 10;
	shr.s32 	%r102, %r101, 16;
	min.s32 	%r103, %r102, 127;
	max.s32 	%r104, %r103, 0;
	ld.global.nc.u8 	%rs36, [%rd69+16];
	cvt.s32.s8 	%r105, %rs36;
	mad.lo.s32 	%r106, %r104, %r105, %r99;
	ld.global.nc.u32 	%r107, [%rd70+8];
	shl.b32 	%r108, %r107, 10;
	shr.s32 	%r109, %r108, 16;
	min.s32 	%r110, %r109, 127;
	max.s32 	%r111, %r110, 0;
	ld.global.nc.u8 	%rs37, [%rd69+32];
	cvt.s32.s8 	%r112, %rs37;
	mad.lo.s32 	%r113, %r111, %r112, %r106;
	ld.global.nc.u32 	%r114, [%rd70+12];
	shl.b32 	%r115, %r114, 10;
	shr.s32 	%r116, %r115, 16;
	min.s32 	%r117, %r116, 127;
	max.s32 	%r118, %r117, 0;
	ld.global.nc.u8 	%rs38, [%rd69+48];
	cvt.s32.s8 	%r119, %rs38;
	mad.lo.s32 	%r454, %r118, %r119, %r113;
	add.s32 	%r443, %r443, 8;
	add.s64 	%rd70, %rd70, 32;
	add.s64 	%rd69, %rd69, 128;
	setp.eq.s32 	%p10, %r443, 0;
	mov.u32 	%r449, %r6;
	@%p10 bra 	$L__BB7_8;
	bra.uni 	$L__BB7_7;
$L__BB7_8:
	setp.eq.s32 	%p11, %r4, 0;
	@%p11 bra 	$L__BB7_16;
	add.s32 	%r121, %r4, -1;
	setp.lt.u32 	%p12, %r121, 3;
	@%p12 bra 	$L__BB7_11;
	cvt.u64.u32 	%rd36, %r449;
	add.s64 	%rd37, %rd5, %rd36;
	shl.b64 	%rd38, %rd37, 2;
	add.s64 	%rd39, %rd2, %rd38;
	ld.global.nc.u32 	%r122, [%rd39];
	shl.b32 	%r123, %r122, 10;
	shr.s32 	%r124, %r123, 16;
	min.s32 	%r125, %r124, 127;
	max.s32 	%r126, %r125, 0;
	shl.b32 	%r127, %r449, 4;
	add.s32 	%r128, %r127, %r441;
	cvt.s64.s32 	%rd40, %r128;
	add.s64 	%rd41, %rd1, %rd40;
	ld.global.nc.u8 	%rs39, [%rd41];
	cvt.s32.s8 	%r129, %rs39;
	mad.lo.s32 	%r130, %r126, %r129, %r454;
	ld.global.nc.u32 	%r131, [%rd39+4];
	shl.b32 	%r132, %r131, 10;
	shr.s32 	%r133, %r132, 16;
	min.s32 	%r134, %r133, 127;
	max.s32 	%r135, %r134, 0;
	ld.global.nc.u8 	%rs40, [%rd41+16];
	cvt.s32.s8 	%r136, %rs40;
	mad.lo.s32 	%r137, %r135, %r136, %r130;
	ld.global.nc.u32 	%r138, [%rd39+8];
	shl.b32 	%r139, %r138, 10;
	shr.s32 	%r140, %r139, 16;
	min.s32 	%r141, %r140, 127;
	max.s32 	%r142, %r141, 0;
	ld.global.nc.u8 	%rs41, [%rd41+32];
	cvt.s32.s8 	%r143, %rs41;
	mad.lo.s32 	%r144, %r142, %r143, %r137;
	ld.global.nc.u32 	%r145, [%rd39+12];
	shl.b32 	%r146, %r145, 10;
	shr.s32 	%r147, %r146, 16;
	min.s32 	%r148, %r147, 127;
	max.s32 	%r149, %r148, 0;
	ld.global.nc.u8 	%rs42, [%rd41+48];
	cvt.s32.s8 	%r150, %rs42;
	mad.lo.s32 	%r454, %r149, %r150, %r144;
	add.s32 	%r449, %r449, 4;
$L__BB7_11:
	setp.eq.s32 	%p13, %r5, 0;
	@%p13 bra 	$L__BB7_16;
	setp.eq.s32 	%p14, %r5, 1;
	@%p14 bra 	$L__BB7_14;
	cvt.u64.u32 	%rd42, %r449;
	add.s64 	%rd43, %rd5, %rd42;
	shl.b64 	%rd44, %rd43, 2;
	add.s64 	%rd45, %rd2, %rd44;
	ld.global.nc.u32 	%r152, [%rd45];
	shl.b32 	%r153, %r152, 10;
	shr.s32 	%r154, %r153, 16;
	min.s32 	%r155, %r154, 127;
	max.s32 	%r156, %r155, 0;
	shl.b32 	%r157, %r449, 4;
	add.s32 	%r158, %r157, %r441;
	cvt.s64.s32 	%rd46, %r158;
	add.s64 	%rd47, %rd1, %rd46;
	ld.global.nc.u8 	%rs43, [%rd47];
	cvt.s32.s8 	%r159, %rs43;
	mad.lo.s32 	%r160, %r156, %r159, %r454;
	ld.global.nc.u32 	%r161, [%rd45+4];
	shl.b32 	%r162, %r161, 10;
	shr.s32 	%r163, %r162, 16;
	min.s32 	%r164, %r163, 127;
	max.s32 	%r165, %r164, 0;
	ld.global.nc.u8 	%rs44, [%rd47+16];
	cvt.s32.s8 	%r166, %rs44;
	mad.lo.s32 	%r454, %r165, %r166, %r160;
	add.s32 	%r449, %r449, 2;
$L__BB7_14:
	setp.eq.s32 	%p15, %r7, 0;
	@%p15 bra 	$L__BB7_16;
	cvt.u64.u32 	%rd48, %r449;
	add.s64 	%rd49, %rd5, %rd48;
	shl.b64 	%rd50, %rd49, 2;
	add.s64 	%rd51, %rd2, %rd50;
	ld.global.nc.u32 	%r167, [%rd51];
	shl.b32 	%r168, %r167, 10;
	shr.s32 	%r169, %r168, 16;
	min.s32 	%r170, %r169, 127;
	max.s32 	%r171, %r170, 0;
	shl.b32 	%r172, %r449, 4;
	add.s32 	%r173, %r172, %r441;
	cvt.s64.s32 	%rd52, %r173;
	add.s64 	%rd53, %rd1, %rd52;
	ld.global.nc.u8 	%rs45, [%rd53];
	cvt.s32.s8 	%r174, %rs45;
	mad.lo.s32 	%r454, %r171, %r174, %r454;
$L__BB7_16:
	setp.eq.s32 	%p16, %r441, 15;
	shr.u32 	%r31, %r454, 6;
	@%p16 bra 	$L__BB7_17;
	bra.uni 	$L__BB7_20;
$L__BB7_17:
	cvt.s32.s16 	%r183, %r31;
	min.s32 	%r184, %r183, 127;
	max.s32 	%r185, %r184, 0;
	mov.u32 	%r186, _ZZ18nnue_forward_fusedPKiPKaS0_S2_S0_S2_S0_PiiiE8fc0_skip;
	add.s32 	%r187, %r186, %r11;
	st.shared.u8 	[%r187], %r185;
$L__BB7_18:
	mov.b32 	%r11, 1;
	mov.pred 	%p22, 0;
	@%p1 bra 	$L__BB7_5;
	add.s32 	%r441, %r441, %r3;
	setp.lt.u32 	%p18, %r441, 16;
	@%p18 bra 	$L__BB7_4;
	bra.uni 	$L__BB7_28;
$L__BB7_20:
	cvt.s32.s16 	%r175, %r31;
	min.s32 	%r176, %r175, 127;
	max.s32 	%r177, %r176, 0;
	mul.lo.s32 	%r178, %r177, %r177;
	shr.u32 	%r179, %r178, 7;
	mad.lo.s32 	%r180, %r11, 15, %r441;
	mov.u32 	%r181, _ZZ18nnue_forward_fusedPKiPKaS0_S2_S0_S2_S0_PiiiE7fc0_sqr;
	add.s32 	%r182, %r181, %r180;
	st.shared.u8 	[%r182], %r179;
	bra.uni 	$L__BB7_18;
$L__BB7_21:
	mul.wide.u32 	%rd26, %r455, 4;
	add.s64 	%rd27, %rd3, %rd26;
	ld.global.nc.u32 	%r42, [%rd27];
	setp.eq.s32 	%p5, %r455, 15;
	shr.u32 	%r34, %r42, 6;
	mov.u32 	%r43, _ZZ18nnue_forward_fusedPKiPKaS0_S2_S0_S2_S0_PiiiE7fc0_sqr;
	add.s32 	%r35, %r43, %r455;
	@%p5 bra 	$L__BB7_23;
	cvt.s32.s16 	%r44, %r34;
	min.s32 	%r45, %r44, 127;
	max.s32 	%r46, %r45, 0;
	mul.lo.s32 	%r47, %r46, %r46;
	shr.u32 	%r48, %r47, 7;
	st.shared.u8 	[%r35], %r48;
	bra.uni 	$L__BB7_24;
$L__BB7_23:
	cvt.s32.s16 	%r49, %r34;
	min.s32 	%r50, %r49, 127;
	max.s32 	%r51, %r50, 0;
	st.shared.u8 	[_ZZ18nnue_forward_fusedPKiPKaS0_S2_S0_S2_S0_PiiiE8fc0_skip], %r51;
$L__BB7_24:
	setp.eq.s32 	%p6, %r455, 15;
	@%p6 bra 	$L__BB7_26;
	cvt.s32.s16 	%r52, %r34;
	min.s32 	%r53, %r52, 127;
	max.s32 	%r54, %r53, 0;
	mul.lo.s32 	%r55, %r54, %r54;
	shr.u32 	%r56, %r55, 7;
	st.shared.u8 	[%r35+15], %r56;
	bra.uni 	$L__BB7_27;
$L__BB7_26:
	cvt.s32.s16 	%r57, %r34;
	min.s32 	%r58, %r57, 127;
	max.s32 	%r59, %r58, 0;
	st.shared.u8 	[_ZZ18nnue_forward_fusedPKiPKaS0_S2_S0_S2_S0_PiiiE8fc0_skip+1], %r59;
$L__BB7_27:
	add.s32 	%r455, %r455, %r3;
	setp.lt.u32 	%p7, %r455, 16;
	@%p7 bra 	$L__BB7_21;
$L__BB7_28:
	bar.sync 	0;
	setp.gt.u32 	%p19, %r2, 31;
	@%p19 bra 	$L__BB7_31;
	mov.u32 	%r37, %ntid.x;
	ld.shared.u8 	%rs1, [_ZZ18nnue_forward_fusedPKiPKaS0_S2_S0_S2_S0_PiiiE7fc0_sqr];
	ld.shared.u8 	%rs2, [_ZZ18nnue_forward_fusedPKiPKaS0_S2_S0_S2_S0_PiiiE7fc0_sqr+1];
	ld.shared.u8 	%rs3, [_ZZ18nnue_forward_fusedPKiPKaS0_S2_S0_S2_S0_PiiiE7fc0_sqr+2];
	ld.shared.u8 	%rs4, [_ZZ18nnue_forward_fusedPKiPKaS0_S2_S0_S2_S0_PiiiE7fc0_sqr+3];
	ld.shared.u8 	%rs5, [_ZZ18nnue_forward_fusedPKiPKaS0_S2_S0_S2_S0_PiiiE7fc0_sqr+4];
	ld.shared.u8 	%rs6, [_ZZ18nnue_forward_fusedPKiPKaS0_S2_S0_S2_S0_PiiiE7fc0_sqr+5];
	ld.shared.u8 	%rs7, [_ZZ18nnue_forward_fusedPKiPKaS0_S2_S0_S2_S0_PiiiE7fc0_sqr+6];
	ld.shared.u8 	%rs8, [_ZZ18nnue_forward_fusedPKiPKaS0_S2_S0_S2_S0_PiiiE7fc0_sqr+7];
	ld.shared.u8 	%rs9, [_ZZ18nnue_forward_fusedPKiPKaS0_S2_S0_S2_S0_PiiiE7fc0_sqr+8];
	ld.shared.u8 	%rs10, [_ZZ18nnue_forward_fusedPKiPKaS0_S2_S0_S2_S0_PiiiE7fc0_sqr+9];
	ld.shared.u8 	%rs11, [_ZZ18nnue_forward_fusedPKiPKaS0_S2_S0_S2_S0_PiiiE7fc0_sqr+10];
	ld.shared.u8 	%rs12, [_ZZ18nnue_forward_fusedPKiPKaS0_S2_S0_S2_S0_PiiiE7fc0_sqr+11];
	ld.shared.u8 	%rs13, [_ZZ18nnue_forward_fusedPKiPKaS0_S2_S0_S2_S0_PiiiE7fc0_sqr+12];
	ld.shared.u8 	%rs14, [_ZZ18nnue_forward_fusedPKiPKaS0_S2_S0_S2_S0_PiiiE7fc0_sqr+13];
	ld.shared.u8 	%rs15, [_ZZ18nnue_forward_fusedPKiPKaS0_S2_S0_S2_S0_PiiiE7fc0_sqr+14];
	ld.shared.u8 	%rs16, [_ZZ18nnue_forward_fusedPKiPKaS0_S2_S0_S2_S0_PiiiE7fc0_sqr+15];
	ld.shared.u8 	%rs17, [_ZZ18nnue_forward_fusedPKiPKaS0_S2_S0_S2_S0_PiiiE7fc0_sqr+16];
	ld.shared.u8 	%rs18, [_ZZ18nnue_forward_fusedPKiPKaS0_S2_S0_S2_S0_PiiiE7fc0_sqr+17];
	ld.shared.u8 	%rs19, [_ZZ18nnue_forward_fusedPKiPKaS0_S2_S0_S2_S0_PiiiE7fc0_sqr+18];
	ld.shared.u8 	%rs20, [_ZZ18nnue_forward_fusedPKiPKaS0_S2_S0_S2_S0_PiiiE7fc0_sqr+19];
	ld.shared.u8 	%rs21, [_ZZ18nnue_forward_fusedPKiPKaS0_S2_S0_S2_S0_PiiiE7fc0_sqr+20];
	ld.shared.u8 	%rs22, [_ZZ18nnue_forward_fusedPKiPKaS0_S2_S0_S2_S0_PiiiE7fc0_sqr+21];
	ld.shared.u8 	%rs23, [_ZZ18nnue_forward_fusedPKiPKaS0_S2_S0_S2_S0_PiiiE7fc0_sqr+22];
	ld.shared.u8 	%rs24, [_ZZ18nnue_forward_fusedPKiPKaS0_S2_S0_S2_S0_PiiiE7fc0_sqr+23];
	ld.shared.u8 	%rs25, [_ZZ18nnue_forward_fusedPKiPKaS0_S2_S0_S2_S0_PiiiE7fc0_sqr+24];
	ld.shared.u8 	%rs26, [_ZZ18nnue_forward_fusedPKiPKaS0_S2_S0_S2_S0_PiiiE7fc0_sqr+25];
	ld.shared.u8 	%rs27, [_ZZ18nnue_forward_fusedPKiPKaS0_S2_S0_S2_S0_PiiiE7fc0_sqr+26];
	ld.shared.u8 	%rs28, [_ZZ18nnue_forward_fusedPKiPKaS0_S2_S0_S2_S0_PiiiE7fc0_sqr+27];
	ld.shared.u8 	%rs29, [_ZZ18nnue_forward_fusedPKiPKaS0_S2_S0_S2_S0_PiiiE7fc0_sqr+28];
	ld.shared.u8 	%rs30, [_ZZ18nnue_forward_fusedPKiPKaS0_S2_S0_S2_S0_PiiiE7fc0_sqr+29];
	cvt.u64.u32 	%rd54, %r2;
	mul.wide.u32 	%rd55, %r2, 4;
	cvta.to.global.u64 	%rd56, %rd19;
	add.s64 	%rd72, %rd56, %rd55;
	cvta.to.global.u64 	%rd57, %rd18;
	add.s64 	%rd58, %rd54, %rd57;
	add.s64 	%rd71, %rd58, 480;
	cvt.u64.u32 	%rd59, %r37;
	cvt.u32.u16 	%r197, %rs4;
	cvt.u32.u16 	%r198, %rs3;
	prmt.b32 	%r199, %r198, %r197, 0x3340U;
	cvt.u32.u16 	%r200, %rs2;
	cvt.u32.u16 	%r201, %rs1;
	prmt.b32 	%r202, %r201, %r200, 0x3340U;
	prmt.b32 	%r203, %r202, %r199, 0x5410U;
	cvt.u32.u16 	%r212, %rs8;
	cvt.u32.u16 	%r213, %rs7;
	prmt.b32 	%r214, %r213, %r212, 0x3340U;
	cvt.u32.u16 	%r215, %rs6;
	cvt.u32.u16 	%r216, %rs5;
	prmt.b32 	%r217, %r216, %r215, 0x3340U;
	prmt.b32 	%r218, %r217, %r214, 0x5410U;
	cvt.u32.u16 	%r227, %rs12;
	cvt.u32.u16 	%r228, %rs11;
	prmt.b32 	%r229, %r228, %r227, 0x3340U;
	cvt.u32.u16 	%r230, %rs10;
	prmt.b32 	%r299, %r300, %r301, 0x3340U;
	mov.u32 	%r308, _ZZ18nnue_forward_fusedPKiPKaS0_S2_S0_S2_S0_PiiiE7fc1_out;
	mul.wide.u32 	%rd60, %r37, 4;
	mov.u32 	%r456, %r2;
$L__BB7_30:
	ld.global.nc.u32 	%r189, [%rd72];
	ld.global.nc.u8 	%rs46, [%rd71+-384];
	cvt.u32.u8 	%r190, %rs46;
	ld.global.nc.u8 	%rs47, [%rd71+-416];
	cvt.u32.u8 	%r191, %rs47;
	prmt.b32 	%r192, %r191, %r190, 0x3340U;
	ld.global.nc.u8 	%rs48, [%rd71+-448];
	cvt.u32.u8 	%r193, %rs48;
	ld.global.nc.u8 	%rs49, [%rd71+-480];
	cvt.u32.u8 	%r194, %rs49;
	prmt.b32 	%r195, %r194, %r193, 0x3340U;
	prmt.b32 	%r196, %r195, %r192, 0x5410U;
	dp4a.s32.s32 	%r204, %r196, %r203, %r189;
	ld.global.nc.u8 	%rs50, [%rd71+-256];
	cvt.u32.u8 	%r205, %rs50;
	ld.global.nc.u8 	%rs51, [%rd71+-288];
	cvt.u32.u8 	%r206, %rs51;
	prmt.b32 	%r207, %r206, %r205, 0x3340U;
	ld.global.nc.u8 	%rs52, [%rd71+-320];
	cvt.u32.u8 	%r208, %rs52;
	ld.global.nc.u8 	%rs53, [%rd71+-352];
	cvt.u32.u8 	%r209, %rs53;
	prmt.b32 	%r210, %r209, %r208, 0x3340U;
	prmt.b32 	%r211, %r210, %r207, 0x5410U;
	dp4a.s32.s32 	%r219, %r211, %r218, %r204;
	ld.global.nc.u8 	%rs54, [%rd71+-128];
	cvt.u32.u8 	%r220, %rs54;
	ld.global.nc.u8 	%rs55, [%rd71+-160];
	cvt.u32.u8 	%r221, %rs55;
	prmt.b32 	%r222, %r221, %r220, 0x3340U;
	ld.global.nc.u8 	%rs56, [%rd71+-192];
	cvt.u32.u8 	%r223, %rs56;
	ld.global.nc.u8 	%rs57, [%rd71+-224];
	cvt.u32.u8 	%r224, %rs57;
	prmt.b32 	%r225, %r224, %r223, 0x3340U;
	prmt.b32 	%r226, %r225, %r222, 0x5410U;
	cvt.u32.u16 	%r231, %rs9;
	prmt.b32 	%r232, %r231, %r230, 0x3340U;
	prmt.b32 	%r233, %r232, %r229, 0x5410U;
	dp4a.s32.s32 	%r234, %r226, %r233, %r219;
	ld.global.nc.u8 	%rs58, [%rd71];
	cvt.u32.u8 	%r235, %rs58;
	ld.global.nc.u8 	%rs59, [%rd71+-32];
	cvt.u32.u8 	%r236, %rs59;
	prmt.b32 	%r237, %r236, %r235, 0x3340U;
	ld.global.nc.u8 	%rs60, [%rd71+-64];
	cvt.u32.u8 	%r238, %rs60;
	ld.global.nc.u8 	%rs61, [%rd71+-96];
	cvt.u32.u8 	%r239, %rs61;
	prmt.b32 	%r240, %r239, %r238, 0x3340U;
	prmt.b32 	%r241, %r240, %r237, 0x5410U;
	cvt.u32.u16 	%r242, %rs16;
	cvt.u32.u16 	%r243, %rs15;
	prmt.b32 	%r244, %r243, %r242, 0x3340U;
	cvt.u32.u16 	%r245, %rs14;
	cvt.u32.u16 	%r246, %rs13;
	prmt.b32 	%r247, %r246, %r245, 0x3340U;
	prmt.b32 	%r248, %r247, %r244, 0x5410U;
	dp4a.s32.s32 	%r249, %r241, %r248, %r234;
	ld.global.nc.u8 	%rs62, [%rd71+128];
	cvt.u32.u8 	%r250, %rs62;
	ld.global.nc.u8 	%rs63, [%rd71+96];
	cvt.u32.u8 	%r251, %rs63;
	prmt.b32 	%r252, %r251, %r250, 0x3340U;
	ld.global.nc.u8 	%rs64, [%rd71+64];
	cvt.u32.u8 	%r253, %rs64;
	ld.global.nc.u8 	%rs65, [%rd71+32];
	cvt.u32.u8 	%r254, %rs65;
	prmt.b32 	%r255, %r254, %r253, 0x3340U;
	prmt.b32 	%r256, %r255, %r252, 0x5410U;
	cvt.u32.u16 	%r257, %rs20;
	cvt.u32.u16 	%r258, %rs19;
	prmt.b32 	%r259, %r258, %r257, 0x3340U;
	cvt.u32.u16 	%r260, %rs18;
	cvt.u32.u16 	%r261, %rs17;
	prmt.b32 	%r262, %r261, %r260, 0x3340U;
	prmt.b32 	%r263, %r262, %r259, 0x5410U;
	dp4a.s32.s32 	%r264, %r256, %r263, %r249;
	ld.global.nc.u8 	%rs66, [%rd71+256];
	cvt.u32.u8 	%r265, %rs66;
	ld.global.nc.u8 	%rs67, [%rd71+224];
	cvt.u32.u8 	%r266, %rs67;
	prmt.b32 	%r267, %r266, %r265, 0x3340U;
	ld.global.nc.u8 	%rs68, [%rd71+192];
	cvt.u32.u8 	%r268, %rs68;
	ld.global.nc.u8 	%rs69, [%rd71+160];
	cvt.u32.u8 	%r269, %rs69;
	prmt.b32 	%r270, %r269, %r268, 0x3340U;
	prmt.b32 	%r271, %r270, %r267, 0x5410U;
	cvt.u32.u16 	%r272, %rs24;
	cvt.u32.u16 	%r273, %rs23;
	prmt.b32 	%r274, %r273, %r272, 0x3340U;
	cvt.u32.u16 	%r275, %rs22;
	cvt.u32.u16 	%r276, %rs21;
	prmt.b32 	%r277, %r276, %r275, 0x3340U;
	prmt.b32 	%r278, %r277, %r274, 0x5410U;
	dp4a.s32.s32 	%r279, %r271, %r278, %r264;
	ld.global.nc.u8 	%rs70, [%rd71+384];
	cvt.u32.u8 	%r280, %rs70;
	ld.global.nc.u8 	%rs71, [%rd71+352];
	cvt.u32.u8 	%r281, %rs71;
	prmt.b32 	%r282, %r281, %r280, 0x3340U;
	ld.global.nc.u8 	%rs72, [%rd71+320];
	cvt.u32.u8 	%r283, %rs72;
	ld.global.nc.u8 	%rs73, [%rd71+288];
	cvt.u32.u8 	%r284, %rs73;
	prmt.b32 	%r285, %r284, %r283, 0x3340U;
	prmt.b32 	%r286, %r285, %r282, 0x5410U;
	cvt.u32.u16 	%r287, %rs28;
	cvt.u32.u16 	%r288, %rs27;
	prmt.b32 	%r289, %r288, %r287, 0x3340U;
	cvt.u32.u16 	%r290, %rs26;
	cvt.u32.u16 	%r291, %rs25;
	prmt.b32 	%r292, %r291, %r290, 0x3340U;
	prmt.b32 	%r293, %r292, %r289, 0x5410U;
	dp4a.s32.s32 	%r294, %r286, %r293, %r279;
	ld.global.nc.u8 	%rs74, [%rd71+416];
	cvt.s16.s8 	%rs75, %rs74;
	ld.global.nc.u8 	%rs76, [%rd71+448];
	cvt.s16.s8 	%rs77, %rs76;
	mov.b32 	%r295, {%rs75, %rs77};
	cvt.u32.u16 	%r296, %rs30;
	cvt.u32.u16 	%r297, %rs29;
	prmt.b32 	%r298, %r297, %r296, 0x3340U;
	prmt.b32 	%r302, %r298, %r299, 0x5410U;
	dp2a.lo.s32.s32 	%r303, %r295, %r302, %r294;
	shl.b32 	%r304, %r303, 10;
	shr.s32 	%r305, %r304, 16;
	min.s32 	%r306, %r305, 127;
	max.s32 	%r307, %r306, 0;
	add.s32 	%r309, %r308, %r456;
	st.shared.u8 	[%r309], %r307;
	add.s32 	%r456, %r456, %r37;
	add.s64 	%rd72, %rd72, %rd60;
	add.s64 	%rd71, %rd71, %rd59;
	setp.lt.u32 	%p20, %r456, 32;
	@%p20 bra 	$L__BB7_30;
$L__BB7_31:
	bar.sync 	0;
	setp.ne.s32 	%p21, %r2, 0;
	@%p21 bra 	$L__BB7_33;
	ld.param.u64 	%rd68, [_Z18nnue_forward_fusedPKiPKaS0_S2_S0_S2_S0_Piii_param_7];
	ld.param.u64 	%rd67, [_Z18nnue_forward_fusedPKiPKaS0_S2_S0_S2_S0_Piii_param_6];
	ld.param.u64 	%rd66, [_Z18nnue_forward_fusedPKiPKaS0_S2_S0_S2_S0_Piii_param_5];
	cvta.to.global.u64 	%rd61, %rd66;
	cvta.to.global.u64 	%rd62, %rd67;
	ld.global.nc.u32 	%r310, [%rd62];
	ld.global.nc.u8 	%rs78, [%rd61+3];
	cvt.u32.u8 	%r311, %rs78;
	ld.global.nc.u8 	%rs79, [%rd61+2];
	cvt.u32.u8 	%r312, %rs79;
	prmt.b32 	%r313, %r312, %r311, 0x3340U;
	ld.global.nc.u8 	%rs80, [%rd61+1];
	cvt.u32.u8 	%r314, %rs80;
	ld.global.nc.u8 	%rs81, [%rd61];
	cvt.u32.u8 	%r315, %rs81;
	prmt.b32 	%r316, %r315, %r314, 0x3340U;
	prmt.b32 	%r317, %r316, %r313, 0x5410U;
	ld.shared.u8 	%r318, [_ZZ18nnue_forward_fusedPKiPKaS0_S2_S0_S2_S0_PiiiE7fc1_out+3];
	ld.shared.u8 	%r319, [_ZZ18nnue_forward_fusedPKiPKaS0_S2_S0_S2_S0_PiiiE7fc1_out+2];
	prmt.b32 	%r320, %r319, %r318, 0x3340U;
	ld.shared.u8 	%r321, [_ZZ18nnue_forward_fusedPKiPKaS0_S2_S0_S2_S0_PiiiE7fc1_out+1];
	ld.shared.u8 	%r322, [_ZZ18nnue_forward_fusedPKiPKaS0_S2_S0_S2_S0_PiiiE7fc1_out];
	prmt.b32 	%r323, %r322, %r321, 0x3340U;
	prmt.b32 	%r324, %r323, %r320, 0x5410U;
	dp4a.s32.s32 	%r325, %r317, %r324, %r310;
	ld.global.nc.u8 	%rs82, [%rd61+7];
	cvt.u32.u8 	%r326, %rs82;
	ld.global.nc.u8 	%rs83, [%rd61+6];
	cvt.u32.u8 	%r327, %rs83;
	prmt.b32 	%r328, %r327, %r326, 0x3340U;
	ld.global.nc.u8 	%rs84, [%rd61+5];
	cvt.u32.u8 	%r329, %rs84;
	ld.global.nc.u8 	%rs85, [%rd61+4];
	cvt.u32.u8 	%r330, %rs85;
	prmt.b32 	%r331, %r330, %r329, 0x3340U;
	prmt.b32 	%r332, %r331, %r328, 0x5410U;
	ld.shared.u8 	%r333, [_ZZ18nnue_forward_fusedPKiPKaS0_S2_S0_S2_S0_PiiiE7fc1_out+7];
	ld.shared.u8 	%r334, [_ZZ18nnue_forward_fusedPKiPKaS0_S2_S0_S2_S0_PiiiE7fc1_out+6];
	prmt.b32 	%r335, %r334, %r333, 0x3340U;
	ld.shared.u8 	%r336, [_ZZ18nnue_forward_fusedPKiPKaS0_S2_S0_S2_S0_PiiiE7fc1_out+5];
	ld.shared.u8 	%r337, [_ZZ18nnue_forward_fusedPKiPKaS0_S2_S0_S2_S0_PiiiE7fc1_out+4];
	prmt.b32 	%r338, %r337, %r336, 0x3340U;
	prmt.b32 	%r339, %r338, %r335, 0x5410U;
	dp4a.s32.s32 	%r340, %r332, %r339, %r325;
	ld.global.nc.u8 	%rs86, [%rd61+11];
	cvt.u32.u8 	%r341, %rs86;
	ld.global.nc.u8 	%rs87, [%rd61+10];
	cvt.u32.u8 	%r342, %rs87;
	prmt.b32 	%r343, %r342, %r341, 0x3340U;
	ld.global.nc.u8 	%rs88, [%rd61+9];
	cvt.u32.u8 	%r344, %rs88;
	ld.global.nc.u8 	%rs89, [%rd61+8];
	cvt.u32.u8 	%r345, %rs89;
	prmt.b32 	%r346, %r345, %r344, 0x3340U;
	prmt.b32 	%r347, %r346, %r343, 0x5410U;
	ld.shared.u8 	%r348, [_ZZ18nnue_forward_fusedPKiPKaS0_S2_S0_S2_S0_PiiiE7fc1_out+11];
	ld.shared.u8 	%r349, [_ZZ18nnue_forward_fusedPKiPKaS0_S2_S0_S2_S0_PiiiE7fc1_out+10];
	prmt.b32 	%r350, %r349, %r348, 0x3340U;
	ld.shared.u8 	%r351, [_ZZ18nnue_forward_fusedPKiPKaS0_S2_S0_S2_S0_PiiiE7fc1_out+9];
	ld.shared.u8 	%r352, [_ZZ18nnue_forward_fusedPKiPKaS0_S2_S0_S2_S0_PiiiE7fc1_out+8];
	prmt.b32 	%r353, %r352, %r351, 0x3340U;
	prmt.b32 	%r354, %r353, %r350, 0x5410U;
	dp4a.s32.s32 	%r355, %r347, %r354, %r340;
	ld.global.nc.u8 	%rs90, [%rd61+15];
	cvt.u32.u8 	%r356, %rs90;
	ld.global.nc.u8 	%rs91, [%rd61+14];
	cvt.u32.u8 	%r357, %rs91;
	prmt.b32 	%r358, %r357, %r356, 0x3340U;
	ld.global.nc.u8 	%rs92, [%rd61+13];
	cvt.u32.u8 	%r359, %rs92;
	ld.global.nc.u8 	%rs93, [%rd61+12];
	cvt.u32.u8 	%r360, %rs93;
	prmt.b32 	%r361, %r360, %r359, 0x3340U;
	prmt.b32 	%r362, %r361, %r358, 0x5410U;
	ld.shared.u8 	%r363, [_ZZ18nnue_forward_fusedPKiPKaS0_S2_S0_S2_S0_PiiiE7fc1_out+15];
	ld.shared.u8 	%r364, [_ZZ18nnue_forward_fusedPKiPKaS0_S2_S0_S2_S0_PiiiE7fc1_out+14];
	prmt.b32 	%r365, %r364, %r363, 0x3340U;
	ld.shared.u8 	%r366, [_ZZ18nnue_forward_fusedPKiPKaS0_S2_S0_S2_S0_PiiiE7fc1_out+13];
	ld.shared.u8 	%r367, [_ZZ18nnue_forward_fusedPKiPKaS0_S2_S0_S2_S0_PiiiE7fc1_out+12];
	prmt.b32 	%r368, %r367, %r366, 0x3340U;
	prmt.b32 	%r369, %r368, %r365, 0x5410U;
	dp4a.s32.s32 	%r370, %r362, %r369, %r355;
	ld.global.nc.u8 	%rs94, [%rd61+19];
	cvt.u32.u8 	%r371, %rs94;
	ld.global.nc.u8 	%rs95, [%rd61+18];
	cvt.u32.u8 	%r372, %rs95;
	prmt.b32 	%r373, %r372, %r371, 0x3340U;
	ld.global.nc.u8 	%rs96, [%rd61+17];
	cvt.u32.u8 	%r374, %rs96;
	ld.global.nc.u8 	%rs97, [%rd61+16];
	cvt.u32.u8 	%r375, %rs97;
	prmt.b32 	%r376, %r375, %r374, 0x3340U;
	prmt.b32 	%r377, %r376, %r373, 0x5410U;
	ld.shared.u8 	%r378, [_ZZ18nnue_forward_fusedPKiPKaS0_S2_S0_S2_S0_PiiiE7fc1_out+19];
	ld.shared.u8 	%r379, [_ZZ18nnue_forward_fusedPKiPKaS0_S2_S0_S2_S0_PiiiE7fc1_out+18];
	prmt.b32 	%r380, %r379, %r378, 0x3340U;
	ld.shared.u8 	%r381, [_ZZ18nnue_forward_fusedPKiPKaS0_S2_S0_S2_S0_PiiiE7fc1_out+17];
	ld.shared.u8 	%r382, [_ZZ18nnue_forward_fusedPKiPKaS0_S2_S0_S2_S0_PiiiE7fc1_out+16];
	prmt.b32 	%r383, %r382, %r381, 0x3340U;
	prmt.b32 	%r384, %r383, %r380, 0x5410U;
	dp4a.s32.s32 	%r385, %r377, %r384, %r370;
	ld.global.nc.u8 	%rs98, [%rd61+23];
	cvt.u32.u8 	%r386, %rs98;
	ld.global.nc.u8 	%rs99, [%rd61+22];
	cvt.u32.u8 	%r387, %rs99;
	prmt.b32 	%r388, %r387, %r386, 0x3340U;
	ld.global.nc.u8 	%rs100, [%rd61+21];
	cvt.u32.u8 	%r389, %rs100;
	ld.global.nc.u8 	%rs101, [%rd61+20];
	cvt.u32.u8 	%r390, %rs101;
	prmt.b32 	%r391, %r390, %r389, 0x3340U;
	prmt.b32 	%r392, %r391, %r388, 0x5410U;
	ld.shared.u8 	%r393, [_ZZ18nnue_forward_fusedPKiPKaS0_S2_S0_S2_S0_PiiiE7fc1_out+23];
	ld.shared.u8 	%r394, [_ZZ18nnue_forward_fusedPKiPKaS0_S2_S0_S2_S0_PiiiE7fc1_out+22];
	prmt.b32 	%r395, %r394, %r393, 0x3340U;
	ld.shared.u8 	%r396, [_ZZ18nnue_forward_fusedPKiPKaS0_S2_S0_S2_S0_PiiiE7fc1_out+21];
	ld.shared.u8 	%r397, [_ZZ18nnue_forward_fusedPKiPKaS0_S2_S0_S2_S0_PiiiE7fc1_out+20];
	prmt.b32 	%r398, %r397, %r396, 0x3340U;
	prmt.b32 	%r399, %r398, %r395, 0x5410U;
	dp4a.s32.s32 	%r400, %r392, %r399, %r385;
	ld.global.nc.u8 	%rs102, [%rd61+27];
	cvt.u32.u8 	%r401, %rs102;
	ld.global.nc.u8 	%rs103, [%rd61+26];
	cvt.u32.u8 	%r402, %rs103;
	prmt.b32 	%r403, %r402, %r401, 0x3340U;
	ld.global.nc.u8 	%rs104, [%rd61+25];
	cvt.u32.u8 	%r404, %rs104;
	ld.global.nc.u8 	%rs105, [%rd61+24];
	cvt.u32.u8 	%r405, %rs105;
	prmt.b32 	%r406, %r405, %r404, 0x3340U;
	prmt.b32 	%r407, %r406, %r403, 0x5410U;
	ld.shared.u8 	%r408, [_ZZ18nnue_forward_fusedPKiPKaS0_S2_S0_S2_S0_PiiiE7fc1_out+27];
	ld.shared.u8 	%r409, [_ZZ18nnue_forward_fusedPKiPKaS0_S2_S0_S2_S0_PiiiE7fc1_out+26];
	prmt.b32 	%r410, %r409, %r408, 0x3340U;
	ld.shared.u8 	%r411, [_ZZ18nnue_forward_fusedPKiPKaS0_S2_S0_S2_S0_PiiiE7fc1_out+25];
	ld.shared.u8 	%r412, [_ZZ18nnue_forward_fusedPKiPKaS0_S2_S0_S2_S0_PiiiE7fc1_out+24];
	prmt.b32 	%r413, %r412, %r411, 0x3340U;
	prmt.b32 	%r414, %r413, %r410, 0x5410U;
	dp4a.s32.s32 	%r415, %r407, %r414, %r400;
	ld.global.nc.u8 	%rs106, [%rd61+31];
	cvt.u32.u8 	%r416, %rs106;
	ld.global.nc.u8 	%rs107, [%rd61+30];
	cvt.u32.u8 	%r417, %rs107;
	prmt.b32 	%r418, %r417, %r416, 0x3340U;
	ld.global.nc.u8 	%rs108, [%rd61+29];
	cvt.u32.u8 	%r419, %rs108;
	ld.global.nc.u8 	%rs109, [%rd61+28];
	cvt.u32.u8 	%r420, %rs109;
	prmt.b32 	%r421, %r420, %r419, 0x3340U;
	prmt.b32 	%r422, %r421, %r418, 0x5410U;
	ld.shared.u8 	%r423, [_ZZ18nnue_forward_fusedPKiPKaS0_S2_S0_S2_S0_PiiiE7fc1_out+31];
	ld.shared.u8 	%r424, [_ZZ18nnue_forward_fusedPKiPKaS0_S2_S0_S2_S0_PiiiE7fc1_out+30];
	prmt.b32 	%r425, %r424, %r423, 0x3340U;
	ld.shared.u8 	%r426, [_ZZ18nnue_forward_fusedPKiPKaS0_S2_S0_S2_S0_PiiiE7fc1_out+29];
	ld.shared.u8 	%r427, [_ZZ18nnue_forward_fusedPKiPKaS0_S2_S0_S2_S0_PiiiE7fc1_out+28];
	prmt.b32 	%r428, %r427, %r426, 0x3340U;
	prmt.b32 	%r429, %r428, %r425, 0x5410U;
	dp4a.s32.s32 	%r430, %r422, %r429, %r415;
	ld.shared.s8 	%r431, [_ZZ18nnue_forward_fusedPKiPKaS0_S2_S0_S2_S0_PiiiE8fc0_skip];
	ld.shared.s8 	%r432, [_ZZ18nnue_forward_fusedPKiPKaS0_S2_S0_S2_S0_PiiiE8fc0_skip+1];
	add.s32 	%r433, %r432, %r431;
	mul.lo.s32 	%r434, %r433, 9600;
	mul.hi.s32 	%r435, %r434, -2130574327;
	add.s32 	%r436, %r435, %r434;
	shr.u32 	%r437, %r436, 31;
	shr.s32 	%r438, %r436, 13;
	add.s32 	%r439, %r438, %r437;
	add.s32 	%r440, %r439, %r430;
	cvta.to.global.u64 	%rd63, %rd68;
	mul.wide.u32 	%rd64, %r1, 4;
	add.s64 	%rd65, %rd63, %rd64;
	st.global.u32 	[%rd65], %r440;
$L__BB7_33:
	ret;

}
	// .globl	_Z15psqt_accumulatePKiS0_PKjS2_Pii
.visible .entry _Z15psqt_accumulatePKiS0_PKjS2_Pii(
	.param .u64 .ptr .align 1 _Z15psqt_accumulatePKiS0_PKjS2_Pii_param_0,
	.param .u64 .ptr .align 1 _Z15psqt_accumulatePKiS0_PKjS2_Pii_param_1,
	.param .u64 .ptr .align 1 _Z15psqt_accumulatePKiS0_PKjS2_Pii_param_2,
	.param .u64 .ptr .align 1 _Z15psqt_accumulatePKiS0_PKjS2_Pii_param_3,
	.param .u64 .ptr .align 1 _Z15psqt_accumulatePKiS0_PKjS2_Pii_param_4,
	.param .u32 _Z15psqt_accumulatePKiS0_PKjS2_Pii_param_5
)
{
	.reg .pred 	%p<29>;
	.reg .b32 	%r<162>;
	.reg .b64 	%rd<56>;

	ld.param.u64 	%rd10, [_Z15psqt_accumulatePKiS0_PKjS2_Pii_param_0];
	ld.param.u64 	%rd11, [_Z15psqt_accumulatePKiS0_PKjS2_Pii_param_1];
	ld.param.u64 	%rd7, [_Z15psqt_accumulatePKiS0_PKjS2_Pii_param_2];
	ld.param.u64 	%rd8, [_Z15psqt_accumulatePKiS0_PKjS2_Pii_param_3];
	ld.param.u64 	%rd9, [_Z15psqt_accumulatePKiS0_PKjS2_Pii_param_4];
	ld.param.u32 	%r71, [_Z15psqt_accumulatePKiS0_PKjS2_Pii_param_5];
	cvta.to.global.u64 	%rd1, %rd10;
	cvta.to.global.u64 	%rd2, %rd11;
	mov.u32 	%r1, %ctaid.y;
	mov.u32 	%r72, %ctaid.x;
	mov.u32 	%r73, %ntid.x;
	mov.u32 	%r74, %tid.x;
	mad.lo.s32 	%r2, %r72, %r73, %r74;
	setp.ge.s32 	%p1, %r1, %r71;
	setp.gt.s32 	%p2, %r2, 7;
	or.pred  	%p3, %p2, %p1;
	@%p3 bra 	$L__BB8_45;
	setp.eq.s32 	%p4, %r1, 0;
	mov.b32 	%r134, 0;
	@%p4 bra 	$L__BB8_3;
	add.s32 	%r76, %r1, -1;
	cvta.to.global.u64 	%rd12, %rd8;
	mul.wide.u32 	%rd13, %r76, 4;
	add.s64 	%rd14, %rd12, %rd13;
	ld.global.nc.u32 	%r134, [%rd14];
$L__BB8_3:
	cvta.to.global.u64 	%rd15, %rd7;
	mul.wide.u32 	%rd16, %r1, 4;
	add.s64 	%rd17, %rd15, %rd16;
	ld.global.nc.u32 	%r5, [%rd17];
	setp.lt.s32 	%p5, %r5, 1;
	mov.b32 	%r138, 0;
	@%p5 bra 	$L__BB8_44;
	and.b32  	%r6, %r5, 7;
	setp.lt.u32 	%p6, %r5, 8;
	mov.b32 	%r154, 0;
	mov.u32 	%r138, %r154;
	@%p6 bra 	$L__BB8_23;
	and.b32  	%r154, %r5, 2147483640;
	neg.s32 	%r136, %r154;
	add.s64 	%rd3, %rd2, 16;
	mov.b32 	%r138, 0;
	mov.u32 	%r135, %r134;
$L__BB8_6:
	.pragma "nounroll";
	mul.wide.s32 	%rd18, %r135, 4;
	add.s64 	%rd4, %rd3, %rd18;
	ld.global.nc.u32 	%r12, [%rd4+-16];
	setp.gt.u32 	%p7, %r12, 45055;
	@%p7 bra 	$L__BB8_8;
	shl.b32 	%r81, %r12, 3;
	add.s32 	%r82, %r81, %r2;
	mul.wide.s32 	%rd19, %r82, 4;
	add.s64 	%rd20, %rd1, %rd19;
	ld.global.nc.u32 	%r83, [%rd20];
	add.s32 	%r138, %r83, %r138;
$L__BB8_8:
	ld.global.nc.u32 	%r15, [%rd4+-12];
	setp.gt.u32 	%p8, %r15, 45055;
	@%p8 bra 	$L__BB8_10;
	shl.b32 	%r84, %r15, 3;
	add.s32 	%r85, %r84, %r2;
	mul.wide.s32 	%rd21, %r85, 4;
	add.s64 	%rd22, %rd1, %rd21;
	ld.global.nc.u32 	%r86, [%rd22];
	add.s32 	%r138, %r86, %r138;
$L__BB8_10:
	ld.global.nc.u32 	%r18, [%rd4+-8];
	setp.gt.u32 	%p9, %r18, 45055;
	@%p9 bra 	$L__BB8_12;
	shl.b32 	%r87, %r18, 3;
	add.s32 	%r88, %r87, %r2;
	mul.wide.s32 	%rd23, %r88, 4;
	add.s64 	%rd24, %rd1, %rd23;
	ld.global.nc.u32 	%r89, [%rd24];
	add.s32 	%r138, %r89, %r138;
$L__BB8_12:
	ld.global.nc.u32 	%r21, [%rd4+-4];
	setp.gt.u32 	%p10, %r21, 45055;
	@%p10 bra 	$L__BB8_14;
	shl.b32 	%r90, %r21, 3;
	add.s32 	%r91, %r90, %r2;
	mul.wide.s32 	%rd25, %r91, 4;
	add.s64 	%rd26, %rd1, %rd25;
	ld.global.nc.u32 	%r92, [%rd26];
	add.s32 	%r138, %r92, %r138;
$L__BB8_14:
	ld.global.nc.u32 	%r24, [%rd4];
	setp.gt.u32 	%p11, %r24, 45055;
	@%p11 bra 	$L__BB8_16;
	shl.b32 	%r93, %r24, 3;
	add.s32 	%r94, %r93, %r2;
	mul.wide.s32 	%rd27, %r94, 4;
	add.s64 	%rd28, %rd1, %rd27;
	ld.global.nc.u32 	%r95, [%rd28];
	add.s32 	%r138, %r95, %r138;
$L__BB8_16:
	ld.global.nc.u32 	%r27, [%rd4+4];
	setp.gt.u32 	%p12, %r27, 45055;
	@%p12 bra 	$L__BB8_18;
	shl.b32 	%r96, %r27, 3;
	add.s32 	%r97, %r96, %r2;
	mul.wide.s32 	%rd29, %r97, 4;
	add.s64 	%rd30, %rd1, %rd29;
	ld.global.nc.u32 	%r98, [%rd30];
	add.s32 	%r138, %r98, %r138;
$L__BB8_18:
	ld.global.nc.u32 	%r30, [%rd4+8];
	setp.gt.u32 	%p13, %r30, 45055;
	@%p13 bra 	$L__BB8_20;
	shl.b32 	%r99, %r30, 3;
	add.s32 	%r100, %r99, %r2;
	mul.wide.s32 	%rd31, %r100, 4;
	add.s64 	%rd32, %rd1, %rd31;
	ld.global.nc.u32 	%r101, [%rd32];
	add.s32 	%r138, %r101, %r138;
$L__BB8_20:
	ld.global.nc.u32 	%r33, [%rd4+12];
	setp.gt.u32 	%p14, %r33, 45055;
	@%p14 bra 	$L__BB8_22;
	shl.b32 	%r102, %r33, 3;
	add.s32 	%r103, %r102, %r2;
	mul.wide.s32 	%rd33, %r103, 4;
	add.s64 	%rd34, %rd1, %rd33;
	ld.global.nc.u32 	%r104, [%rd34];
	add.s32 	%r138, %r104, %r138;
$L__BB8_22:
	add.s32 	%r136, %r136, 8;
	add.s32 	%r135, %r135, 8;
	setp.ne.s32 	%p15, %r136, 0;
	@%p15 bra 	$L__BB8_6;
$L__BB8_23:
	setp.eq.s32 	%p16, %r6, 0;
	@%p16 bra 	$L__BB8_44;
	and.b32  	%r41, %r5, 3;
	setp.lt.u32 	%p17, %r6, 4;
	@%p17 bra 	$L__BB8_34;
	add.s32 	%r106, %r154, %r134;
	mul.wide.s32 	%rd35, %r106, 4;
	add.s64 	%rd5, %rd2, %rd35;
	ld.global.nc.u32 	%r42, [%rd5];
	setp.gt.u32 	%p18, %r42, 45055;
	@%p18 bra 	$L__BB8_27;
	shl.b32 	%r107, %r42, 3;
	add.s32 	%r108, %r107, %r2;
	mul.wide.s32 	%rd36, %r108, 4;
	add.s64 	%rd37, %rd1, %rd36;
	ld.global.nc.u32 	%r109, [%rd37];
	add.s32 	%r138, %r109, %r138;
$L__BB8_27:
	ld.global.nc.u32 	%r45, [%rd5+4];
	setp.gt.u32 	%p19, %r45, 45055;
	@%p19 bra 	$L__BB8_29;
	shl.b32 	%r110, %r45, 3;
	add.s32 	%r111, %r110, %r2;
	mul.wide.s32 	%rd38, %r111, 4;
	add.s64 	%rd39, %rd1, %rd38;
	ld.global.nc.u32 	%r112, [%rd39];
	add.s32 	%r138, %r112, %r138;
$L__BB8_29:
	ld.global.nc.u32 	%r48, [%rd5+8];
	setp.gt.u32 	%p20, %r48, 45055;
	@%p20 bra 	$L__BB8_31;
	shl.b32 	%r113, %r48, 3;
	add.s32 	%r114, %r113, %r2;
	mul.wide.s32 	%rd40, %r114, 4;
	add.s64 	%rd41, %rd1, %rd40;
	ld.global.nc.u32 	%r115, [%rd41];
	add.s32 	%r138, %r115, %r138;
$L__BB8_31:
	ld.global.nc.u32 	%r51, [%rd5+12];
	setp.gt.u32 	%p21, %r51, 45055;
	@%p21 bra 	$L__BB8_33;
	shl.b32 	%r116, %r51, 3;
	add.s32 	%r117, %r116, %r2;
	mul.wide.s32 	%rd42, %r117, 4;
	add.s64 	%rd43, %rd1, %rd42;
	ld.global.nc.u32 	%r118, [%rd43];
	add.s32 	%r138, %r118, %r138;
$L__BB8_33:
	add.s32 	%r154, %r154, 4;
$L__BB8_34:
	setp.eq.s32 	%p22, %r41, 0;
	@%p22 bra 	$L__BB8_44;
	setp.eq.s32 	%p23, %r41, 1;
	@%p23 bra 	$L__BB8_41;
	add.s32 	%r120, %r154, %r134;
	mul.wide.s32 	%rd44, %r120, 4;
	add.s64 	%rd6, %rd2, %rd44;
	ld.global.nc.u32 	%r58, [%rd6];
	setp.gt.u32 	%p24, %r58, 45055;
	@%p24 bra 	$L__BB8_38;
	shl.b32 	%r121, %r58, 3;
	add.s32 	%r122, %r121, %r2;
	mul.wide.s32 	%rd45, %r122, 4;
	add.s64 	%rd46, %rd1, %rd45;
	ld.global.nc.u32 	%r123, [%rd46];
	add.s32 	%r138, %r123, %r138;
$L__BB8_38:
	ld.global.nc.u32 	%r61, [%rd6+4];
	setp.gt.u32 	%p25, %r61, 45055;
	@%p25 bra 	$L__BB8_40;
	shl.b32 	%r124, %r61, 3;
	add.s32 	%r125, %r124, %r2;
	mul.wide.s32 	%rd47, %r125, 4;
	add.s64 	%rd48, %rd1, %rd47;
	ld.global.nc.u32 	%r126, [%rd48];
	add.s32 	%r138, %r126, %r138;
$L__BB8_40:
	add.s32 	%r154, %r154, 2;
$L__BB8_41:
	and.b32  	%r127, %r5, 1;
	setp.eq.b32 	%p26, %r127, 1;
	not.pred 	%p27, %p26;
	@%p27 bra 	$L__BB8_44;
	add.s32 	%r128, %r154, %r134;
	mul.wide.s32 	%rd49, %r128, 4;
	add.s64 	%rd50, %rd2, %rd49;
	ld.global.nc.u32 	%r68, [%rd50];
	setp.gt.u32 	%p28, %r68, 45055;
	@%p28 bra 	$L__BB8_44;
	shl.b32 	%r129, %r68, 3;
	add.s32 	%r130, %r129, %r2;
	mul.wide.s32 	%rd51, %r130, 4;
	add.s64 	%rd52, %rd1, %rd51;
	ld.global.nc.u32 	%r131, [%rd52];
	add.s32 	%r138, %r131, %r138;
$L__BB8_44:
	shl.b32 	%r132, %r1, 3;
	add.s32 	%r133, %r132, %r2;
	cvta.to.global.u64 	%rd53, %rd9;
	mul.wide.s32 	%rd54, %r133, 4;
	add.s64 	%rd55, %rd53, %rd54;
	st.global.u32 	[%rd55], %r138;
$L__BB8_45:
	ret;

}
	// .globl	_Z17init_accumulatorsPKsPiii
.visible .entry _Z17init_accumulatorsPKsPiii(
	.param .u64 .ptr .align 1 _Z17init_accumulatorsPKsPiii_param_0,
	.param .u64 .ptr .align 1 _Z17init_accumulatorsPKsPiii_param_1,
	.param .u32 _Z17init_accumulatorsPKsPiii_param_2,
	.param .u32 _Z17init_accumulatorsPKsPiii_param_3
)
{
	.reg .pred 	%p<4>;
	.reg .b16 	%rs<2>;
	.reg .b32 	%r<16>;
	.reg .b64 	%rd<9>;

	ld.param.u64 	%rd1, [_Z17init_accumulatorsPKsPiii_param_0];
	ld.param.u64 	%rd2, [_Z17init_accumulatorsPKsPiii_param_1];
	ld.param.u32 	%r4, [_Z17init_accumulatorsPKsPiii_param_2];
	ld.param.u32 	%r5, [_Z17init_accumulatorsPKsPiii_param_3];
	mov.u32 	%r1, %ctaid.y;
	mov.u32 	%r6, %ctaid.x;
	mov.u32 	%r7, %ntid.x;
	mov.u32 	%r8, %tid.x;
	mad.lo.s32 	%r9, %r6, %r7, %r8;
	setp.ge.s32 	%p1, %r1, %r5;
	shl.b32 	%r10, %r4, 1;
	setp.ge.s32 	%p2, %r9, %r10;
	or.pred  	%p3, %p1, %p2;
	@%p3 bra 	$L__BB9_2;
	cvta.to.global.u64 	%rd3, %rd1;
	cvta.to.global.u64 	%rd4, %rd2;
	rem.s32 	%r11, %r9, %r4;
	mul.wide.s32 	%rd5, %r11, 2;
	add.s64 	%rd6, %rd3, %rd5;
	ld.global.nc.u16 	%rs1, [%rd6];
	cvt.s32.s16 	%r12, %rs1;
	mul.lo.s32 	%r13, %r1, %r4;
	shl.b32 	%r14, %r13, 1;
	add.s32 	%r15, %r14, %r9;
	mul.wide.s32 	%rd7, %r15, 4;
	add.s64 	%rd8, %rd4, %rd7;
	st.global.u32 	[%rd8], %r12;
$L__BB9_2:
	ret;

}
	// .globl	_Z11zero_bufferPii
.visible .entry _Z11zero_bufferPii(
	.param .u64 .ptr .align 1 _Z11zero_bufferPii_param_0,
	.param .u32 _Z11zero_bufferPii_param_1
)
{
	.reg .pred 	%p<2>;
	.reg .b32 	%r<7>;
	.reg .b64 	%rd<5>;

	ld.param.u64 	%rd1, [_Z11zero_bufferPii_param_0];
	ld.param.u32 	%r2, [_Z11zero_bufferPii_param_1];
	mov.u32 	%r3, %ctaid.x;
	mov.u32 	%r4, %ntid.x;
	mov.u32 	%r5, %tid.x;
	mad.lo.s32 	%r1, %r3, %r4, %r5;
	setp.ge.s32 	%p1, %r1, %r2;
	@%p1 bra 	$L__BB10_2;
	cvta.to.global.u64 	%rd2, %rd1;
	mul.wide.s32 	%rd3, %r1, 4;
	add.s64 	%rd4, %rd2, %rd3;
	mov.b32 	%r6, 0;
	st.global.u32 	[%rd4], %r6;
$L__BB10_2:
	ret;

}
	// .globl	_Z29swap_accumulator_perspectivesPKiPiii
.visible .entry _Z29swap_accumulator_perspectivesPKiPiii(
	.param .u64 .ptr .align 1 _Z29swap_accumulator_perspectivesPKiPiii_param_0,
	.param .u64 .ptr .align 1 _Z29swap_accumulator_perspectivesPKiPiii_param_1,
	.param .u32 _Z29swap_accumulator_perspectivesPKiPiii_param_2,
	.param .u32 _Z29swap_accumulator_perspectivesPKiPiii_param_3
)
{
	.reg .pred 	%p<4>;
	.reg .b32 	%r<21>;
	.reg .b64 	%rd<9>;

	ld.param.u64 	%rd1, [_Z29swap_accumulator_perspectivesPKiPiii_param_0];
	ld.param.u64 	%rd2, [_Z29swap_accumulator_perspectivesPKiPiii_param_1];
	ld.param.u32 	%r4, [_Z29swap_accumulator_perspectivesPKiPiii_param_2];
	ld.param.u32 	%r5, [_Z29swap_accumulator_perspectivesPKiPiii_param_3];
	mov.u32 	%r1, %ctaid.y;
	mov.u32 	%r6, %ctaid.x;
	mov.u32 	%r7, %ntid.x;
	mov.u32 	%r8, %tid.x;
	mad.lo.s32 	%r9, %r6, %r7, %r8;
	setp.ge.s32 	%p1, %r1, %r5;
	shl.b32 	%r10, %r4, 1;
	setp.ge.s32 	%p2, %r9, %r10;
	or.pred  	%p3, %p1, %p2;
	@%p3 bra 	$L__BB11_2;
	cvta.to.global.u64 	%rd3, %rd1;
	cvta.to.global.u64 	%rd4, %rd2;
	div.s32 	%r11, %r9, %r4;
	mul.lo.s32 	%r12, %r11, %r4;
	sub.s32 	%r13, %r9, %r12;
	sub.s32 	%r14, 1, %r11;
	mul.lo.s32 	%r15, %r1, %r4;
	shl.b32 	%r16, %r15, 1;
	add.s32 	%r17, %r13, %r16;
	mad.lo.s32 	%r18, %r14, %r4, %r17;
	mul.wide.s32 	%rd5, %r18, 4;
	add.s64 	%rd6, %rd3, %rd5;
	ld.global.nc.u32 	%r19, [%rd6];
	add.s32 	%r20, %r17, %r12;
	mul.wide.s32 	%rd7, %r20, 4;
	add.s64 	%rd8, %rd4, %rd7;
	st.global.u32 	[%rd8], %r19;
$L__BB11_2:
	ret;

}
	// .globl	_Z23extract_threat_featuresPKmPiPjii
.visible .entry _Z23extract_threat_featuresPKmPiPjii(
	.param .u64 .ptr .align 1 _Z23extract_threat_featuresPKmPiPjii_param_0,
	.param .u64 .ptr .align 1 _Z23extract_threat_featuresPKmPiPjii_param_1,
	.param .u64 .ptr .align 1 _Z23extract_threat_featuresPKmPiPjii_param_2,
	.param .u32 _Z23extract_threat_featuresPKmPiPjii_param_3,
	.param .u32 _Z23extract_threat_featuresPKmPiPjii_param_4
)
{
	.reg .pred 	%p<30>;
	.reg .b16 	%rs<17>;
	.reg .b32 	%r<65>;
	.reg .b64 	%rd<29>;

	ld.param.u64 	%rd11, [_Z23extract_threat_featuresPKmPiPjii_param_0];
	ld.param.u64 	%rd9, [_Z23extract_threat_featuresPKmPiPjii_param_1];
	ld.param.u64 	%rd10, [_Z23extract_threat_featuresPKmPiPjii_param_2];
	ld.param.u32 	%r29, [_Z23extract_threat_featuresPKmPiPjii_param_3];
	ld.param.u32 	%r28, [_Z23extract_threat_featuresPKmPiPjii_param_4];
	cvta.to.global.u64 	%rd1, %rd11;
	mov.u32 	%r30, %ctaid.x;
	mov.u32 	%r31, %ntid.x;
	mov.u32 	%r32, %tid.x;
	mad.lo.s32 	%r1, %r30, %r31, %r32;
	setp.ge.s32 	%p3, %r1, %r29;
	@%p3 bra 	$L__BB12_19;
	setp.lt.s32 	%p4, %r28, 1;
	mov.b32 	%r61, 0;
	@%p4 bra 	$L__BB12_18;
	mul.lo.s32 	%r2, %r1, 14;
	cvta.to.global.u64 	%rd2, %rd9;
	mul.lo.s32 	%r3, %r28, %r1;
	mov.b32 	%r51, 0;
	mov.pred 	%p28, -1;
	mov.u32 	%r61, %r51;
$L__BB12_3:
	mad.lo.s32 	%r6, %r51, 7, %r2;
	mul.lo.s32 	%r7, %r51, 768;
	mov.b32 	%r53, 1;
$L__BB12_4:
	add.s32 	%r36, %r6, %r53;
	mul.wide.s32 	%rd12, %r36, 8;
	add.s64 	%rd13, %rd1, %rd12;
	ld.global.nc.u64 	%rd27, [%rd13];
	setp.eq.s64 	%p6, %rd27, 0;
	@%p6 bra 	$L__BB12_16;
	shl.b32 	%r37, %r53, 7;
	add.s32 	%r10, %r37, %r7;
	bra.uni 	$L__BB12_7;
$L__BB12_6:
	setp.ge.s32 	%p19, %r61, %r28;
	setp.eq.s64 	%p20, %rd27, 0;
	or.pred  	%p21, %p20, %p19;
	@%p21 bra 	$L__BB12_16;
$L__BB12_7:
	neg.s64 	%rd14, %rd27;
	and.b64  	%rd15, %rd27, %rd14;
	clz.b64 	%r39, %rd15;
	cvt.u16.u32 	%rs1, %r39;
	sub.s16 	%rs2, 63, %rs1;
	cvt.s16.s8 	%rs3, %rs2;
	add.s64 	%rd16, %rd27, -1;
	and.b64  	%rd27, %rd16, %rd27;
	shr.u16 	%rs4, %rs3, 12;
	and.b16  	%rs5, %rs4, 7;
	add.s16 	%rs6, %rs2, %rs5;
	and.b16  	%rs7, %rs6, 248;
	sub.s16 	%rs8, %rs2, %rs7;
	cvt.u32.u16 	%r40, %rs8;
	cvt.s32.s8 	%r41, %r40;
	add.s32 	%r12, %r10, %r41;
	mov.b32 	%r56, 0;
	mov.pred 	%p29, -1;
$L__BB12_8:
	add.s32 	%r15, %r56, %r2;
	mov.b32 	%r58, 1;
$L__BB12_9:
	add.s32 	%r43, %r15, %r58;
	mul.wide.s32 	%rd17, %r43, 8;
	add.s64 	%rd18, %rd1, %rd17;
	ld.global.nc.u64 	%rd28, [%rd18];
	setp.eq.s64 	%p8, %rd28, 0;
	@%p8 bra 	$L__BB12_14;
	shl.b32 	%r44, %r58, 4;
	add.s32 	%r18, %r12, %r44;
$L__BB12_11:
	neg.s64 	%rd19, %rd28;
	and.b64  	%rd20, %rd28, %rd19;
	clz.b64 	%r45, %rd20;
	cvt.u16.u32 	%rs9, %r45;
	sub.s16 	%rs10, 63, %rs9;
	cvt.s16.s8 	%rs11, %rs10;
	add.s64 	%rd21, %rd28, -1;
	and.b64  	%rd28, %rd21, %rd28;
	shr.u16 	%rs12, %rs11, 12;
	and.b16  	%rs13, %rs12, 7;
	add.s16 	%rs14, %rs10, %rs13;
	and.b16  	%rs15, %rs14, 248;
	sub.s16 	%rs16, %rs10, %rs15;
	cvt.u32.u16 	%r46, %rs16;
	cvt.s32.s8 	%r47, %r46;
	add.s32 	%r20, %r18, %r47;
	setp.gt.u32 	%p9, %r20, 1535;
	@%p9 bra 	$L__BB12_13;
	add.s32 	%r21, %r61, 1;
	add.s32 	%r48, %r61, %r3;
	mul.wide.s32 	%rd22, %r48, 4;
	add.s64 	%rd23, %rd2, %rd22;
	st.global.u32 	[%rd23], %r20;
	mov.u32 	%r61, %r21;
$L__BB12_13:
	setp.ne.s64 	%p10, %rd28, 0;
	setp.lt.s32 	%p11, %r61, %r28;
	and.pred  	%p12, %p10, %p11;
	@%p12 bra 	$L__BB12_11;
$L__BB12_14:
	add.s32 	%r24, %r58, 1;
	setp.lt.u32 	%p13, %r58, 6;
	setp.lt.s32 	%p14, %r61, %r28;
	and.pred  	%p15, %p13, %p14;
	mov.u32 	%r58, %r24;
	@%p15 bra 	$L__BB12_9;
	setp.lt.s32 	%p17, %r61, %r28;
	and.pred  	%p18, %p29, %p17;
	mov.b32 	%r56, 7;
	mov.pred 	%p29, 0;
	@%p18 bra 	$L__BB12_8;
	bra.uni 	$L__BB12_6;
$L__BB12_16:
	add.s32 	%r26, %r53, 1;
	setp.lt.u32 	%p22, %r53, 6;
	setp.lt.s32 	%p23, %r61, %r28;
	and.pred  	%p24, %p22, %p23;
	mov.u32 	%r53, %r26;
	@%p24 bra 	$L__BB12_4;
	setp.lt.s32 	%p26, %r61, %r28;
	and.pred  	%p27, %p28, %p26;
	mov.b32 	%r51, 1;
	mov.pred 	%p28, 0;
	@%p27 bra 	$L__BB12_3;
$L__BB12_18:
	cvta.to.global.u64 	%rd24, %rd10;
	mul.wide.s32 	%rd25, %r1, 4;
	add.s64 	%rd26, %rd24, %rd25;
	st.global.u32 	[%rd26], %r61;
$L__BB12_19:
	ret;

}
	// .globl	_Z25double_incremental_updatePKsPKiS2_S2_S2_PKjS2_Piii
.visible .entry _Z25double_incremental_updatePKsPKiS2_S2_S2_PKjS2_Piii(
	.param .u64 .ptr .align 1 _Z25double_incremental_updatePKsPKiS2_S2_S2_PKjS2_Piii_param_0,
	.param .u64 .ptr .align 1 _Z25double_incremental_updatePKsPKiS2_S2_S2_PKjS2_Piii_param_1,
	.param .u64 .ptr .align 1 _Z25double_incremental_updatePKsPKiS2_S2_S2_PKjS2_Piii_param_2,
	.param .u64 .ptr .align 1 _Z25double_incremental_updatePKsPKiS2_S2_S2_PKjS2_Piii_param_3,
	.param .u64 .ptr .align 1 _Z25double_incremental_updatePKsPKiS2_S2_S2_PKjS2_Piii_param_4,
	.param .u64 .ptr .align 1 _Z25double_incremental_updatePKsPKiS2_S2_S2_PKjS2_Piii_param_5,
	.param .u64 .ptr .align 1 _Z25double_incremental_updatePKsPKiS2_S2_S2_PKjS2_Piii_param_6,
	.param .u64 .ptr .align 1 _Z25double_incremental_updatePKsPKiS2_S2_S2_PKjS2_Piii_param_7,
	.param .u32 _Z25double_incremental_updatePKsPKiS2_S2_S2_PKjS2_Piii_param_8,
	.param .u32 _Z25double_incremental_updatePKsPKiS2_S2_S2_PKjS2_Piii_param_9
)
{
	.reg .pred 	%p<98>;
	.reg .b16 	%rs<61>;
	.reg .b32 	%r<509>;
	.reg .b64 	%rd<181>;

	ld.param.u64 	%rd29, [_Z25double_incremental_updatePKsPKiS2_S2_S2_PKjS2_Piii_param_0];
	ld.param.u64 	%rd30, [_Z25double_incremental_updatePKsPKiS2_S2_S2_PKjS2_Piii_param_1];
	ld.param.u64 	%rd31, [_Z25double_incremental_updatePKsPKiS2_S2_S2_PKjS2_Piii_param_2];
	ld.param.u64 	%rd32, [_Z25double_incremental_updatePKsPKiS2_S2_S2_PKjS2_Piii_param_3];
	ld.param.u64 	%rd33, [_Z25double_incremental_updatePKsPKiS2_S2_S2_PKjS2_Piii_param_4];
	ld.param.u64 	%rd26, [_Z25double_incremental_updatePKsPKiS2_S2_S2_PKjS2_Piii_param_5];
	ld.param.u64 	%rd27, [_Z25double_incremental_updatePKsPKiS2_S2_S2_PKjS2_Piii_param_6];
	ld.param.u64 	%rd28, [_Z25double_incremental_updatePKsPKiS2_S2_S2_PKjS2_Piii_param_7];
	ld.param.u32 	%r260, [_Z25double_incremental_updatePKsPKiS2_S2_S2_PKjS2_Piii_param_8];
	ld.param.u32 	%r261, [_Z25double_incremental_updatePKsPKiS2_S2_S2_PKjS2_Piii_param_9];
	cvta.to.global.u64 	%rd1, %rd31;
	cvta.to.global.u64 	%rd2, %rd30;
	cvta.to.global.u64 	%rd3, %rd33;
	cvta.to.global.u64 	%rd4, %rd29;
	cvta.to.global.u64 	%rd5, %rd32;
	mov.u32 	%r262, %ctaid.x;
	mov.u32 	%r263, %ntid.x;
	mov.u32 	%r264, %tid.x;
	mad.lo.s32 	%r1, %r262, %r263, %r264;
	setp.ge.s32 	%p1, %r1, %r260;
	@%p1 bra 	$L__BB13_166;
	cvta.to.global.u64 	%rd34, %rd26;
	cvta.to.global.u64 	%rd35, %rd27;
	ld.global.nc.u32 	%r2, [%rd34];
	ld.global.nc.u32 	%r3, [%rd34+4];
	ld.global.nc.u32 	%r4, [%rd34+8];
	ld.global.nc.u32 	%r5, [%rd34+12];
	mad.lo.s32 	%r6, %r261, %r260, %r1;
	mul.wide.s32 	%rd36, %r6, 4;
	add.s64 	%rd37, %rd35, %rd36;
	ld.global.nc.u32 	%r446, [%rd37];
	setp.lt.s32 	%p2, %r3, 1;
	@%p2 bra 	$L__BB13_42;
	and.b32  	%r8, %r3, 7;
	setp.lt.u32 	%p3, %r3, 8;
	mov.b32 	%r406, 0;
	@%p3 bra 	$L__BB13_21;
	and.b32  	%r406, %r3, 2147483640;
	neg.s32 	%r421, %r406;
	add.s64 	%rd177, %rd1, 16;
$L__BB13_4:
	.pragma "nounroll";
	ld.global.nc.u32 	%r49, [%rd177+-16];
	setp.lt.s32 	%p4, %r49, 0;
	@%p4 bra 	$L__BB13_6;
	mad.lo.s32 	%r267, %r49, %r260, %r1;
	mul.wide.s32 	%rd38, %r267, 2;
	add.s64 	%rd39, %rd4, %rd38;
	ld.global.nc.u16 	%rs1, [%rd39];
	cvt.s32.s16 	%r268, %rs1;
	sub.s32 	%r446, %r446, %r268;
$L__BB13_6:
	ld.global.nc.u32 	%r52, [%rd177+-12];
	setp.lt.s32 	%p5, %r52, 0;
	@%p5 bra 	$L__BB13_8;
	mad.lo.s32 	%r269, %r52, %r260, %r1;
	mul.wide.s32 	%rd40, %r269, 2;
	add.s64 	%rd41, %rd4, %rd40;
	ld.global.nc.u16 	%rs2, [%rd41];
	cvt.s32.s16 	%r270, %rs2;
	sub.s32 	%r446, %r446, %r270;
$L__BB13_8:
	ld.global.nc.u32 	%r55, [%rd177+-8];
	setp.lt.s32 	%p6, %r55, 0;
	@%p6 bra 	$L__BB13_10;
	mad.lo.s32 	%r271, %r55, %r260, %r1;
	mul.wide.s32 	%rd42, %r271, 2;
	add.s64 	%rd43, %rd4, %rd42;
	ld.global.nc.u16 	%rs3, [%rd43];
	cvt.s32.s16 	%r272, %rs3;
	sub.s32 	%r446, %r446, %r272;
$L__BB13_10:
	ld.global.nc.u32 	%r58, [%rd177+-4];
	setp.lt.s32 	%p7, %r58, 0;
	@%p7 bra 	$L__BB13_12;
	mad.lo.s32 	%r273, %r58, %r260, %r1;
	mul.wide.s32 	%rd44, %r273, 2;
	add.s64 	%rd45, %rd4, %rd44;
	ld.global.nc.u16 	%rs4, [%rd45];
	cvt.s32.s16 	%r274, %rs4;
	sub.s32 	%r446, %r446, %r274;
$L__BB13_12:
	ld.global.nc.u32 	%r61, [%rd177];
	setp.lt.s32 	%p8, %r61, 0;
	@%p8 bra 	$L__BB13_14;
	mad.lo.s32 	%r275, %r61, %r260, %r1;
	mul.wide.s32 	%rd46, %r275, 2;
	add.s64 	%rd47, %rd4, %rd46;
	ld.global.nc.u16 	%rs5, [%rd47];
	cvt.s32.s16 	%r276, %rs5;
	sub.s32 	%r446, %r446, %r276;
$L__BB13_14:
	ld.global.nc.u32 	%r64, [%rd177+4];
	setp.lt.s32 	%p9, %r64, 0;
	@%p9 bra 	$L__BB13_16;
	mad.lo.s32 	%r277, %r64, %r260, %r1;
	mul.wide.s32 	%rd48, %r277, 2;
	add.s64 	%rd49, %rd4, %rd48;
	ld.global.nc.u16 	%rs6, [%rd49];
	cvt.s32.s16 	%r278, %rs6;
	sub.s32 	%r446, %r446, %r278;
$L__BB13_16:
	ld.global.nc.u32 	%r67, [%rd177+8];
	setp.lt.s32 	%p10, %r67, 0;
	@%p10 bra 	$L__BB13_18;
	mad.lo.s32 	%r279, %r67, %r260, %r1;
	mul.wide.s32 	%rd50, %r279, 2;
	add.s64 	%rd51, %rd4, %rd50;
	ld.global.nc.u16 	%rs7, [%rd51];
	cvt.s32.s16 	%r280, %rs7;
	sub.s32 	%r446, %r446, %r280;
$L__BB13_18:
	ld.global.nc.u32 	%r70, [%rd177+12];
	setp.lt.s32 	%p11, %r70, 0;
	@%p11 bra 	$L__BB13_20;
	mad.lo.s32 	%r281, %r70, %r260, %r1;
	mul.wide.s32 	%rd52, %r281, 2;
	add.s64 	%rd53, %rd4, %rd52;
	ld.global.nc.u16 	%rs8, [%rd53];
	cvt.s32.s16 	%r282, %rs8;
	sub.s32 	%r446, %r446, %r282;
$L__BB13_20:
	add.s32 	%r421, %r421, 8;
	add.s64 	%rd177, %rd177, 32;
	setp.eq.s32 	%p12, %r421, 0;
	@%p12 bra 	$L__BB13_21;
	bra.uni 	$L__BB13_4;
$L__BB13_21:
	setp.eq.s32 	%p13, %r8, 0;
	@%p13 bra 	$L__BB13_42;
	and.b32  	%r14, %r3, 3;
	setp.lt.u32 	%p14, %r8, 4;
	@%p14 bra 	$L__BB13_32;
	mul.wide.u32 	%rd54, %r406, 4;
	add.s64 	%rd7, %rd1, %rd54;
	ld.global.nc.u32 	%r15, [%rd7];
	setp.lt.s32 	%p15, %r15, 0;
	@%p15 bra 	$L__BB13_25;
	mad.lo.s32 	%r284, %r15, %r260, %r1;
	mul.wide.s32 	%rd55, %r284, 2;
	add.s64 	%rd56, %rd4, %rd55;
	ld.global.nc.u16 	%rs9, [%rd56];
	cvt.s32.s16 	%r285, %rs9;
	sub.s32 	%r446, %r446, %r285;
$L__BB13_25:
	ld.global.nc.u32 	%r18, [%rd7+4];
	setp.lt.s32 	%p16, %r18, 0;
	@%p16 bra 	$L__BB13_27;
	mad.lo.s32 	%r286, %r18, %r260, %r1;
	mul.wide.s32 	%rd57, %r286, 2;
	add.s64 	%rd58, %rd4, %rd57;
	ld.global.nc.u16 	%rs10, [%rd58];
	cvt.s32.s16 	%r287, %rs10;
	sub.s32 	%r446, %r446, %r287;
$L__BB13_27:
	ld.global.nc.u32 	%r21, [%rd7+8];
	setp.lt.s32 	%p17, %r21, 0;
	@%p17 bra 	$L__BB13_29;
	mad.lo.s32 	%r288, %r21, %r260, %r1;
	mul.wide.s32 	%rd59, %r288, 2;
	add.s64 	%rd60, %rd4, %rd59;
	ld.global.nc.u16 	%rs11, [%rd60];
	cvt.s32.s16 	%r289, %rs11;
	sub.s32 	%r446, %r446, %r289;
$L__BB13_29:
	ld.global.nc.u32 	%r24, [%rd7+12];
	setp.lt.s32 	%p18, %r24, 0;
	@%p18 bra 	$L__BB13_31;
	mad.lo.s32 	%r290, %r24, %r260, %r1;
	mul.wide.s32 	%rd61, %r290, 2;
	add.s64 	%rd62, %rd4, %rd61;
	ld.global.nc.u16 	%rs12, [%rd62];
	cvt.s32.s16 	%r291, %rs12;
	sub.s32 	%r446, %r446, %r291;
$L__BB13_31:
	add.s32 	%r406, %r406, 4;
$L__BB13_32:
	setp.eq.s32 	%p19, %r14, 0;
	@%p19 bra 	$L__BB13_42;
	setp.eq.s32 	%p20, %r14, 1;
	@%p20 bra 	$L__BB13_39;
	mul.wide.u32 	%rd63, %r406, 4;
	add.s64 	%rd8, %rd1, %rd63;
	ld.global.nc.u32 	%r31, [%rd8];
	setp.lt.s32 	%p21, %r31, 0;
	@%p21 bra 	$L__BB13_36;
	mad.lo.s32 	%r293, %r31, %r260, %r1;
	mul.wide.s32 	%rd64, %r293, 2;
	add.s64 	%rd65, %rd4, %rd64;
	ld.global.nc.u16 	%rs13, [%rd65];
	cvt.s32.s16 	%r294, %rs13;
	sub.s32 	%r446, %r446, %r294;
$L__BB13_36:
	ld.global.nc.u32 	%r34, [%rd8+4];
	setp.lt.s32 	%p22, %r34, 0;
	@%p22 bra 	$L__BB13_38;
	mad.lo.s32 	%r295, %r34, %r260, %r1;
	mul.wide.s32 	%rd66, %r295, 2;
	add.s64 	%rd67, %rd4, %rd66;
	ld.global.nc.u16 	%rs14, [%rd67];
	cvt.s32.s16 	%r296, %rs14;
	sub.s32 	%r446, %r446, %r296;
$L__BB13_38:
	add.s32 	%r406, %r406, 2;
$L__BB13_39:
	and.b32  	%r297, %r3, 1;
	setp.eq.b32 	%p23, %r297, 1;
	not.pred 	%p24, %p23;
	@%p24 bra 	$L__BB13_42;
	mul.wide.u32 	%rd68, %r406, 4;
	add.s64 	%rd69, %rd1, %rd68;
	ld.global.nc.u32 	%r41, [%rd69];
	setp.lt.s32 	%p25, %r41, 0;
	@%p25 bra 	$L__BB13_42;
	mad.lo.s32 	%r298, %r41, %r260, %r1;
	mul.wide.s32 	%rd70, %r298, 2;
	add.s64 	%rd71, %rd4, %rd70;
	ld.global.nc.u16 	%rs15, [%rd71];
	cvt.s32.s16 	%r299, %rs15;
	sub.s32 	%r446, %r446, %r299;
$L__BB13_42:
	setp.lt.s32 	%p26, %r2, 1;
	@%p26 bra 	$L__BB13_83;
	and.b32  	%r44, %r2, 7;
	setp.lt.u32 	%p27, %r2, 8;
	mov.b32 	%r432, 0;
	@%p27 bra 	$L__BB13_62;
	and.b32  	%r432, %r2, 2147483640;
	neg.s32 	%r447, %r432;
	add.s64 	%rd178, %rd2, 16;
$L__BB13_45:
	.pragma "nounroll";
	ld.global.nc.u32 	%r112, [%rd178+-16];
	setp.lt.s32 	%p28, %r112, 0;
	@%p28 bra 	$L__BB13_47;
	mad.lo.s32 	%r302, %r112, %r260, %r1;
	mul.wide.s32 	%rd72, %r302, 2;
	add.s64 	%rd73, %rd4, %rd72;
	ld.global.nc.u16 	%rs16, [%rd73];
	cvt.s32.s16 	%r303, %rs16;
	add.s32 	%r446, %r446, %r303;
$L__BB13_47:
	ld.global.nc.u32 	%r115, [%rd178+-12];
	setp.lt.s32 	%p29, %r115, 0;
	@%p29 bra 	$L__BB13_49;
	mad.lo.s32 	%r304, %r115, %r260, %r1;
	mul.wide.s32 	%rd74, %r304, 2;
	add.s64 	%rd75, %rd4, %rd74;
	ld.global.nc.u16 	%rs17, [%rd75];
	cvt.s32.s16 	%r305, %rs17;
	add.s32 	%r446, %r446, %r305;
$L__BB13_49:
	ld.global.nc.u32 	%r118, [%rd178+-8];
	setp.lt.s32 	%p30, %r118, 0;
	@%p30 bra 	$L__BB13_51;
	mad.lo.s32 	%r306, %r118, %r260, %r1;
	mul.wide.s32 	%rd76, %r306, 2;
	add.s64 	%rd77, %rd4, %rd76;
	ld.global.nc.u16 	%rs18, [%rd77];
	cvt.s32.s16 	%r307, %rs18;
	add.s32 	%r446, %r446, %r307;
$L__BB13_51:
	ld.global.nc.u32 	%r121, [%rd178+-4];
	setp.lt.s32 	%p31, %r121, 0;
	@%p31 bra 	$L__BB13_53;
	mad.lo.s32 	%r308, %r121, %r260, %r1;
	mul.wide.s32 	%rd78, %r308, 2;
	add.s64 	%rd79, %rd4, %rd78;
	ld.global.nc.u16 	%rs19, [%rd79];
	cvt.s32.s16 	%r309, %rs19;
	add.s32 	%r446, %r446, %r309;
$L__BB13_53:
	ld.global.nc.u32 	%r124, [%rd178];
	setp.lt.s32 	%p32, %r124, 0;
	@%p32 bra 	$L__BB13_55;
	mad.lo.s32 	%r310, %r124, %r260, %r1;
	mul.wide.s32 	%rd80, %r310, 2;
	add.s64 	%rd81, %rd4, %rd80;
	ld.global.nc.u16 	%rs20, [%rd81];
	cvt.s32.s16 	%r311, %rs20;
	add.s32 	%r446, %r446, %r311;
$L__BB13_55:
	ld.global.nc.u32 	%r127, [%rd178+4];
	setp.lt.s32 	%p33, %r127, 0;
	@%p33 bra 	$L__BB13_57;
	mad.lo.s32 	%r312, %r127, %r260, %r1;
	mul.wide.s32 	%rd82, %r312, 2;
	add.s64 	%rd83, %rd4, %rd82;
	ld.global.nc.u16 	%rs21, [%rd83];
	cvt.s32.s16 	%r313, %rs21;
	add.s32 	%r446, %r446, %r313;
$L__BB13_57:
	ld.global.nc.u32 	%r130, [%rd178+8];
	setp.lt.s32 	%p34, %r130, 0;
	@%p34 bra 	$L__BB13_59;
	mad.lo.s32 	%r314, %r130, %r260, %r1;
	mul.wide.s32 	%rd84, %r314, 2;
	add.s64 	%rd85, %rd4, %rd84;
	ld.global.nc.u16 	%rs22, [%rd85];
	cvt.s32.s16 	%r315, %rs22;
	add.s32 	%r446, %r446, %r315;
$L__BB13_59:
	ld.global.nc.u32 	%r133, [%rd178+12];
	setp.lt.s32 	%p35, %r133, 0;
	@%p35 bra 	$L__BB13_61;
	mad.lo.s32 	%r316, %r133, %r260, %r1;
	mul.wide.s32 	%rd86, %r316, 2;
	add.s64 	%rd87, %rd4, %rd86;
	ld.global.nc.u16 	%rs23, [%rd87];
	cvt.s32.s16 	%r317, %rs23;
	add.s32 	%r446, %r446, %r317;
$L__BB13_61:
	add.s32 	%r447, %r447, 8;
	add.s64 	%rd178, %rd178, 32;
	setp.eq.s32 	%p36, %r447, 0;
	@%p36 bra 	$L__BB13_62;
	bra.uni 	$L__BB13_45;
$L__BB13_62:
	setp.eq.s32 	%p37, %r44, 0;
	@%p37 bra 	$L__BB13_83;
	and.b32  	%r77, %r2, 3;
	setp.lt.u32 	%p38, %r44, 4;
	@%p38 bra 	$L__BB13_73;
	mul.wide.u32 	%rd88, %r432, 4;
	add.s64 	%rd12, %rd2, %rd88;
	ld.global.nc.u32 	%r78, [%rd12];
	setp.lt.s32 	%p39, %r78, 0;
	@%p39 bra 	$L__BB13_66;
	mad.lo.s32 	%r319, %r78, %r260, %r1;
	mul.wide.s32 	%rd89, %r319, 2;
	add.s64 	%rd90, %rd4, %rd89;
	ld.global.nc.u16 	%rs24, [%rd90];
	cvt.s32.s16 	%r320, %rs24;
	add.s32 	%r446, %r446, %r320;
$L__BB13_66:
	ld.global.nc.u32 	%r81, [%rd12+4];
	setp.lt.s32 	%p40, %r81, 0;
	@%p40 bra 	$L__BB13_68;
	mad.lo.s32 	%r321, %r81, %r260, %r1;
	mul.wide.s32 	%rd91, %r321, 2;
	add.s64 	%rd92, %rd4, %rd91;
	ld.global.nc.u16 	%rs25, [%rd92];
	cvt.s32.s16 	%r322, %rs25;
	add.s32 	%r446, %r446, %r322;
$L__BB13_68:
	ld.global.nc.u32 	%r84, [%rd12+8];
	setp.lt.s32 	%p41, %r84, 0;
	@%p41 bra 	$L__BB13_70;
	mad.lo.s32 	%r323, %r84, %r260, %r1;
	mul.wide.s32 	%rd93, %r323, 2;
	add.s64 	%rd94, %rd4, %rd93;
	ld.global.nc.u16 	%rs26, [%rd94];
	cvt.s32.s16 	%r324, %rs26;
	add.s32 	%r446, %r446, %r324;
$L__BB13_70:
	ld.global.nc.u32 	%r87, [%rd12+12];
	setp.lt.s32 	%p42, %r87, 0;
	@%p42 bra 	$L__BB13_72;
	mad.lo.s32 	%r325, %r87, %r260, %r1;
	mul.wide.s32 	%rd95, %r325, 2;
	add.s64 	%rd96, %rd4, %rd95;
	ld.global.nc.u16 	%rs27, [%rd96];
	cvt.s32.s16 	%r326, %rs27;
	add.s32 	%r446, %r446, %r326;
$L__BB13_72:
	add.s32 	%r432, %r432, 4;
$L__BB13_73:
	setp.eq.s32 	%p43, %r77, 0;
	@%p43 bra 	$L__BB13_83;
	setp.eq.s32 	%p44, %r77, 1;
	@%p44 bra 	$L__BB13_80;
	mul.wide.u32 	%rd97, %r432, 4;
	add.s64 	%rd13, %rd2, %rd97;
	ld.global.nc.u32 	%r94, [%rd13];
	setp.lt.s32 	%p45, %r94, 0;
	@%p45 bra 	$L__BB13_77;
	mad.lo.s32 	%r328, %r94, %r260, %r1;
	mul.wide.s32 	%rd98, %r328, 2;
	add.s64 	%rd99, %rd4, %rd98;
	ld.global.nc.u16 	%rs28, [%rd99];
	cvt.s32.s16 	%r329, %rs28;
	add.s32 	%r446, %r446, %r329;
$L__BB13_77:
	ld.global.nc.u32 	%r97, [%rd13+4];
	setp.lt.s32 	%p46, %r97, 0;
	@%p46 bra 	$L__BB13_79;
	mad.lo.s32 	%r330, %r97, %r260, %r1;
	mul.wide.s32 	%rd100, %r330, 2;
	add.s64 	%rd101, %rd4, %rd100;
	ld.global.nc.u16 	%rs29, [%rd101];
	cvt.s32.s16 	%r331, %rs29;
	add.s32 	%r446, %r446, %r331;
$L__BB13_79:
	add.s32 	%r432, %r432, 2;
$L__BB13_80:
	and.b32  	%r332, %r2, 1;
	setp.eq.b32 	%p47, %r332, 1;
	not.pred 	%p48, %p47;
	@%p48 bra 	$L__BB13_83;
	mul.wide.u32 	%rd102, %r432, 4;
	add.s64 	%rd103, %rd2, %rd102;
	ld.global.nc.u32 	%r104, [%rd103];
	setp.lt.s32 	%p49, %r104, 0;
	@%p49 bra 	$L__BB13_83;
	mad.lo.s32 	%r333, %r104, %r260, %r1;
	mul.wide.s32 	%rd104, %r333, 2;
	add.s64 	%rd105, %rd4, %rd104;
	ld.global.nc.u16 	%rs30, [%rd105];
	cvt.s32.s16 	%r334, %rs30;
	add.s32 	%r446, %r446, %r334;
$L__BB13_83:
	setp.lt.s32 	%p50, %r5, 1;
	@%p50 bra 	$L__BB13_124;
	and.b32  	%r107, %r5, 7;
	setp.lt.u32 	%p51, %r5, 8;
	mov.b32 	%r458, 0;
	@%p51 bra 	$L__BB13_103;
	and.b32  	%r458, %r5, 2147483640;
	neg.s32 	%r473, %r458;
	add.s64 	%rd179, %rd3, 16;
$L__BB13_86:
	.pragma "nounroll";
	ld.global.nc.u32 	%r175, [%rd179+-16];
	setp.lt.s32 	%p52, %r175, 0;
	@%p52 bra 	$L__BB13_88;
	mad.lo.s32 	%r337, %r175, %r260, %r1;
	mul.wide.s32 	%rd106, %r337, 2;
	add.s64 	%rd107, %rd4, %rd106;
	ld.global.nc.u16 	%rs31, [%rd107];
	cvt.s32.s16 	%r338, %rs31;
	sub.s32 	%r446, %r446, %r338;
$L__BB13_88:
	ld.global.nc.u32 	%r178, [%rd179+-12];
	setp.lt.s32 	%p53, %r178, 0;
	@%p53 bra 	$L__BB13_90;
	mad.lo.s32 	%r339, %r178, %r260, %r1;
	mul.wide.s32 	%rd108, %r339, 2;
	add.s64 	%rd109, %rd4, %rd108;
	ld.global.nc.u16 	%rs32, [%rd109];
	cvt.s32.s16 	%r340, %rs32;
	sub.s32 	%r446, %r446, %r340;
$L__BB13_90:
	ld.global.nc.u32 	%r181, [%rd179+-8];
	setp.lt.s32 	%p54, %r181, 0;
	@%p54 bra 	$L__BB13_92;
	mad.lo.s32 	%r341, %r181, %r260, %r1;
	mul.wide.s32 	%rd110, %r341, 2;
	add.s64 	%rd111, %rd4, %rd110;
	ld.global.nc.u16 	%rs33, [%rd111];
	cvt.s32.s16 	%r342, %rs33;
	sub.s32 	%r446, %r446, %r342;
$L__BB13_92:
	ld.global.nc.u32 	%r184, [%rd179+-4];
	setp.lt.s32 	%p55, %r184, 0;
	@%p55 bra 	$L__BB13_94;
	mad.lo.s32 	%r343, %r184, %r260, %r1;
	mul.wide.s32 	%rd112, %r343, 2;
	add.s64 	%rd113, %rd4, %rd112;
	ld.global.nc.u16 	%rs34, [%rd113];
	cvt.s32.s16 	%r344, %rs34;
	sub.s32 	%r446, %r446, %r344;
$L__BB13_94:
	ld.global.nc.u32 	%r187, [%rd179];
	setp.lt.s32 	%p56, %r187, 0;
	@%p56 bra 	$L__BB13_96;
	mad.lo.s32 	%r345, %r187, %r260, %r1;
	mul.wide.s32 	%rd114, %r345, 2;
	add.s64 	%rd115, %rd4, %rd114;
	ld.global.nc.u16 	%rs35, [%rd115];
	cvt.s32.s16 	%r346, %rs35;
	sub.s32 	%r446, %r446, %r346;
$L__BB13_96:
	ld.global.nc.u32 	%r190, [%rd179+4];
	setp.lt.s32 	%p57, %r190, 0;
	@%p57 bra 	$L__BB13_98;
	mad.lo.s32 	%r347, %r190, %r260, %r1;
	mul.wide.s32 	%rd116, %r347, 2;
	add.s64 	%rd117, %rd4, %rd116;
	ld.global.nc.u16 	%rs36, [%rd117];
	cvt.s32.s16 	%r348, %rs36;
	sub.s32 	%r446, %r446, %r348;
$L__BB13_98:
	ld.global.nc.u32 	%r193, [%rd179+8];
	setp.lt.s32 	%p58, %r193, 0;
	@%p58 bra 	$L__BB13_100;
	mad.lo.s32 	%r349, %r193, %r260, %r1;
	mul.wide.s32 	%rd118, %r349, 2;
	add.s64 	%rd119, %rd4, %rd118;
	ld.global.nc.u16 	%rs37, [%rd119];
	cvt.s32.s16 	%r350, %rs37;
	sub.s32 	%r446, %r446, %r350;
$L__BB13_100:
	ld.global.nc.u32 	%r196, [%rd179+12];
	setp.lt.s32 	%p59, %r196, 0;
	@%p59 bra 	$L__BB13_102;
	mad.lo.s32 	%r351, %r196, %r260, %r1;
	mul.wide.s32 	%rd120, %r351, 2;
	add.s64 	%rd121, %rd4, %rd120;
	ld.global.nc.u16 	%rs38, [%rd121];
	cvt.s32.s16 	%r352, %rs38;
	sub.s32 	%r446, %r446, %r352;
$L__BB13_102:
	add.s32 	%r473, %r473, 8;
	add.s64 	%rd179, %rd179, 32;
	setp.eq.s32 	%p60, %r473, 0;
	@%p60 bra 	$L__BB13_103;
	bra.uni 	$L__BB13_86;
$L__BB13_103:
	setp.eq.s32 	%p61, %r107, 0;
	@%p61 bra 	$L__BB13_124;
	and.b32  	%r140, %r5, 3;
	setp.lt.u32 	%p62, %r107, 4;
	@%p62 bra 	$L__BB13_114;
	mul.wide.u32 	%rd122, %r458, 4;
	add.s64 	%rd17, %rd3, %rd122;
	ld.global.nc.u32 	%r141, [%rd17];
	setp.lt.s32 	%p63, %r141, 0;
	@%p63 bra 	$L__BB13_107;
	mad.lo.s32 	%r354, %r141, %r260, %r1;
	mul.wide.s32 	%rd123, %r354, 2;
	add.s64 	%rd124, %rd4, %rd123;
	ld.global.nc.u16 	%rs39, [%rd124];
	cvt.s32.s16 	%r355, %rs39;
	sub.s32 	%r446, %r446, %r355;
$L__BB13_107:
	ld.global.nc.u32 	%r144, [%rd17+4];
	setp.lt.s32 	%p64, %r144, 0;
	@%p64 bra 	$L__BB13_109;
	mad.lo.s32 	%r356, %r144, %r260, %r1;
	mul.wide.s32 	%rd125, %r356, 2;
	add.s64 	%rd126, %rd4, %rd125;
	ld.global.nc.u16 	%rs40, [%rd126];
	cvt.s32.s16 	%r357, %rs40;
	sub.s32 	%r446, %r446, %r357;
$L__BB13_109:
	ld.global.nc.u32 	%r147, [%rd17+8];
	setp.lt.s32 	%p65, %r147, 0;
	@%p65 bra 	$L__BB13_111;
	mad.lo.s32 	%r358, %r147, %r260, %r1;
	mul.wide.s32 	%rd127, %r358, 2;
	add.s64 	%rd128, %rd4, %rd127;
	ld.global.nc.u16 	%rs41, [%rd128];
	cvt.s32.s16 	%r359, %rs41;
	sub.s32 	%r446, %r446, %r359;
$L__BB13_111:
	ld.global.nc.u32 	%r150, [%rd17+12];
	setp.lt.s32 	%p66, %r150, 0;
	@%p66 bra 	$L__BB13_113;
	mad.lo.s32 	%r360, %r150, %r260, %r1;
	mul.wide.s32 	%rd129, %r360, 2;
	add.s64 	%rd130, %rd4, %rd129;
	ld.global.nc.u16 	%rs42, [%rd130];
	cvt.s32.s16 	%r361, %rs42;
	sub.s32 	%r446, %r446, %r361;
$L__BB13_113:
	add.s32 	%r458, %r458, 4;
$L__BB13_114:
	setp.eq.s32 	%p67, %r140, 0;
	@%p67 bra 	$L__BB13_124;
	setp.eq.s32 	%p68, %r140, 1;
	@%p68 bra 	$L__BB13_121;
	mul.wide.u32 	%rd131, %r458, 4;
	add.s64 	%rd18, %rd3, %rd131;
	ld.global.nc.u32 	%r157, [%rd18];
	setp.lt.s32 	%p69, %r157, 0;
	@%p69 bra 	$L__BB13_118;
	mad.lo.s32 	%r363, %r157, %r260, %r1;
	mul.wide.s32 	%rd132, %r363, 2;
	add.s64 	%rd133, %rd4, %rd132;
	ld.global.nc.u16 	%rs43, [%rd133];
	cvt.s32.s16 	%r364, %rs43;
	sub.s32 	%r446, %r446, %r364;
$L__BB13_118:
	ld.global.nc.u32 	%r160, [%rd18+4];
	setp.lt.s32 	%p70, %r160, 0;
	@%p70 bra 	$L__BB13_120;
	mad.lo.s32 	%r365, %r160, %r260, %r1;
	mul.wide.s32 	%rd134, %r365, 2;
	add.s64 	%rd135, %rd4, %rd134;
	ld.global.nc.u16 	%rs44, [%rd135];
	cvt.s32.s16 	%r366, %rs44;
	sub.s32 	%r446, %r446, %r366;
$L__BB13_120:
	add.s32 	%r458, %r458, 2;
$L__BB13_121:
	and.b32  	%r367, %r5, 1;
	setp.eq.b32 	%p71, %r367, 1;
	not.pred 	%p72, %p71;
	@%p72 bra 	$L__BB13_124;
	mul.wide.u32 	%rd136, %r458, 4;
	add.s64 	%rd137, %rd3, %rd136;
	ld.global.nc.u32 	%r167, [%rd137];
	setp.lt.s32 	%p73, %r167, 0;
	@%p73 bra 	$L__BB13_124;
	mad.lo.s32 	%r368, %r167, %r260, %r1;
	mul.wide.s32 	%rd138, %r368, 2;
	add.s64 	%rd139, %rd4, %rd138;
	ld.global.nc.u16 	%rs45, [%rd139];
	cvt.s32.s16 	%r369, %rs45;
	sub.s32 	%r446, %r446, %r369;
$L__BB13_124:
	setp.lt.s32 	%p74, %r4, 1;
	@%p74 bra 	$L__BB13_165;
	and.b32  	%r170, %r4, 7;
	setp.lt.u32 	%p75, %r4, 8;
	mov.b32 	%r494, 0;
	@%p75 bra 	$L__BB13_144;
	and.b32  	%r494, %r4, 2147483640;
	neg.s32 	%r483, %r494;
	add.s64 	%rd180, %rd5, 16;
$L__BB13_127:
	.pragma "nounroll";
	ld.global.nc.u32 	%r202, [%rd180+-16];
	setp.lt.s32 	%p76, %r202, 0;
	@%p76 bra 	$L__BB13_129;
	mad.lo.s32 	%r372, %r202, %r260, %r1;
	mul.wide.s32 	%rd140, %r372, 2;
	add.s64 	%rd141, %rd4, %rd140;
	ld.global.nc.u16 	%rs46, [%rd141];
	cvt.s32.s16 	%r373, %rs46;
	add.s32 	%r446, %r446, %r373;
$L__BB13_129:
	ld.global.nc.u32 	%r205, [%rd180+-12];
	setp.lt.s32 	%p77, %r205, 0;
	@%p77 bra 	$L__BB13_131;
	mad.lo.s32 	%r374, %r205, %r260, %r1;
	mul.wide.s32 	%rd142, %r374, 2;
	add.s64 	%rd143, %rd4, %rd142;
	ld.global.nc.u16 	%rs47, [%rd143];
	cvt.s32.s16 	%r375, %rs47;
	add.s32 	%r446, %r446, %r375;
$L__BB13_131:
	ld.global.nc.u32 	%r208, [%rd180+-8];
	setp.lt.s32 	%p78, %r208, 0;
	@%p78 bra 	$L__BB13_133;
	mad.lo.s32 	%r376, %r208, %r260, %r1;
	mul.wide.s32 	%rd144, %r376, 2;
	add.s64 	%rd145, %rd4, %rd144;
	ld.global.nc.u16 	%rs48, [%rd145];
	cvt.s32.s16 	%r377, %rs48;
	add.s32 	%r446, %r446, %r377;
$L__BB13_133:
	ld.global.nc.u32 	%r211, [%rd180+-4];
	setp.lt.s32 	%p79, %r211, 0;
	@%p79 bra 	$L__BB13_135;
	mad.lo.s32 	%r378, %r211, %r260, %r1;
	mul.wide.s32 	%rd146, %r378, 2;
	add.s64 	%rd147, %rd4, %rd146;
	ld.global.nc.u16 	%rs49, [%rd147];
	cvt.s32.s16 	%r379, %rs49;
	add.s32 	%r446, %r446, %r379;
$L__BB13_135:
	ld.global.nc.u32 	%r214, [%rd180];
	setp.lt.s32 	%p80, %r214, 0;
	@%p80 bra 	$L__BB13_137;
	mad.lo.s32 	%r380, %r214, %r260, %r1;
	mul.wide.s32 	%rd148, %r380, 2;
	add.s64 	%rd149, %rd4, %rd148;
	ld.global.nc.u16 	%rs50, [%rd149];
	cvt.s32.s16 	%r381, %rs50;
	add.s32 	%r446, %r446, %r381;
$L__BB13_137:
	ld.global.nc.u32 	%r217, [%rd180+4];
	setp.lt.s32 	%p81, %r217, 0;
	@%p81 bra 	$L__BB13_139;
	mad.lo.s32 	%r382, %r217, %r260, %r1;
	mul.wide.s32 	%rd150, %r382, 2;
	add.s64 	%rd151, %rd4, %rd150;
	ld.global.nc.u16 	%rs51, [%rd151];
	cvt.s32.s16 	%r383, %rs51;
	add.s32 	%r446, %r446, %r383;
$L__BB13_139:
	ld.global.nc.u32 	%r220, [%rd180+8];
	setp.lt.s32 	%p82, %r220, 0;
	@%p82 bra 	$L__BB13_141;
	mad.lo.s32 	%r384, %r220, %r260, %r1;
	mul.wide.s32 	%rd152, %r384, 2;
	add.s64 	%rd153, %rd4, %rd152;
	ld.global.nc.u16 	%rs52, [%rd153];
	cvt.s32.s16 	%r385, %rs52;
	add.s32 	%r446, %r446, %r385;
$L__BB13_141:
	ld.global.nc.u32 	%r223, [%rd180+12];
	setp.lt.s32 	%p83, %r223, 0;
	@%p83 bra 	$L__BB13_143;
	mad.lo.s32 	%r386, %r223, %r260, %r1;
	mul.wide.s32 	%rd154, %r386, 2;
	add.s64 	%rd155, %rd4, %rd154;
	ld.global.nc.u16 	%rs53, [%rd155];
	cvt.s32.s16 	%r387, %rs53;
	add.s32 	%r446, %r446, %r387;
$L__BB13_143:
	add.s32 	%r483, %r483, 8;
	add.s64 	%rd180, %rd180, 32;
	setp.ne.s32 	%p84, %r483, 0;
	@%p84 bra 	$L__BB13_127;
$L__BB13_144:
	setp.eq.s32 	%p85, %r170, 0;
	@%p85 bra 	$L__BB13_165;
	and.b32  	%r230, %r4, 3;
	setp.lt.u32 	%p86, %r170, 4;
	@%p86 bra 	$L__BB13_155;
	mul.wide.u32 	%rd156, %r494, 4;
	add.s64 	%rd24, %rd5, %rd156;
	ld.global.nc.u32 	%r231, [%rd24];
	setp.lt.s32 	%p87, %r231, 0;
	@%p87 bra 	$L__BB13_148;
	mad.lo.s32 	%r389, %r231, %r260, %r1;
	mul.wide.s32 	%rd157, %r389, 2;
	add.s64 	%rd158, %rd4, %rd157;
	ld.global.nc.u16 	%rs54, [%rd158];
	cvt.s32.s16 	%r390, %rs54;
	add.s32 	%r446, %r446, %r390;
$L__BB13_148:
	ld.global.nc.u32 	%r234, [%rd24+4];
	setp.lt.s32 	%p88, %r234, 0;
	@%p88 bra 	$L__BB13_150;
	mad.lo.s32 	%r391, %r234, %r260, %r1;
	mul.wide.s32 	%rd159, %r391, 2;
	add.s64 	%rd160, %rd4, %rd159;
	ld.global.nc.u16 	%rs55, [%rd160];
	cvt.s32.s16 	%r392, %rs55;
	add.s32 	%r446, %r446, %r392;
$L__BB13_150:
	ld.global.nc.u32 	%r237, [%rd24+8];
	setp.lt.s32 	%p89, %r237, 0;
	@%p89 bra 	$L__BB13_152;
	mad.lo.s32 	%r393, %r237, %r260, %r1;
	mul.wide.s32 	%rd161, %r393, 2;
	add.s64 	%rd162, %rd4, %rd161;
	ld.global.nc.u16 	%rs56, [%rd162];
	cvt.s32.s16 	%r394, %rs56;
	add.s32 	%r446, %r446, %r394;
$L__BB13_152:
	ld.global.nc.u32 	%r240, [%rd24+12];
	setp.lt.s32 	%p90, %r240, 0;
	@%p90 bra 	$L__BB13_154;
	mad.lo.s32 	%r395, %r240, %r260, %r1;
	mul.wide.s32 	%rd163, %r395, 2;
	add.s64 	%rd164, %rd4, %rd163;
	ld.global.nc.u16 	%rs57, [%rd164];
	cvt.s32.s16 	%r396, %rs57;
	add.s32 	%r446, %r446, %r396;
$L__BB13_154:
	add.s32 	%r494, %r494, 4;
$L__BB13_155:
	setp.eq.s32 	%p91, %r230, 0;
	@%p91 bra 	$L__BB13_165;
	setp.eq.s32 	%p92, %r230, 1;
	@%p92 bra 	$L__BB13_162;
	mul.wide.u32 	%rd165, %r494, 4;
	add.s64 	%rd25, %rd5, %rd165;
	ld.global.nc.u32 	%r247, [%rd25];
	setp.lt.s32 	%p93, %r247, 0;
	@%p93 bra 	$L__BB13_159;
	mad.lo.s32 	%r398, %r247, %r260, %r1;
	mul.wide.s32 	%rd166, %r398, 2;
	add.s64 	%rd167, %rd4, %rd166;
	ld.global.nc.u16 	%rs58, [%rd167];
	cvt.s32.s16 	%r399, %rs58;
	add.s32 	%r446, %r446, %r399;
$L__BB13_159:
	ld.global.nc.u32 	%r250, [%rd25+4];
	setp.lt.s32 	%p94, %r250, 0;
	@%p94 bra 	$L__BB13_161;
	mad.lo.s32 	%r400, %r250, %r260, %r1;
	mul.wide.s32 	%rd168, %r400, 2;
	add.s64 	%rd169, %rd4, %rd168;
	ld.global.nc.u16 	%rs59, [%rd169];
	cvt.s32.s16 	%r401, %rs59;
	add.s32 	%r446, %r446, %r401;
$L__BB13_161:
	add.s32 	%r494, %r494, 2;
$L__BB13_162:
	and.b32  	%r402, %r4, 1;
	setp.eq.b32 	%p95, %r402, 1;
	not.pred 	%p96, %p95;
	@%p96 bra 	$L__BB13_165;
	mul.wide.u32 	%rd170, %r494, 4;
	add.s64 	%rd171, %rd5, %rd170;
	ld.global.nc.u32 	%r257, [%rd171];
	setp.lt.s32 	%p97, %r257, 0;
	@%p97 bra 	$L__BB13_165;
	mad.lo.s32 	%r403, %r257, %r260, %r1;
	mul.wide.s32 	%rd172, %r403, 2;
	add.s64 	%rd173, %rd4, %rd172;
	ld.global.nc.u16 	%rs60, [%rd173];
	cvt.s32.s16 	%r404, %rs60;
	add.s32 	%r446, %r446, %r404;
$L__BB13_165:
	cvta.to.global.u64 	%rd174, %rd28;
	add.s64 	%rd176, %rd174, %rd36;
	st.global.u32 	[%rd176], %r446;
$L__BB13_166:
	ret;

}
	// .globl	_Z32feature_transform_warp_optimizedPKsS0_PKiPKjPiiii
.visible .entry _Z32feature_transform_warp_optimizedPKsS0_PKiPKjPiiii(
	.param .u64 .ptr .align 1 _Z32feature_transform_warp_optimizedPKsS0_PKiPKjPiiii_param_0,
	.param .u64 .ptr .align 1 _Z32feature_transform_warp_optimizedPKsS0_PKiPKjPiiii_param_1,
	.param .u64 .ptr .align 1 _Z32feature_transform_warp_optimizedPKsS0_PKiPKjPiiii_param_2,
	.param .u64 .ptr .align 1 _Z32feature_transform_warp_optimizedPKsS0_PKiPKjPiiii_param_3,
	.param .u64 .ptr .align 1 _Z32feature_transform_warp_optimizedPKsS0_PKiPKjPiiii_param_4,
	.param .u32 _Z32feature_transform_warp_optimizedPKsS0_PKiPKjPiiii_param_5,
	.param .u32 _Z32feature_transform_warp_optimizedPKsS0_PKiPKjPiiii_param_6,
	.param .u32 _Z32feature_transform_warp_optimizedPKsS0_PKiPKjPiiii_param_7
)
{
	.reg .pred 	%p<27>;
	.reg .b16 	%rs<17>;
	.reg .b32 	%r<145>;
	.reg .b64 	%rd<66>;

	ld.param.u64 	%rd12, [_Z32feature_transform_warp_optimizedPKsS0_PKiPKjPiiii_param_0];
	ld.param.u64 	%rd9, [_Z32feature_transform_warp_optimizedPKsS0_PKiPKjPiiii_param_1];
	ld.param.u64 	%rd13, [_Z32feature_transform_warp_optimizedPKsS0_PKiPKjPiiii_param_2];
	ld.param.u64 	%rd10, [_Z32feature_transform_warp_optimizedPKsS0_PKiPKjPiiii_param_3];
	ld.param.u64 	%rd11, [_Z32feature_transform_warp_optimizedPKsS0_PKiPKjPiiii_param_4];
	ld.param.u32 	%r68, [_Z32feature_transform_warp_optimizedPKsS0_PKiPKjPiiii_param_5];
	ld.param.u32 	%r70, [_Z32feature_transform_warp_optimizedPKsS0_PKiPKjPiiii_param_6];
	ld.param.u32 	%r69, [_Z32feature_transform_warp_optimizedPKsS0_PKiPKjPiiii_param_7];
	cvta.to.global.u64 	%rd1, %rd12;
	cvta.to.global.u64 	%rd2, %rd13;
	mov.u32 	%r1, %ctaid.y;
	setp.ge.s32 	%p1, %r1, %r70;
	@%p1 bra 	$L__BB14_44;
	mov.u32 	%r71, %tid.x;
	and.b32  	%r72, %r71, 31;
	mov.u32 	%r73, %ctaid.x;
	mov.u32 	%r74, %ntid.x;
	shr.u32 	%r75, %r74, 5;
	mul.lo.s32 	%r76, %r73, %r75;
	shl.b32 	%r77, %r76, 5;
	add.s32 	%r78, %r77, %r71;
	and.b32  	%r79, %r78, -32;
	or.b32  	%r2, %r79, %r72;
	setp.ge.s32 	%p2, %r2, %r68;
	@%p2 bra 	$L__BB14_44;
	cvta.to.global.u64 	%rd14, %rd9;
	mul.wide.s32 	%rd15, %r2, 2;
	add.s64 	%rd16, %rd14, %rd15;
	ld.global.nc.u16 	%rs1, [%rd16];
	cvt.s32.s16 	%r121, %rs1;
	cvta.to.global.u64 	%rd17, %rd10;
	mul.wide.u32 	%rd18, %r1, 4;
	add.s64 	%rd19, %rd17, %rd18;
	ld.global.nc.u32 	%r4, [%rd19];
	mul.lo.s32 	%r80, %r69, %r1;
	cvt.s64.s32 	%rd3, %r80;
	setp.lt.s32 	%p3, %r4, 1;
	@%p3 bra 	$L__BB14_43;
	and.b32  	%r5, %r4, 7;
	setp.lt.u32 	%p4, %r4, 8;
	mov.b32 	%r137, 0;
	@%p4 bra 	$L__BB14_22;
	and.b32  	%r137, %r4, 2147483640;
	neg.s32 	%r119, %r137;
	shl.b64 	%rd20, %rd3, 2;
	add.s64 	%rd21, %rd20, %rd2;
	add.s64 	%rd65, %rd21, 16;
$L__BB14_5:
	.pragma "nounroll";
	ld.global.nc.u32 	%r10, [%rd65+-16];
	setp.gt.u32 	%p5, %r10, 45055;
	@%p5 bra 	$L__BB14_7;
	mad.lo.s32 	%r83, %r10, %r68, %r2;
	mul.wide.s32 	%rd22, %r83, 2;
	add.s64 	%rd23, %rd1, %rd22;
	ld.global.nc.u16 	%rs2, [%rd23];
	cvt.s32.s16 	%r84, %rs2;
	add.s32 	%r121, %r121, %r84;
$L__BB14_7:
	ld.global.nc.u32 	%r13, [%rd65+-12];
	setp.gt.u32 	%p6, %r13, 45055;
	@%p6 bra 	$L__BB14_9;
	mad.lo.s32 	%r85, %r13, %r68, %r2;
	mul.wide.s32 	%rd24, %r85, 2;
	add.s64 	%rd25, %rd1, %rd24;
	ld.global.nc.u16 	%rs3, [%rd25];
	cvt.s32.s16 	%r86, %rs3;
	add.s32 	%r121, %r121, %r86;
$L__BB14_9:
	ld.global.nc.u32 	%r16, [%rd65+-8];
	setp.gt.u32 	%p7, %r16, 45055;
	@%p7 bra 	$L__BB14_11;
	mad.lo.s32 	%r87, %r16, %r68, %r2;
	mul.wide.s32 	%rd26, %r87, 2;
	add.s64 	%rd27, %rd1, %rd26;
	ld.global.nc.u16 	%rs4, [%rd27];
	cvt.s32.s16 	%r88, %rs4;
	add.s32 	%r121, %r121, %r88;
$L__BB14_11:
	ld.global.nc.u32 	%r19, [%rd65+-4];
	setp.gt.u32 	%p8, %r19, 45055;
	@%p8 bra 	$L__BB14_13;
	mad.lo.s32 	%r89, %r19, %r68, %r2;
	mul.wide.s32 	%rd28, %r89, 2;
	add.s64 	%rd29, %rd1, %rd28;
	ld.global.nc.u16 	%rs5, [%rd29];
	cvt.s32.s16 	%r90, %rs5;
	add.s32 	%r121, %r121, %r90;
$L__BB14_13:
	ld.global.nc.u32 	%r22, [%rd65];
	setp.gt.u32 	%p9, %r22, 45055;
	@%p9 bra 	$L__BB14_15;
	mad.lo.s32 	%r91, %r22, %r68, %r2;
	mul.wide.s32 	%rd30, %r91, 2;
	add.s64 	%rd31, %rd1, %rd30;
	ld.global.nc.u16 	%rs6, [%rd31];
	cvt.s32.s16 	%r92, %rs6;
	add.s32 	%r121, %r121, %r92;
$L__BB14_15:
	ld.global.nc.u32 	%r25, [%rd65+4];
	setp.gt.u32 	%p10, %r25, 45055;
	@%p10 bra 	$L__BB14_17;
	mad.lo.s32 	%r93, %r25, %r68, %r2;
	mul.wide.s32 	%rd32, %r93, 2;
	add.s64 	%rd33, %rd1, %rd32;
	ld.global.nc.u16 	%rs7, [%rd33];
	cvt.s32.s16 	%r94, %rs7;
	add.s32 	%r121, %r121, %r94;
$L__BB14_17:
	ld.global.nc.u32 	%r28, [%rd65+8];
	setp.gt.u32 	%p11, %r28, 45055;
	@%p11 bra 	$L__BB14_19;
	mad.lo.s32 	%r95, %r28, %r68, %r2;
	mul.wide.s32 	%rd34, %r95, 2;
	add.s64 	%rd35, %rd1, %rd34;
	ld.global.nc.u16 	%rs8, [%rd35];
	cvt.s32.s16 	%r96, %rs8;
	add.s32 	%r121, %r121, %r96;
$L__BB14_19:
	ld.global.nc.u32 	%r31, [%rd65+12];
	setp.gt.u32 	%p12, %r31, 45055;
	@%p12 bra 	$L__BB14_21;
	mad.lo.s32 	%r97, %r31, %r68, %r2;
	mul.wide.s32 	%rd36, %r97, 2;
	add.s64 	%rd37, %rd1, %rd36;
	ld.global.nc.u16 	%rs9, [%rd37];
	cvt.s32.s16 	%r98, %rs9;
	add.s32 	%r121, %r121, %r98;
$L__BB14_21:
	add.s32 	%r119, %r119, 8;
	add.s64 	%rd65, %rd65, 32;
	setp.ne.s32 	%p13, %r119, 0;
	@%p13 bra 	$L__BB14_5;
$L__BB14_22:
	setp.eq.s32 	%p14, %r5, 0;
	@%p14 bra 	$L__BB14_43;
	and.b32  	%r38, %r4, 3;
	setp.lt.u32 	%p15, %r5, 4;
	@%p15 bra 	$L__BB14_33;
	cvt.u64.u32 	%rd38, %r137;
	add.s64 	%rd39, %rd38, %rd3;
	shl.b64 	%rd40, %rd39, 2;
	add.s64 	%rd7, %rd2, %rd40;
	ld.global.nc.u32 	%r39, [%rd7];
	setp.gt.u32 	%p16, %r39, 45055;
	@%p16 bra 	$L__BB14_26;
	mad.lo.s32 	%r100, %r39, %r68, %r2;
	mul.wide.s32 	%rd41, %r100, 2;
	add.s64 	%rd42, %rd1, %rd41;
	ld.global.nc.u16 	%rs10, [%rd42];
	cvt.s32.s16 	%r101, %rs10;
	add.s32 	%r121, %r121, %r101;
$L__BB14_26:
	ld.global.nc.u32 	%r42, [%rd7+4];
	setp.gt.u32 	%p17, %r42, 45055;
	@%p17 bra 	$L__BB14_28;
	mad.lo.s32 	%r102, %r42, %r68, %r2;
	mul.wide.s32 	%rd43, %r102, 2;
	add.s64 	%rd44, %rd1, %rd43;
	ld.global.nc.u16 	%rs11, [%rd44];
	cvt.s32.s16 	%r103, %rs11;
	add.s32 	%r121, %r121, %r103;
$L__BB14_28:
	ld.global.nc.u32 	%r45, [%rd7+8];
	setp.gt.u32 	%p18, %r45, 45055;
	@%p18 bra 	$L__BB14_30;
	mad.lo.s32 	%r104, %r45, %r68, %r2;
	mul.wide.s32 	%rd45, %r104, 2;
	add.s64 	%rd46, %rd1, %rd45;
	ld.global.nc.u16 	%rs12, [%rd46];
	cvt.s32.s16 	%r105, %rs12;
	add.s32 	%r121, %r121, %r105;
$L__BB14_30:
	ld.global.nc.u32 	%r48, [%rd7+12];
	setp.gt.u32 	%p19, %r48, 45055;
	@%p19 bra 	$L__BB14_32;
	mad.lo.s32 	%r106, %r48, %r68, %r2;
	mul.wide.s32 	%rd47, %r106, 2;
	add.s64 	%rd48, %rd1, %rd47;
	ld.global.nc.u16 	%rs13, [%rd48];
	cvt.s32.s16 	%r107, %rs13;
	add.s32 	%r121, %r121, %r107;
$L__BB14_32:
	add.s32 	%r137, %r137, 4;
$L__BB14_33:
	setp.eq.s32 	%p20, %r38, 0;
	@%p20 bra 	$L__BB14_43;
	setp.eq.s32 	%p21, %r38, 1;
	@%p21 bra 	$L__BB14_40;
	cvt.u64.u32 	%rd49, %r137;
	add.s64 	%rd50, %rd49, %rd3;
	shl.b64 	%rd51, %rd50, 2;
	add.s64 	%rd8, %rd2, %rd51;
	ld.global.nc.u32 	%r55, [%rd8];
	setp.gt.u32 	%p22, %r55, 45055;
	@%p22 bra 	$L__BB14_37;
	mad.lo.s32 	%r109, %r55, %r68, %r2;
	mul.wide.s32 	%rd52, %r109, 2;
	add.s64 	%rd53, %rd1, %rd52;
	ld.global.nc.u16 	%rs14, [%rd53];
	cvt.s32.s16 	%r110, %rs14;
	add.s32 	%r121, %r121, %r110;
$L__BB14_37:
	ld.global.nc.u32 	%r58, [%rd8+4];
	setp.gt.u32 	%p23, %r58, 45055;
	@%p23 bra 	$L__BB14_39;
	mad.lo.s32 	%r111, %r58, %r68, %r2;
	mul.wide.s32 	%rd54, %r111, 2;
	add.s64 	%rd55, %rd1, %rd54;
	ld.global.nc.u16 	%rs15, [%rd55];
	cvt.s32.s16 	%r112, %rs15;
	add.s32 	%r121, %r121, %r112;
$L__BB14_39:
	add.s32 	%r137, %r137, 2;
$L__BB14_40:
	and.b32  	%r113, %r4, 1;
	setp.eq.b32 	%p24, %r113, 1;
	not.pred 	%p25, %p24;
	@%p25 bra 	$L__BB14_43;
	cvt.u64.u32 	%rd56, %r137;
	add.s64 	%rd57, %rd56, %rd3;
	shl.b64 	%rd58, %rd57, 2;
	add.s64 	%rd59, %rd2, %rd58;
	ld.global.nc.u32 	%r65, [%rd59];
	setp.gt.u32 	%p26, %r65, 45055;
	@%p26 bra 	$L__BB14_43;
	mad.lo.s32 	%r114, %r65, %r68, %r2;
	mul.wide.s32 	%rd60, %r114, 2;
	add.s64 	%rd61, %rd1, %rd60;
	ld.global.nc.u16 	%rs16, [%rd61];
	cvt.s32.s16 	%r115, %rs16;
	add.s32 	%r121, %r121, %r115;
$L__BB14_43:
	mul.lo.s32 	%r116, %r1, %r68;
	shl.b32 	%r117, %r116, 1;
	add.s32 	%r118, %r117, %r2;
	cvta.to.global.u64 	%rd62, %rd11;
	mul.wide.s32 	%rd63, %r118, 4;
	add.s64 	%rd64, %rd62, %rd63;
	st.global.u32 	[%rd64], %r121;
$L__BB14_44:
	ret;

}
	// .globl	_Z16fc0_sparse_inputPKiPKaS0_PaS3_iii
.visible .entry _Z16fc0_sparse_inputPKiPKaS0_PaS3_iii(
	.param .u64 .ptr .align 1 _Z16fc0_sparse_inputPKiPKaS0_PaS3_iii_param_0,
	.param .u64 .ptr .align 1 _Z16fc0_sparse_inputPKiPKaS0_PaS3_iii_param_1,
	.param .u64 .ptr .align 1 _Z16fc0_sparse_inputPKiPKaS0_PaS3_iii_param_2,
	.param .u64 .ptr .align 1 _Z16fc0_sparse_inputPKiPKaS0_PaS3_iii_param_3,
	.param .u64 .ptr .align 1 _Z16fc0_sparse_inputPKiPKaS0_PaS3_iii_param_4,
	.param .u32 _Z16fc0_sparse_inputPKiPKaS0_PaS3_iii_param_5,
	.param .u32 _Z16fc0_sparse_inputPKiPKaS0_PaS3_iii_param_6,
	.param .u32 _Z16fc0_sparse_inputPKiPKaS0_PaS3_iii_param_7
)
{
	.reg .pred 	%p<44>;
	.reg .b16 	%rs<18>;
	.reg .b32 	%r<397>;
	.reg .b64 	%rd<90>;
	// demoted variable
	.shared .align 1 .b8 _ZZ16fc0_sparse_inputPKiPKaS0_PaS3_iiiE7sqr_out[32];
	// demoted variable
	.shared .align 1 .b8 _ZZ16fc0_sparse_inputPKiPKaS0_PaS3_iiiE10linear_out[32];
	ld.param.u64 	%rd13, [_Z16fc0_sparse_inputPKiPKaS0_PaS3_iii_param_0];
	ld.param.u64 	%rd14, [_Z16fc0_sparse_inputPKiPKaS0_PaS3_iii_param_1];
	ld.param.u64 	%rd15, [_Z16fc0_sparse_inputPKiPKaS0_PaS3_iii_param_2];
	ld.param.u64 	%rd12, [_Z16fc0_sparse_inputPKiPKaS0_PaS3_iii_param_4];
	ld.param.u32 	%r92, [_Z16fc0_sparse_inputPKiPKaS0_PaS3_iii_param_5];
	ld.param.u32 	%r93, [_Z16fc0_sparse_inputPKiPKaS0_PaS3_iii_param_6];
	cvta.to.global.u64 	%rd1, %rd14;
	cvta.to.global.u64 	%rd2, %rd13;
	cvta.to.global.u64 	%rd3, %rd15;
	mov.u32 	%r1, %ctaid.x;
	mov.u32 	%r2, %tid.x;
	setp.ge.s32 	%p2, %r1, %r93;
	@%p2 bra 	$L__BB15_62;
	setp.lt.s32 	%p3, %r92, 1;
	mov.u32 	%r3, %ntid.x;
	@%p3 bra 	$L__BB15_47;
	and.b32  	%r4, %r92, 7;
	and.b32  	%r5, %r92, 3;
	and.b32  	%r6, %r92, 2147483640;
	and.b32  	%r7, %r92, 1;
	mul.lo.s32 	%r231, %r1, %r92;
	shl.b32 	%r232, %r231, 1;
	cvt.s64.s32 	%rd4, %r232;
	mov.b32 	%r365, 0;
	mov.pred 	%p43, -1;
$L__BB15_3:
	mov.pred 	%p1, %p43;
	setp.lt.u32 	%p17, %r2, 16;
	mul.lo.s32 	%r233, %r365, %r92;
	cvt.u64.u32 	%rd38, %r233;
	add.s64 	%rd5, %rd38, %rd4;
	@%p17 bra 	$L__BB15_5;
$L__BB15_4:
	mov.b32 	%r365, 1;
	mov.pred 	%p43, 0;
	@%p1 bra 	$L__BB15_3;
	bra.uni 	$L__BB15_60;
$L__BB15_5:
	shl.b32 	%r234, %r365, 4;
	mov.u32 	%r235, _ZZ16fc0_sparse_inputPKiPKaS0_PaS3_iiiE7sqr_out;
	add.s32 	%r9, %r235, %r234;
	mov.u32 	%r236, _ZZ16fc0_sparse_inputPKiPKaS0_PaS3_iiiE10linear_out;
	add.s32 	%r10, %r236, %r234;
	mov.u32 	%r366, %r2;
$L__BB15_6:
	setp.lt.u32 	%p18, %r92, 8;
	mul.wide.u32 	%rd39, %r366, 4;
	add.s64 	%rd40, %rd3, %rd39;
	ld.global.nc.u32 	%r369, [%rd40];
	mov.b32 	%r385, 0;
	@%p18 bra 	$L__BB15_25;
	mov.b32 	%r367, 0;
$L__BB15_8:
	.pragma "nounroll";
	cvt.u64.u32 	%rd41, %r367;
	add.s64 	%rd42, %rd5, %rd41;
	shl.b64 	%rd43, %rd42, 2;
	add.s64 	%rd6, %rd2, %rd43;
	ld.global.nc.u32 	%r240, [%rd6];
	shl.b32 	%r241, %r240, 10;
	shr.s32 	%r15, %r241, 16;
	setp.lt.s32 	%p19, %r15, 1;
	@%p19 bra 	$L__BB15_10;
	min.u32 	%r242, %r15, 127;
	shl.b32 	%r243, %r367, 4;
	add.s32 	%r244, %r243, %r366;
	cvt.u64.u32 	%rd44, %r244;
	add.s64 	%rd45, %rd1, %rd44;
	ld.global.nc.u8 	%rs1, [%rd45];
	cvt.s32.s8 	%r245, %rs1;
	mad.lo.s32 	%r369, %r242, %r245, %r369;
$L__BB15_10:
	ld.global.nc.u32 	%r246, [%rd6+4];
	shl.b32 	%r247, %r246, 10;
	shr.s32 	%r18, %r247, 16;
	setp.lt.s32 	%p20, %r18, 1;
	@%p20 bra 	$L__BB15_12;
	shl.b32 	%r248, %r367, 4;
	min.u32 	%r249, %r18, 127;
	add.s32 	%r250, %r248, %r366;
	add.s32 	%r251, %r250, 16;
	cvt.u64.u32 	%rd46, %r251;
	add.s64 	%rd47, %rd1, %rd46;
	ld.global.nc.u8 	%rs2, [%rd47];
	cvt.s32.s8 	%r252, %rs2;
	mad.lo.s32 	%r369, %r249, %r252, %r369;
$L__BB15_12:
	ld.global.nc.u32 	%r253, [%rd6+8];
	shl.b32 	%r254, %r253, 10;
	shr.s32 	%r21, %r254, 16;
	setp.lt.s32 	%p21, %r21, 1;
	@%p21 bra 	$L__BB15_14;
	shl.b32 	%r255, %r367, 4;
	min.u32 	%r256, %r21, 127;
	add.s32 	%r257, %r255, %r366;
	add.s32 	%r258, %r257, 32;
	cvt.u64.u32 	%rd48, %r258;
	add.s64 	%rd49, %rd1, %rd48;
	ld.global.nc.u8 	%rs3, [%rd49];
	cvt.s32.s8 	%r259, %rs3;
	mad.lo.s32 	%r369, %r256, %r259, %r369;
$L__BB15_14:
	ld.global.nc.u32 	%r260, [%rd6+12];
	shl.b32 	%r261, %r260, 10;
	shr.s32 	%r24, %r261, 16;
	setp.lt.s32 	%p22, %r24, 1;
	@%p22 bra 	$L__BB15_16;
	shl.b32 	%r262, %r367, 4;
	min.u32 	%r263, %r24, 127;
	add.s32 	%r264, %r262, %r366;
	add.s32 	%r265, %r264, 48;
	cvt.u64.u32 	%rd50, %r265;
	add.s64 	%rd51, %rd1, %rd50;
	ld.global.nc.u8 	%rs4, [%rd51];
	cvt.s32.s8 	%r266, %rs4;
	mad.lo.s32 	%r369, %r263, %r266, %r369;
$L__BB15_16:
	ld.global.nc.u32 	%r267, [%rd6+16];
	shl.b32 	%r268, %r267, 10;
	shr.s32 	%r27, %r268, 16;
	setp.lt.s32 	%p23, %r27, 1;
	@%p23 bra 	$L__BB15_18;
	shl.b32 	%r269, %r367, 4;
	min.u32 	%r270, %r27, 127;
	add.s32 	%r271, %r269, %r366;
	add.s32 	%r272, %r271, 64;
	cvt.u64.u32 	%rd52, %r272;
	add.s64 	%rd53, %rd1, %rd52;
	ld.global.nc.u8 	%rs5, [%rd53];
	cvt.s32.s8 	%r273, %rs5;
	mad.lo.s32 	%r369, %r270, %r273, %r369;
$L__BB15_18:
	ld.global.nc.u32 	%r274, [%rd6+20];
	shl.b32 	%r275, %r274, 10;
	shr.s32 	%r30, %r275, 16;
	setp.lt.s32 	%p24, %r30, 1;
	@%p24 bra 	$L__BB15_20;
	shl.b32 	%r276, %r367, 4;
	min.u32 	%r277, %r30, 127;
	add.s32 	%r278, %r276, %r366;
	add.s32 	%r279, %r278, 80;
	cvt.u64.u32 	%rd54, %r279;
	add.s64 	%rd55, %rd1, %rd54;
	ld.global.nc.u8 	%rs6, [%rd55];
	cvt.s32.s8 	%r280, %rs6;
	mad.lo.s32 	%r369, %r277, %r280, %r369;
$L__BB15_20:
	ld.global.nc.u32 	%r281, [%rd6+24];
	shl.b32 	%r282, %r281, 10;
	shr.s32 	%r33, %r282, 16;
	setp.lt.s32 	%p25, %r33, 1;
	@%p25 bra 	$L__BB15_22;
	shl.b32 	%r283, %r367, 4;
	min.u32 	%r284, %r33, 127;
	add.s32 	%r285, %r283, %r366;
	add.s32 	%r286, %r285, 96;
	cvt.u64.u32 	%rd56, %r286;
	add.s64 	%rd57, %rd1, %rd56;
	ld.global.nc.u8 	%rs7, [%rd57];
	cvt.s32.s8 	%r287, %rs7;
	mad.lo.s32 	%r369, %r284, %r287, %r369;
$L__BB15_22:
	ld.global.nc.u32 	%r288, [%rd6+28];
	shl.b32 	%r289, %r288, 10;
	shr.s32 	%r36, %r289, 16;
	setp.lt.s32 	%p26, %r36, 1;
	@%p26 bra 	$L__BB15_24;
	shl.b32 	%r290, %r367, 4;
	min.u32 	%r291, %r36, 127;
	add.s32 	%r292, %r290, %r366;
	add.s32 	%r293, %r292, 112;
	cvt.u64.u32 	%rd58, %r293;
	add.s64 	%rd59, %rd1, %rd58;
	ld.global.nc.u8 	%rs8, [%rd59];
	cvt.s32.s8 	%r294, %rs8;
	mad.lo.s32 	%r369, %r291, %r294, %r369;
$L__BB15_24:
	add.s32 	%r367, %r367, 8;
	setp.ne.s32 	%p27, %r367, %r6;
	mov.u32 	%r385, %r6;
	@%p27 bra 	$L__BB15_8;
$L__BB15_25:
	setp.eq.s32 	%p28, %r4, 0;
	@%p28 bra 	$L__BB15_46;
	add.s32 	%r296, %r4, -1;
	setp.lt.u32 	%p29, %r296, 3;
	@%p29 bra 	$L__BB15_36;
	cvt.u64.u32 	%rd60, %r385;
	add.s64 	%rd61, %rd5, %rd60;
	shl.b64 	%rd62, %rd61, 2;
	add.s64 	%rd7, %rd2, %rd62;
	ld.global.nc.u32 	%r297, [%rd7];
	shl.b32 	%r298, %r297, 10;
	shr.s32 	%r43, %r298, 16;
	setp.lt.s32 	%p30, %r43, 1;
	@%p30 bra 	$L__BB15_29;
	min.u32 	%r299, %r43, 127;
	shl.b32 	%r300, %r385, 4;
	add.s32 	%r301, %r300, %r366;
	cvt.u64.u32 	%rd63, %r301;
	add.s64 	%rd64, %rd1, %rd63;
	ld.global.nc.u8 	%rs9, [%rd64];
	cvt.s32.s8 	%r302, %rs9;
	mad.lo.s32 	%r369, %r299, %r302, %r369;
$L__BB15_29:
	ld.global.nc.u32 	%r303, [%rd7+4];
	shl.b32 	%r304, %r303, 10;
	shr.s32 	%r46, %r304, 16;
	setp.lt.s32 	%p31, %r46, 1;
	@%p31 bra 	$L__BB15_31;
	shl.b32 	%r305, %r385, 4;
	min.u32 	%r306, %r46, 127;
	add.s32 	%r307, %r305, %r366;
	add.s32 	%r308, %r307, 16;
	cvt.u64.u32 	%rd65, %r308;
	add.s64 	%rd66, %rd1, %rd65;
	ld.global.nc.u8 	%rs10, [%rd66];
	cvt.s32.s8 	%r309, %rs10;
	mad.lo.s32 	%r369, %r306, %r309, %r369;
$L__BB15_31:
	ld.global.nc.u32 	%r310, [%rd7+8];
	shl.b32 	%r311, %r310, 10;
	shr.s32 	%r49, %r311, 16;
	setp.lt.s32 	%p32, %r49, 1;
	@%p32 bra 	$L__BB15_33;
	shl.b32 	%r312, %r385, 4;
	min.u32 	%r313, %r49, 127;
	add.s32 	%r314, %r312, %r366;
	add.s32 	%r315, %r314, 32;
	cvt.u64.u32 	%rd67, %r315;
	add.s64 	%rd68, %rd1, %rd67;
	ld.global.nc.u8 	%rs11, [%rd68];
	cvt.s32.s8 	%r316, %rs11;
	mad.lo.s32 	%r369, %r313, %r316, %r369;
$L__BB15_33:
	ld.global.nc.u32 	%r317, [%rd7+12];
	shl.b32 	%r318, %r317, 10;
	shr.s32 	%r52, %r318, 16;
	setp.lt.s32 	%p33, %r52, 1;
	@%p33 bra 	$L__BB15_35;
	shl.b32 	%r319, %r385, 4;
	min.u32 	%r320, %r52, 127;
	add.s32 	%r321, %r319, %r366;
	add.s32 	%r322, %r321, 48;
	cvt.u64.u32 	%rd69, %r322;
	add.s64 	%rd70, %rd1, %rd69;
	ld.global.nc.u8 	%rs12, [%rd70];
	cvt.s32.s8 	%r323, %rs12;
	mad.lo.s32 	%r369, %r320, %r323, %r369;
$L__BB15_35:
	add.s32 	%r385, %r385, 4;
$L__BB15_36:
	setp.eq.s32 	%p34, %r5, 0;
	@%p34 bra 	$L__BB15_46;
	setp.eq.s32 	%p35, %r5, 1;
	@%p35 bra 	$L__BB15_43;
	cvt.u64.u32 	%rd71, %r385;
	add.s64 	%rd72, %rd5, %rd71;
	shl.b64 	%rd73, %rd72, 2;
	add.s64 	%rd8, %rd2, %rd73;
	ld.global.nc.u32 	%r325, [%rd8];
	shl.b32 	%r326, %r325, 10;
	shr.s32 	%r59, %r326, 16;
	setp.lt.s32 	%p36, %r59, 1;
	@%p36 bra 	$L__BB15_40;
	min.u32 	%r327, %r59, 127;
	shl.b32 	%r328, %r385, 4;
	add.s32 	%r329, %r328, %r366;
	cvt.u64.u32 	%rd74, %r329;
	add.s64 	%rd75, %rd1, %rd74;
	ld.global.nc.u8 	%rs13, [%rd75];
	cvt.s32.s8 	%r330, %rs13;
	mad.lo.s32 	%r369, %r327, %r330, %r369;
$L__BB15_40:
	ld.global.nc.u32 	%r331, [%rd8+4];
	shl.b32 	%r332, %r331, 10;
	shr.s32 	%r62, %r332, 16;
	setp.lt.s32 	%p37, %r62, 1;
	@%p37 bra 	$L__BB15_42;
	shl.b32 	%r333, %r385, 4;
	min.u32 	%r334, %r62, 127;
	add.s32 	%r335, %r333, %r366;
	add.s32 	%r336, %r335, 16;
	cvt.u64.u32 	%rd76, %r336;
	add.s64 	%rd77, %rd1, %rd76;
	ld.global.nc.u8 	%rs14, [%rd77];
	cvt.s32.s8 	%r337, %rs14;
	mad.lo.s32 	%r369, %r334, %r337, %r369;
$L__BB15_42:
	add.s32 	%r385, %r385, 2;
$L__BB15_43:
	setp.eq.s32 	%p38, %r7, 0;
	@%p38 bra 	$L__BB15_46;
	cvt.u64.u32 	%rd78, %r385;
	add.s64 	%rd79, %rd5, %rd78;
	shl.b64 	%rd80, %rd79, 2;
	add.s64 	%rd81, %rd2, %rd80;
	ld.global.nc.u32 	%r338, [%rd81];
	shl.b32 	%r339, %r338, 10;
	shr.s32 	%r69, %r339, 16;
	setp.lt.s32 	%p39, %r69, 1;
	@%p39 bra 	$L__BB15_46;
	min.u32 	%r340, %r69, 127;
	shl.b32 	%r341, %r385, 4;
	add.s32 	%r342, %r341, %r366;
	cvt.u64.u32 	%rd82, %r342;
	add.s64 	%rd83, %rd1, %rd82;
	ld.global.nc.u8 	%rs15, [%rd83];
	cvt.s32.s8 	%r343, %rs15;
	mad.lo.s32 	%r369, %r340, %r343, %r369;
$L__BB15_46:
	shl.b32 	%r344, %r369, 10;
	shr.s32 	%r345, %r344, 16;
	min.s32 	%r346, %r345, 127;
	max.s32 	%r347, %r346, 0;
	mul.lo.s32 	%r348, %r347, %r347;
	shr.u32 	%r349, %r348, 7;
	add.s32 	%r350, %r9, %r366;
	st.shared.u8 	[%r350], %r349;
	add.s32 	%r351, %r10, %r366;
	st.shared.u8 	[%r351], %r347;
	add.s32 	%r366, %r366, %r3;
	setp.lt.u32 	%p40, %r366, 16;
	@%p40 bra 	$L__BB15_6;
	bra.uni 	$L__BB15_4;
$L__BB15_47:
	setp.gt.u32 	%p4, %r2, 15;
	add.s32 	%r73, %r2, %r3;
	max.u32 	%r94, %r73, 16;
	setp.lt.u32 	%p5, %r73, 16;
	selp.u32 	%r95, 1, 0, %p5;
	add.s32 	%r96, %r73, %r95;
	sub.s32 	%r97, %r94, %r96;
	div.u32 	%r98, %r97, %r3;
	add.s32 	%r74, %r98, %r95;
	@%p4 bra 	$L__BB15_60;
	and.b32  	%r75, %r74, 3;
	setp.eq.s32 	%p6, %r75, 3;
	mul.wide.u32 	%rd16, %r2, 4;
	add.s64 	%rd9, %rd3, %rd16;
	mov.u32 	%r99, _ZZ16fc0_sparse_inputPKiPKaS0_PaS3_iiiE7sqr_out;
	add.s32 	%r76, %r99, %r2;
	mov.u32 	%r100, _ZZ16fc0_sparse_inputPKiPKaS0_PaS3_iiiE10linear_out;
	add.s32 	%r77, %r100, %r2;
	mul.wide.s32 	%rd17, %r3, 4;
	add.s64 	%rd10, %rd9, %rd17;
	add.s32 	%r78, %r76, %r3;
	add.s32 	%r79, %r77, %r3;
	mov.u32 	%r393, %r2;
	@%p6 bra 	$L__BB15_52;
	ld.global.nc.u32 	%r101, [%rd9];
	shl.b32 	%r102, %r101, 10;
	shr.s32 	%r103, %r102, 16;
	min.s32 	%r104, %r103, 127;
	max.s32 	%r105, %r104, 0;
	mul.lo.s32 	%r106, %r105, %r105;
	shr.u32 	%r107, %r106, 7;
	st.shared.u8 	[%r76], %r107;
	st.shared.u8 	[%r77], %r105;
	setp.eq.s32 	%p7, %r75, 0;
	mov.u32 	%r393, %r73;
	@%p7 bra 	$L__BB15_52;
	ld.global.nc.u32 	%r108, [%rd10];
	shl.b32 	%r109, %r108, 10;
	shr.s32 	%r110, %r109, 16;
	min.s32 	%r111, %r110, 127;
	max.s32 	%r112, %r111, 0;
	mul.lo.s32 	%r113, %r112, %r112;
	shr.u32 	%r114, %r113, 7;
	st.shared.u8 	[%r78], %r114;
	st.shared.u8 	[%r79], %r112;
	add.s32 	%r393, %r73, %r3;
	setp.eq.s32 	%p8, %r75, 1;
	@%p8 bra 	$L__BB15_52;
	mul.wide.u32 	%rd18, %r393, 4;
	add.s64 	%rd19, %rd3, %rd18;
	ld.global.nc.u32 	%r115, [%rd19];
	shl.b32 	%r116, %r115, 10;
	shr.s32 	%r117, %r116, 16;
	min.s32 	%r118, %r117, 127;
	max.s32 	%r119, %r118, 0;
	mul.lo.s32 	%r120, %r119, %r119;
	shr.u32 	%r121, %r120, 7;
	add.s32 	%r122, %r78, %r3;
	st.shared.u8 	[%r122], %r121;
	add.s32 	%r123, %r79, %r3;
	st.shared.u8 	[%r123], %r119;
	add.s32 	%r393, %r393, %r3;
$L__BB15_52:
	setp.lt.u32 	%p9, %r74, 3;
	@%p9 bra 	$L__BB15_54;
$L__BB15_53:
	mul.wide.u32 	%rd20, %r393, 4;
	add.s64 	%rd21, %rd3, %rd20;
	ld.global.nc.u32 	%r124, [%rd21];
	shl.b32 	%r125, %r124, 10;
	shr.s32 	%r126, %r125, 16;
	min.s32 	%r127, %r126, 127;
	max.s32 	%r128, %r127, 0;
	mul.lo.s32 	%r129, %r128, %r128;
	shr.u32 	%r130, %r129, 7;
	add.s32 	%r132, %r99, %r393;
	st.shared.u8 	[%r132], %r130;
	add.s32 	%r134, %r100, %r393;
	st.shared.u8 	[%r134], %r128;
	add.s32 	%r135, %r393, %r3;
	mul.wide.u32 	%rd22, %r135, 4;
	add.s64 	%rd23, %rd3, %rd22;
	ld.global.nc.u32 	%r136, [%rd23];
	shl.b32 	%r137, %r136, 10;
	shr.s32 	%r138, %r137, 16;
	min.s32 	%r139, %r138, 127;
	max.s32 	%r140, %r139, 0;
	mul.lo.s32 	%r141, %r140, %r140;
	shr.u32 	%r142, %r141, 7;
	add.s32 	%r143, %r132, %r3;
	st.shared.u8 	[%r143], %r142;
	add.s32 	%r144, %r134, %r3;
	st.shared.u8 	[%r144], %r140;
	add.s32 	%r145, %r135, %r3;
	mul.wide.u32 	%rd24, %r145, 4;
	add.s64 	%rd25, %rd3, %rd24;
	ld.global.nc.u32 	%r146, [%rd25];
	shl.b32 	%r147, %r146, 10;
	shr.s32 	%r148, %r147, 16;
	min.s32 	%r149, %r148, 127;
	max.s32 	%r150, %r149, 0;
	mul.lo.s32 	%r151, %r150, %r150;
	shr.u32 	%r152, %r151, 7;
	add.s32 	%r153, %r143, %r3;
	st.shared.u8 	[%r153], %r152;
	add.s32 	%r154, %r144, %r3;
	st.shared.u8 	[%r154], %r150;
	add.s32 	%r155, %r145, %r3;
	mul.wide.u32 	%rd26, %r155, 4;
	add.s64 	%rd27, %rd3, %rd26;
	ld.global.nc.u32 	%r156, [%rd27];
	shl.b32 	%r157, %r156, 10;
	shr.s32 	%r158, %r157, 16;
	min.s32 	%r159, %r158, 127;
	max.s32 	%r160, %r159, 0;
	mul.lo.s32 	%r161, %r160, %r160;
	shr.u32 	%r162, %r161, 7;
	add.s32 	%r163, %r153, %r3;
	st.shared.u8 	[%r163], %r162;
	add.s32 	%r164, %r154, %r3;
	st.shared.u8 	[%r164], %r160;
	add.s32 	%r393, %r155, %r3;
	setp.lt.u32 	%p10, %r393, 16;
	@%p10 bra 	$L__BB15_53;
$L__BB15_54:
	setp.eq.s32 	%p11, %r75, 3;
	mov.u32 	%r395, %r2;
	@%p11 bra 	$L__BB15_58;
	ld.global.nc.u32 	%r165, [%rd9];
	shl.b32 	%r166, %r165, 10;
	shr.s32 	%r167, %r166, 16;
	min.s32 	%r168, %r167, 127;
	max.s32 	%r169, %r168, 0;
	mul.lo.s32 	%r170, %r169, %r169;
	shr.u32 	%r171, %r170, 7;
	st.shared.u8 	[%r76+16], %r171;
	st.shared.u8 	[%r77+16], %r169;
	setp.eq.s32 	%p12, %r75, 0;
	mov.u32 	%r395, %r73;
	@%p12 bra 	$L__BB15_58;
	ld.global.nc.u32 	%r172, [%rd10];
	shl.b32 	%r173, %r172, 10;
	shr.s32 	%r174, %r173, 16;
	min.s32 	%r175, %r174, 127;
	max.s32 	%r176, %r175, 0;
	mul.lo.s32 	%r177, %r176, %r176;
	shr.u32 	%r178, %r177, 7;
	add.s32 	%r85, %r78, 16;
	st.shared.u8 	[%r78+16], %r178;
	add.s32 	%r86, %r79, 16;
	st.shared.u8 	[%r79+16], %r176;
	add.s32 	%r395, %r73, %r3;
	setp.eq.s32 	%p13, %r75, 1;
	@%p13 bra 	$L__BB15_58;
	add.s64 	%rd29, %rd10, %rd17;
	ld.global.nc.u32 	%r179, [%rd29];
	shl.b32 	%r180, %r179, 10;
	shr.s32 	%r181, %r180, 16;
	min.s32 	%r182, %r181, 127;
	max.s32 	%r183, %r182, 0;
	mul.lo.s32 	%r184, %r183, %r183;
	shr.u32 	%r185, %r184, 7;
	add.s32 	%r186, %r85, %r3;
	st.shared.u8 	[%r186], %r185;
	add.s32 	%r187, %r86, %r3;
	st.shared.u8 	[%r187], %r183;
	add.s32 	%r395, %r395, %r3;
$L__BB15_58:
	setp.lt.u32 	%p14, %r74, 3;
	@%p14 bra 	$L__BB15_60;
$L__BB15_59:
	mul.wide.u32 	%rd30, %r395, 4;
	add.s64 	%rd31, %rd3, %rd30;
	ld.global.nc.u32 	%r188, [%rd31];
	shl.b32 	%r189, %r188, 10;
	shr.s32 	%r190, %r189, 16;
	min.s32 	%r191, %r190, 127;
	max.s32 	%r192, %r191, 0;
	mul.lo.s32 	%r193, %r192, %r192;
	shr.u32 	%r194, %r193, 7;
	add.s32 	%r195, %r395, 16;
	add.s32 	%r197, %r99, %r195;
	st.shared.u8 	[%r197], %r194;
	add.s32 	%r199, %r100, %r195;
	st.shared.u8 	[%r199], %r192;
	add.s32 	%r200, %r395, %r3;
	mul.wide.u32 	%rd32, %r200, 4;
	add.s64 	%rd33, %rd3, %rd32;
	ld.global.nc.u32 	%r201, [%rd33];
	shl.b32 	%r202, %r201, 10;
	shr.s32 	%r203, %r202, 16;
	min.s32 	%r204, %r203, 127;
	max.s32 	%r205, %r204, 0;
	mul.lo.s32 	%r206, %r205, %r205;
	shr.u32 	%r207, %r206, 7;
	add.s32 	%r208, %r197, %r3;
	st.shared.u8 	[%r208], %r207;
	add.s32 	%r209, %r199, %r3;
	st.shared.u8 	[%r209], %r205;
	add.s32 	%r210, %r200, %r3;
	mul.wide.u32 	%rd34, %r210, 4;
	add.s64 	%rd35, %rd3, %rd34;
	ld.global.nc.u32 	%r211, [%rd35];
	shl.b32 	%r212, %r211, 10;
	shr.s32 	%r213, %r212, 16;
	min.s32 	%r214, %r213, 127;
	max.s32 	%r215, %r214, 0;
	mul.lo.s32 	%r216, %r215, %r215;
	shr.u32 	%r217, %r216, 7;
	add.s32 	%r218, %r208, %r3;
	st.shared.u8 	[%r218], %r217;
	add.s32 	%r219, %r209, %r3;
	st.shared.u8 	[%r219], %r215;
	add.s32 	%r220, %r210, %r3;
	mul.wide.u32 	%rd36, %r220, 4;
	add.s64 	%rd37, %rd3, %rd36;
	ld.global.nc.u32 	%r221, [%rd37];
	shl.b32 	%r222, %r221, 10;
	shr.s32 	%r223, %r222, 16;
	min.s32 	%r224, %r223, 127;
	max.s32 	%r225, %r224, 0;
	mul.lo.s32 	%r226, %r225, %r225;
	shr.u32 	%r227, %r226, 7;
	add.s32 	%r228, %r218, %r3;
	st.shared.u8 	[%r228], %r227;
	add.s32 	%r229, %r219, %r3;
	st.shared.u8 	[%r229], %r225;
	add.s32 	%r395, %r220, %r3;
	setp.lt.u32 	%p15, %r395, 16;
	@%p15 bra 	$L__BB15_59;
$L__BB15_60:
	bar.sync 	0;
	setp.gt.u32 	%p42, %r2, 31;
	@%p42 bra 	$L__BB15_62;
	ld.param.u64 	%rd89, [_Z16fc0_sparse_inputPKiPKaS0_PaS3_iii_param_3];
	and.b32  	%r353, %r2, 15;
	and.b32  	%r354, %r2, 1008;
	mov.u32 	%r355, _ZZ16fc0_sparse_inputPKiPKaS0_PaS3_iiiE7sqr_out;
	add.s32 	%r356, %r355, %r354;
	add.s32 	%r357, %r356, %r353;
	ld.shared.u8 	%rs16, [%r357];
	shl.b32 	%r358, %r1, 5;
	and.b32  	%r359, %r2, 16;
	or.b32  	%r360, %r358, %r359;
	or.b32  	%r361, %r360, %r353;
	cvt.u64.u32 	%rd84, %r361;
	cvta.to.global.u64 	%rd85, %rd89;
	add.s64 	%rd86, %rd85, %rd84;
	st.global.u8 	[%rd86], %rs16;
	mov.u32 	%r362, _ZZ16fc0_sparse_inputPKiPKaS0_PaS3_iiiE10linear_out;
	add.s32 	%r363, %r362, %r354;
	add.s32 	%r364, %r363, %r353;
	ld.shared.u8 	%rs17, [%r364];
	cvta.to.global.u64 	%rd87, %rd12;
	add.s64 	%rd88, %rd87, %rd84;
	st.global.u8 	[%rd88], %rs17;
$L__BB15_62:
	ret;

}
	// .globl	_Z17fc0_layer_batchedPKhPKaPKiS4_PaS5_ii
.visible .entry _Z17fc0_layer_batchedPKhPKaPKiS4_PaS5_ii(
	.param .u64 .ptr .align 1 _Z17fc0_layer_batchedPKhPKaPKiS4_PaS5_ii_param_0,
	.param .u64 .ptr .align 1 _Z17fc0_layer_batchedPKhPKaPKiS4_PaS5_ii_param_1,
	.param .u64 .ptr .align 1 _Z17fc0_layer_batchedPKhPKaPKiS4_PaS5_ii_param_2,
	.param .u64 .ptr .align 1 _Z17fc0_layer_batchedPKhPKaPKiS4_PaS5_ii_param_3,
	.param .u64 .ptr .align 1 _Z17fc0_layer_batchedPKhPKaPKiS4_PaS5_ii_param_4,
	.param .u64 .ptr .align 1 _Z17fc0_layer_batchedPKhPKaPKiS4_PaS5_ii_param_5,
	.param .u32 _Z17fc0_layer_batchedPKhPKaPKiS4_PaS5_ii_param_6,
	.param .u32 _Z17fc0_layer_batchedPKhPKaPKiS4_PaS5_ii_param_7
)
{
	.reg .pred 	%p<28>;
	.reg .b16 	%rs<46>;
	.reg .b32 	%r<175>;
	.reg .b64 	%rd<82>;

	ld.param.u64 	%rd8, [_Z17fc0_layer_batchedPKhPKaPKiS4_PaS5_ii_param_0];
	ld.param.u64 	%rd13, [_Z17fc0_layer_batchedPKhPKaPKiS4_PaS5_ii_param_1];
	ld.param.u64 	%rd9, [_Z17fc0_layer_batchedPKhPKaPKiS4_PaS5_ii_param_2];
	ld.param.u64 	%rd10, [_Z17fc0_layer_batchedPKhPKaPKiS4_PaS5_ii_param_3];
	ld.param.u64 	%rd11, [_Z17fc0_layer_batchedPKhPKaPKiS4_PaS5_ii_param_4];
	ld.param.u64 	%rd12, [_Z17fc0_layer_batchedPKhPKaPKiS4_PaS5_ii_param_5];
	ld.param.u32 	%r52, [_Z17fc0_layer_batchedPKhPKaPKiS4_PaS5_ii_param_6];
	ld.param.u32 	%r53, [_Z17fc0_layer_batchedPKhPKaPKiS4_PaS5_ii_param_7];
	cvta.to.global.u64 	%rd1, %rd13;
	mov.u32 	%r1, %ctaid.y;
	mov.u32 	%r54, %ctaid.x;
	mov.u32 	%r55, %ntid.x;
	mov.u32 	%r56, %tid.x;
	mad.lo.s32 	%r2, %r54, %r55, %r56;
	setp.ge.s32 	%p1, %r1, %r53;
	setp.gt.s32 	%p2, %r2, 15;
	or.pred  	%p3, %p2, %p1;
	@%p3 bra 	$L__BB16_43;
	cvta.to.global.u64 	%rd14, %rd10;
	cvta.to.global.u64 	%rd15, %rd9;
	cvta.to.global.u64 	%rd2, %rd8;
	mul.wide.u32 	%rd16, %r1, 4;
	add.s64 	%rd17, %rd14, %rd16;
	ld.global.nc.u32 	%r57, [%rd17];
	mul.lo.s32 	%r58, %r52, %r57;
	shl.b32 	%r59, %r58, 5;
	cvt.s64.s32 	%rd3, %r59;
	shl.b32 	%r60, %r57, 4;
	cvt.s64.s32 	%rd18, %r60;
	mul.lo.s32 	%r61, %r1, %r52;
	shl.b32 	%r62, %r61, 1;
	cvt.s64.s32 	%rd4, %r62;
	cvt.s64.s32 	%rd19, %r2;
	add.s64 	%rd20, %rd18, %rd19;
	shl.b64 	%rd21, %rd20, 2;
	add.s64 	%rd22, %rd15, %rd21;
	ld.global.nc.u32 	%r151, [%rd22];
	setp.lt.s32 	%p4, %r52, 1;
	@%p4 bra 	$L__BB16_42;
	shl.b32 	%r65, %r52, 1;
	max.s32 	%r4, %r65, 1;
	and.b32  	%r5, %r4, 7;
	setp.lt.s32 	%p5, %r65, 8;
	mov.b32 	%r167, 0;
	@%p5 bra 	$L__BB16_21;
	and.b32  	%r167, %r4, 2147483640;
	mov.b32 	%r149, 0;
$L__BB16_4:
	.pragma "nounroll";
	cvt.u64.u32 	%rd23, %r149;
	add.s64 	%rd24, %rd23, %rd4;
	add.s64 	%rd5, %rd2, %rd24;
	ld.global.nc.u8 	%rs16, [%rd5];
	cvt.u16.u8 	%rs1, %rs16;
	setp.eq.s16 	%p6, %rs1, 0;
	@%p6 bra 	$L__BB16_6;
	shl.b32 	%r67, %r149, 4;
	add.s32 	%r68, %r67, %r2;
	cvt.s64.s32 	%rd25, %r68;
	add.s64 	%rd26, %rd25, %rd3;
	add.s64 	%rd27, %rd1, %rd26;
	ld.global.nc.u8 	%rs17, [%rd27];
	cvt.s32.s8 	%r69, %rs17;
	cvt.u32.u16 	%r70, %rs1;
	mad.lo.s32 	%r151, %r69, %r70, %r151;
$L__BB16_6:
	ld.global.nc.u8 	%rs18, [%rd5+1];
	cvt.u16.u8 	%rs2, %rs18;
	setp.eq.s16 	%p7, %rs2, 0;
	@%p7 bra 	$L__BB16_8;
	shl.b32 	%r71, %r149, 4;
	add.s32 	%r72, %r71, %r2;
	add.s32 	%r73, %r72, 16;
	cvt.s64.s32 	%rd28, %r73;
	add.s64 	%rd29, %rd28, %rd3;
	add.s64 	%rd30, %rd1, %rd29;
	ld.global.nc.u8 	%rs19, [%rd30];
	cvt.s32.s8 	%r74, %rs19;
	cvt.u32.u16 	%r75, %rs2;
	mad.lo.s32 	%r151, %r74, %r75, %r151;
$L__BB16_8:
	ld.global.nc.u8 	%rs20, [%rd5+2];
	cvt.u16.u8 	%rs3, %rs20;
	setp.eq.s16 	%p8, %rs3, 0;
	@%p8 bra 	$L__BB16_10;
	shl.b32 	%r76, %r149, 4;
	add.s32 	%r77, %r76, %r2;
	add.s32 	%r78, %r77, 32;
	cvt.s64.s32 	%rd31, %r78;
	add.s64 	%rd32, %rd31, %rd3;
	add.s64 	%rd33, %rd1, %rd32;
	ld.global.nc.u8 	%rs21, [%rd33];
	cvt.s32.s8 	%r79, %rs21;
	cvt.u32.u16 	%r80, %rs3;
	mad.lo.s32 	%r151, %r79, %r80, %r151;
$L__BB16_10:
	ld.global.nc.u8 	%rs22, [%rd5+3];
	cvt.u16.u8 	%rs4, %rs22;
	setp.eq.s16 	%p9, %rs4, 0;
	@%p9 bra 	$L__BB16_12;
	shl.b32 	%r81, %r149, 4;
	add.s32 	%r82, %r81, %r2;
	add.s32 	%r83, %r82, 48;
	cvt.s64.s32 	%rd34, %r83;
	add.s64 	%rd35, %rd34, %rd3;
	add.s64 	%rd36, %rd1, %rd35;
	ld.global.nc.u8 	%rs23, [%rd36];
	cvt.s32.s8 	%r84, %rs23;
	cvt.u32.u16 	%r85, %rs4;
	mad.lo.s32 	%r151, %r84, %r85, %r151;
$L__BB16_12:
	ld.global.nc.u8 	%rs24, [%rd5+4];
	cvt.u16.u8 	%rs5, %rs24;
	setp.eq.s16 	%p10, %rs5, 0;
	@%p10 bra 	$L__BB16_14;
	shl.b32 	%r86, %r149, 4;
	add.s32 	%r87, %r86, %r2;
	add.s32 	%r88, %r87, 64;
	cvt.s64.s32 	%rd37, %r88;
	add.s64 	%rd38, %rd37, %rd3;
	add.s64 	%rd39, %rd1, %rd38;
	ld.global.nc.u8 	%rs25, [%rd39];
	cvt.s32.s8 	%r89, %rs25;
	cvt.u32.u16 	%r90, %rs5;
	mad.lo.s32 	%r151, %r89, %r90, %r151;
$L__BB16_14:
	ld.global.nc.u8 	%rs26, [%rd5+5];
	cvt.u16.u8 	%rs6, %rs26;
	setp.eq.s16 	%p11, %rs6, 0;
	@%p11 bra 	$L__BB16_16;
	shl.b32 	%r91, %r149, 4;
	add.s32 	%r92, %r91, %r2;
	add.s32 	%r93, %r92, 80;
	cvt.s64.s32 	%rd40, %r93;
	add.s64 	%rd41, %rd40, %rd3;
	add.s64 	%rd42, %rd1, %rd41;
	ld.global.nc.u8 	%rs27, [%rd42];
	cvt.s32.s8 	%r94, %rs27;
	cvt.u32.u16 	%r95, %rs6;
	mad.lo.s32 	%r151, %r94, %r95, %r151;
$L__BB16_16:
	ld.global.nc.u8 	%rs28, [%rd5+6];
	cvt.u16.u8 	%rs7, %rs28;
	setp.eq.s16 	%p12, %rs7, 0;
	@%p12 bra 	$L__BB16_18;
	shl.b32 	%r96, %r149, 4;
	add.s32 	%r97, %r96, %r2;
	add.s32 	%r98, %r97, 96;
	cvt.s64.s32 	%rd43, %r98;
	add.s64 	%rd44, %rd43, %rd3;
	add.s64 	%rd45, %rd1, %rd44;
	ld.global.nc.u8 	%rs29, [%rd45];
	cvt.s32.s8 	%r99, %rs29;
	cvt.u32.u16 	%r100, %rs7;
	mad.lo.s32 	%r151, %r99, %r100, %r151;
$L__BB16_18:
	ld.global.nc.u8 	%rs30, [%rd5+7];
	cvt.u16.u8 	%rs8, %rs30;
	setp.eq.s16 	%p13, %rs8, 0;
	@%p13 bra 	$L__BB16_20;
	shl.b32 	%r101, %r149, 4;
	add.s32 	%r102, %r101, %r2;
	add.s32 	%r103, %r102, 112;
	cvt.s64.s32 	%rd46, %r103;
	add.s64 	%rd47, %rd46, %rd3;
	add.s64 	%rd48, %rd1, %rd47;
	ld.global.nc.u8 	%rs31, [%rd48];
	cvt.s32.s8 	%r104, %rs31;
	cvt.u32.u16 	%r105, %rs8;
	mad.lo.s32 	%r151, %r104, %r105, %r151;
$L__BB16_20:
	add.s32 	%r149, %r149, 8;
	setp.ne.s32 	%p14, %r149, %r167;
	@%p14 bra 	$L__BB16_4;
$L__BB16_21:
	setp.eq.s32 	%p15, %r5, 0;
	@%p15 bra 	$L__BB16_42;
	and.b32  	%r29, %r4, 3;
	setp.lt.u32 	%p16, %r5, 4;
	@%p16 bra 	$L__BB16_32;
	cvt.u64.u32 	%rd49, %r167;
	add.s64 	%rd50, %rd49, %rd4;
	add.s64 	%rd6, %rd2, %rd50;
	ld.global.nc.u8 	%rs32, [%rd6];
	cvt.u16.u8 	%rs9, %rs32;
	setp.eq.s16 	%p17, %rs9, 0;
	@%p17 bra 	$L__BB16_25;
	shl.b32 	%r107, %r167, 4;
	add.s32 	%r108, %r107, %r2;
	cvt.s64.s32 	%rd51, %r108;
	add.s64 	%rd52, %rd51, %rd3;
	add.s64 	%rd53, %rd1, %rd52;
	ld.global.nc.u8 	%rs33, [%rd53];
	cvt.s32.s8 	%r109, %rs33;
	cvt.u32.u16 	%r110, %rs9;
	mad.lo.s32 	%r151, %r109, %r110, %r151;
$L__BB16_25:
	ld.global.nc.u8 	%rs34, [%rd6+1];
	cvt.u16.u8 	%rs10, %rs34;
	setp.eq.s16 	%p18, %rs10, 0;
	@%p18 bra 	$L__BB16_27;
	shl.b32 	%r111, %r167, 4;
	add.s32 	%r112, %r111, %r2;
	add.s32 	%r113, %r112, 16;
	cvt.s64.s32 	%rd54, %r113;
	add.s64 	%rd55, %rd54, %rd3;
	add.s64 	%rd56, %rd1, %rd55;
	ld.global.nc.u8 	%rs35, [%rd56];
	cvt.s32.s8 	%r114, %rs35;
	cvt.u32.u16 	%r115, %rs10;
	mad.lo.s32 	%r151, %r114, %r115, %r151;
$L__BB16_27:
	ld.global.nc.u8 	%rs36, [%rd6+2];
	cvt.u16.u8 	%rs11, %rs36;
	setp.eq.s16 	%p19, %rs11, 0;
	@%p19 bra 	$L__BB16_29;
	shl.b32 	%r116, %r167, 4;
	add.s32 	%r117, %r116, %r2;
	add.s32 	%r118, %r117, 32;
	cvt.s64.s32 	%rd57, %r118;
	add.s64 	%rd58, %rd57, %rd3;
	add.s64 	%rd59, %rd1, %rd58;
	ld.global.nc.u8 	%rs37, [%rd59];
	cvt.s32.s8 	%r119, %rs37;
	cvt.u32.u16 	%r120, %rs11;
	mad.lo.s32 	%r151, %r119, %r120, %r151;
$L__BB16_29:
	ld.global.nc.u8 	%rs38, [%rd6+3];
	cvt.u16.u8 	%rs12, %rs38;
	setp.eq.s16 	%p20, %rs12, 0;
	@%p20 bra 	$L__BB16_31;
	shl.b32 	%r121, %r167, 4;
	add.s32 	%r122, %r121, %r2;
	add.s32 	%r123, %r122, 48;
	cvt.s64.s32 	%rd60, %r123;
	add.s64 	%rd61, %rd60, %rd3;
	add.s64 	%rd62, %rd1, %rd61;
	ld.global.nc.u8 	%rs39, [%rd62];
	cvt.s32.s8 	%r124, %rs39;
	cvt.u32.u16 	%r125, %rs12;
	mad.lo.s32 	%r151, %r124, %r125, %r151;
$L__BB16_31:
	add.s32 	%r167, %r167, 4;
$L__BB16_32:
	setp.eq.s32 	%p21, %r29, 0;
	@%p21 bra 	$L__BB16_42;
	setp.eq.s32 	%p22, %r29, 1;
	@%p22 bra 	$L__BB16_39;
	cvt.u64.u32 	%rd63, %r167;
	add.s64 	%rd64, %rd63, %rd4;
	add.s64 	%rd7, %rd2, %rd64;
	ld.global.nc.u8 	%rs40, [%rd7];
	cvt.u16.u8 	%rs13, %rs40;
	setp.eq.s16 	%p23, %rs13, 0;
	@%p23 bra 	$L__BB16_36;
	shl.b32 	%r127, %r167, 4;
	add.s32 	%r128, %r127, %r2;
	cvt.s64.s32 	%rd65, %r128;
	add.s64 	%rd66, %rd65, %rd3;
	add.s64 	%rd67, %rd1, %rd66;
	ld.global.nc.u8 	%rs41, [%rd67];
	cvt.s32.s8 	%r129, %rs41;
	cvt.u32.u16 	%r130, %rs13;
	mad.lo.s32 	%r151, %r129, %r130, %r151;
$L__BB16_36:
	ld.global.nc.u8 	%rs42, [%rd7+1];
	cvt.u16.u8 	%rs14, %rs42;
	setp.eq.s16 	%p24, %rs14, 0;
	@%p24 bra 	$L__BB16_38;
	shl.b32 	%r131, %r167, 4;
	add.s32 	%r132, %r131, %r2;
	add.s32 	%r133, %r132, 16;
	cvt.s64.s32 	%rd68, %r133;
	add.s64 	%rd69, %rd68, %rd3;
	add.s64 	%rd70, %rd1, %rd69;
	ld.global.nc.u8 	%rs43, [%rd70];
	cvt.s32.s8 	%r134, %rs43;
	cvt.u32.u16 	%r135, %rs14;
	mad.lo.s32 	%r151, %r134, %r135, %r151;
$L__BB16_38:
	add.s32 	%r167, %r167, 2;
$L__BB16_39:
	and.b32  	%r136, %r4, 1;
	setp.eq.b32 	%p25, %r136, 1;
	not.pred 	%p26, %p25;
	@%p26 bra 	$L__BB16_42;
	cvt.u64.u32 	%rd71, %r167;
	add.s64 	%rd72, %rd71, %rd4;
	add.s64 	%rd73, %rd2, %rd72;
	ld.global.nc.u8 	%rs44, [%rd73];
	cvt.u16.u8 	%rs15, %rs44;
	setp.eq.s16 	%p27, %rs15, 0;
	@%p27 bra 	$L__BB16_42;
	shl.b32 	%r137, %r167, 4;
	add.s32 	%r138, %r137, %r2;
	cvt.s64.s32 	%rd74, %r138;
	add.s64 	%rd75, %rd74, %rd3;
	add.s64 	%rd76, %rd1, %rd75;
	ld.global.nc.u8 	%rs45, [%rd76];
	cvt.s32.s8 	%r139, %rs45;
	cvt.u32.u16 	%r140, %rs15;
	mad.lo.s32 	%r151, %r139, %r140, %r151;
$L__BB16_42:
	shl.b32 	%r141, %r151, 10;
	shr.s32 	%r142, %r141, 16;
	min.s32 	%r143, %r142, 127;
	max.s32 	%r144, %r143, 0;
	mul.lo.s32 	%r145, %r144, %r144;
	shr.u32 	%r146, %r145, 7;
	shl.b32 	%r147, %r1, 4;
	add.s32 	%r148, %r147, %r2;
	cvt.s64.s32 	%rd77, %r148;
	cvta.to.global.u64 	%rd78, %rd11;
	add.s64 	%rd79, %rd78, %rd77;
	st.global.u8 	[%rd79], %r146;
	cvta.to.global.u64 	%rd80, %rd12;
	add.s64 	%rd81, %rd80, %rd77;
	st.global.u8 	[%rd81], %r144;
$L__BB16_43:
	ret;

}
	// .globl	_Z28transform_accumulator_outputPKiS0_Phiiii
.visible .entry _Z28transform_accumulator_outputPKiS0_Phiiii(
	.param .u64 .ptr .align 1 _Z28transform_accumulator_outputPKiS0_Phiiii_param_0,
	.param .u64 .ptr .align 1 _Z28transform_accumulator_outputPKiS0_Phiiii_param_1,
	.param .u64 .ptr .align 1 _Z28transform_accumulator_outputPKiS0_Phiiii_param_2,
	.param .u32 _Z28transform_accumulator_outputPKiS0_Phiiii_param_3,
	.param .u32 _Z28transform_accumulator_outputPKiS0_Phiiii_param_4,
	.param .u32 _Z28transform_accumulator_outputPKiS0_Phiiii_param_5,
	.param .u32 _Z28transform_accumulator_outputPKiS0_Phiiii_param_6
)
{
	.reg .pred 	%p<7>;
	.reg .b32 	%r<42>;
	.reg .b64 	%rd<27>;

	ld.param.u64 	%rd3, [_Z28transform_accumulator_outputPKiS0_Phiiii_param_0];
	ld.param.u64 	%rd4, [_Z28transform_accumulator_outputPKiS0_Phiiii_param_1];
	ld.param.u64 	%rd5, [_Z28transform_accumulator_outputPKiS0_Phiiii_param_2];
	ld.param.u32 	%r11, [_Z28transform_accumulator_outputPKiS0_Phiiii_param_3];
	ld.param.u32 	%r14, [_Z28transform_accumulator_outputPKiS0_Phiiii_param_4];
	ld.param.u32 	%r12, [_Z28transform_accumulator_outputPKiS0_Phiiii_param_5];
	ld.param.u32 	%r13, [_Z28transform_accumulator_outputPKiS0_Phiiii_param_6];
	mov.u32 	%r1, %ctaid.y;
	mov.u32 	%r15, %ctaid.x;
	mov.u32 	%r16, %ntid.x;
	mov.u32 	%r17, %tid.x;
	mad.lo.s32 	%r2, %r15, %r16, %r17;
	setp.ge.s32 	%p1, %r1, %r14;
	shr.u32 	%r18, %r11, 31;
	add.s32 	%r19, %r11, %r18;
	shr.s32 	%r3, %r19, 1;
	setp.ge.s32 	%p2, %r2, %r3;
	or.pred  	%p3, %p1, %p2;
	@%p3 bra 	$L__BB17_5;
	cvta.to.global.u64 	%rd6, %rd3;
	mul.lo.s32 	%r4, %r11, %r1;
	shl.b32 	%r20, %r4, 1;
	cvt.s64.s32 	%rd7, %r20;
	mul.lo.s32 	%r21, %r13, %r11;
	cvt.s64.s32 	%rd8, %r21;
	add.s64 	%rd1, %rd8, %rd7;
	shl.b64 	%rd9, %rd1, 2;
	add.s64 	%rd2, %rd6, %rd9;
	setp.eq.s32 	%p4, %r12, 0;
	setp.eq.s64 	%p5, %rd4, 0;
	or.pred  	%p6, %p5, %p4;
	@%p6 bra 	$L__BB17_3;
	cvt.s64.s32 	%rd14, %r2;
	mul.wide.s32 	%rd15, %r2, 4;
	add.s64 	%rd16, %rd2, %rd15;
	ld.global.nc.u32 	%r28, [%rd16];
	add.s64 	%rd17, %rd1, %rd14;
	cvta.to.global.u64 	%rd18, %rd4;
	shl.b64 	%rd19, %rd17, 2;
	add.s64 	%rd20, %rd18, %rd19;
	ld.global.nc.u32 	%r29, [%rd20];
	add.s32 	%r30, %r29, %r28;
	min.s32 	%r31, %r30, 255;
	max.s32 	%r40, %r31, 0;
	mul.wide.s32 	%rd21, %r3, 4;
	add.s64 	%rd22, %rd16, %rd21;
	ld.global.nc.u32 	%r32, [%rd22];
	add.s64 	%rd23, %rd20, %rd21;
	ld.global.nc.u32 	%r33, [%rd23];
	add.s32 	%r34, %r33, %r32;
	min.s32 	%r35, %r34, 255;
	max.s32 	%r41, %r35, 0;
	bra.uni 	$L__BB17_4;
$L__BB17_3:
	mul.wide.s32 	%rd10, %r2, 4;
	add.s64 	%rd11, %rd2, %rd10;
	ld.global.nc.u32 	%r22, [%rd11];
	shr.s32 	%r23, %r22, 6;
	min.s32 	%r24, %r23, 254;
	max.s32 	%r40, %r24, 0;
	mul.wide.s32 	%rd12, %r3, 4;
	add.s64 	%rd13, %rd11, %rd12;
	ld.global.nc.u32 	%r25, [%rd13];
	shr.s32 	%r26, %r25, 6;
	min.s32 	%r27, %r26, 254;
	max.s32 	%r41, %r27, 0;
$L__BB17_4:
	mul.lo.s32 	%r36, %r41, %r40;
	shr.u32 	%r37, %r36, 9;
	add.s32 	%r38, %r4, %r2;
	mad.lo.s32 	%r39, %r13, %r3, %r38;
	cvt.s64.s32 	%rd24, %r39;
	cvta.to.global.u64 	%rd25, %rd5;
	add.s64 	%rd26, %rd25, %rd24;
	st.global.u8 	[%rd26], %r37;
$L__BB17_5:
	ret;

}
	// .globl	_Z21copy_accumulator_fastPKiPii
.visible .entry _Z21copy_accumulator_fastPKiPii(
	.param .u64 .ptr .align 1 _Z21copy_accumulator_fastPKiPii_param_0,
	.param .u64 .ptr .align 1 _Z21copy_accumulator_fastPKiPii_param_1,
	.param .u32 _Z21copy_accumulator_fastPKiPii_param_2
)
{
	.reg .pred 	%p<6>;
	.reg .b32 	%r<22>;
	.reg .b64 	%rd<11>;

	ld.param.u64 	%rd3, [_Z21copy_accumulator_fastPKiPii_param_0];
	ld.param.u64 	%rd4, [_Z21copy_accumulator_fastPKiPii_param_1];
	ld.param.u32 	%r6, [_Z21copy_accumulator_fastPKiPii_param_2];
	cvta.to.global.u64 	%rd1, %rd4;
	cvta.to.global.u64 	%rd2, %rd3;
	mov.u32 	%r7, %ctaid.x;
	mov.u32 	%r8, %ntid.x;
	mov.u32 	%r9, %tid.x;
	mad.lo.s32 	%r10, %r7, %r8, %r9;
	shl.b32 	%r20, %r10, 2;
	or.b32  	%r11, %r20, 3;
	setp.lt.s32 	%p1, %r11, %r6;
	@%p1 bra 	$L__BB18_5;
	setp.ge.s32 	%p2, %r20, %r6;
	@%p2 bra 	$L__BB18_4;
	mov.b32 	%r21, 1;
$L__BB18_3:
	add.s32 	%r13, %r21, -1;
	mul.wide.s32 	%rd5, %r20, 4;
	add.s64 	%rd6, %rd1, %rd5;
	add.s64 	%rd7, %rd2, %rd5;
	ld.global.nc.u32 	%r14, [%rd7];
	st.global.u32 	[%rd6], %r14;
	setp.lt.u32 	%p3, %r13, 3;
	add.s32 	%r20, %r20, 1;
	setp.lt.s32 	%p4, %r20, %r6;
	and.pred  	%p5, %p3, %p4;
	add.s32 	%r21, %r21, 1;
	@%p5 bra 	$L__BB18_3;
$L__BB18_4:
	ret;
$L__BB18_5:
	shr.s32 	%r15, %r20, 2;
	mul.wide.s32 	%rd8, %r15, 16;
	add.s64 	%rd9, %rd1, %rd8;
	add.s64 	%rd10, %rd2, %rd8;
	ld.global.nc.v4.u32 	{%r16, %r17, %r18, %r19}, [%rd10];
	st.global.v4.u32 	[%rd9], {%r16, %r17, %r18, %r19};
	bra.uni 	$L__BB18_4;

}
	// .globl	_Z11psqt_reducePKiPiii
.visible .entry _Z11psqt_reducePKiPiii(
	.param .u64 .ptr .align 1 _Z11psqt_reducePKiPiii_param_0,
	.param .u64 .ptr .align 1 _Z11psqt_reducePKiPiii_param_1,
	.param .u32 _Z11psqt_reducePKiPiii_param_2,
	.param .u32 _Z11psqt_reducePKiPiii_param_3
)
{
	.reg .pred 	%p<13>;
	.reg .b32 	%r<130>;
	.reg .b64 	%rd<43>;

	ld.param.u64 	%rd3, [_Z11psqt_reducePKiPiii_param_0];
	ld.param.u64 	%rd2, [_Z11psqt_reducePKiPiii_param_1];
	ld.param.u32 	%r42, [_Z11psqt_reducePKiPiii_param_2];
	ld.param.u32 	%r43, [_Z11psqt_reducePKiPiii_param_3];
	cvta.to.global.u64 	%rd1, %rd3;
	mov.u32 	%r1, %ctaid.y;
	mov.u32 	%r44, %ctaid.x;
	mov.u32 	%r45, %ntid.x;
	mul.lo.s32 	%r2, %r44, %r45;
	mov.u32 	%r3, %tid.x;
	add.s32 	%r4, %r2, %r3;
	setp.ge.s32 	%p1, %r1, %r43;
	setp.gt.s32 	%p2, %r4, 7;
	or.pred  	%p3, %p2, %p1;
	@%p3 bra 	$L__BB19_15;
	setp.lt.s32 	%p4, %r42, 1;
	mov.b32 	%r129, 0;
	@%p4 bra 	$L__BB19_14;
	shl.b32 	%r5, %r43, 3;
	shl.b32 	%r6, %r1, 3;
	add.s32 	%r7, %r4, %r6;
	and.b32  	%r8, %r42, 15;
	setp.lt.u32 	%p5, %r42, 16;
	mov.b32 	%r121, 0;
	mov.u32 	%r129, %r121;
	@%p5 bra 	$L__BB19_5;
	and.b32  	%r121, %r42, 2147483632;
	neg.s32 	%r115, %r121;
	shl.b32 	%r11, %r43, 7;
	mov.b32 	%r129, 0;
	mul.wide.s32 	%rd6, %r5, 4;
	mov.u32 	%r114, %r7;
$L__BB19_4:
	.pragma "nounroll";
	mul.wide.s32 	%rd4, %r114, 4;
	add.s64 	%rd5, %rd1, %rd4;
	ld.global.nc.u32 	%r50, [%rd5];
	add.s32 	%r51, %r50, %r129;
	add.s64 	%rd7, %rd5, %rd6;
	ld.global.nc.u32 	%r52, [%rd7];
	add.s32 	%r53, %r52, %r51;
	add.s64 	%rd8, %rd7, %rd6;
	ld.global.nc.u32 	%r54, [%rd8];
	add.s32 	%r55, %r54, %r53;
	add.s64 	%rd9, %rd8, %rd6;
	ld.global.nc.u32 	%r56, [%rd9];
	add.s32 	%r57, %r56, %r55;
	add.s64 	%rd10, %rd9, %rd6;
	ld.global.nc.u32 	%r58, [%rd10];
	add.s32 	%r59, %r58, %r57;
	add.s64 	%rd11, %rd10, %rd6;
	ld.global.nc.u32 	%r60, [%rd11];
	add.s32 	%r61, %r60, %r59;
	add.s64 	%rd12, %rd11, %rd6;
	ld.global.nc.u32 	%r62, [%rd12];
	add.s32 	%r63, %r62, %r61;
	add.s64 	%rd13, %rd12, %rd6;
	ld.global.nc.u32 	%r64, [%rd13];
	add.s32 	%r65, %r64, %r63;
	add.s64 	%rd14, %rd13, %rd6;
	ld.global.nc.u32 	%r66, [%rd14];
	add.s32 	%r67, %r66, %r65;
	add.s64 	%rd15, %rd14, %rd6;
	ld.global.nc.u32 	%r68, [%rd15];
	add.s32 	%r69, %r68, %r67;
	add.s64 	%rd16, %rd15, %rd6;
	ld.global.nc.u32 	%r70, [%rd16];
	add.s32 	%r71, %r70, %r69;
	add.s64 	%rd17, %rd16, %rd6;
	ld.global.nc.u32 	%r72, [%rd17];
	add.s32 	%r73, %r72, %r71;
	add.s64 	%rd18, %rd17, %rd6;
	ld.global.nc.u32 	%r74, [%rd18];
	add.s32 	%r75, %r74, %r73;
	add.s64 	%rd19, %rd18, %rd6;
	ld.global.nc.u32 	%r76, [%rd19];
	add.s32 	%r77, %r76, %r75;
	add.s64 	%rd20, %rd19, %rd6;
	ld.global.nc.u32 	%r78, [%rd20];
	add.s32 	%r79, %r78, %r77;
	add.s64 	%rd21, %rd20, %rd6;
	ld.global.nc.u32 	%r80, [%rd21];
	add.s32 	%r129, %r80, %r79;
	add.s32 	%r115, %r115, 16;
	add.s32 	%r114, %r114, %r11;
	setp.ne.s32 	%p6, %r115, 0;
	@%p6 bra 	$L__BB19_4;
$L__BB19_5:
	setp.eq.s32 	%p7, %r8, 0;
	@%p7 bra 	$L__BB19_14;
	and.b32  	%r21, %r42, 7;
	setp.lt.u32 	%p8, %r8, 8;
	@%p8 bra 	$L__BB19_8;
	mad.lo.s32 	%r82, %r5, %r121, %r7;
	mul.wide.s32 	%rd22, %r82, 4;
	add.s64 	%rd23, %rd1, %rd22;
	ld.global.nc.u32 	%r83, [%rd23];
	add.s32 	%r84, %r83, %r129;
	mul.wide.s32 	%rd24, %r5, 4;
	add.s64 	%rd25, %rd23, %rd24;
	ld.global.nc.u32 	%r85, [%rd25];
	add.s32 	%r86, %r85, %r84;
	add.s64 	%rd26, %rd25, %rd24;
	ld.global.nc.u32 	%r87, [%rd26];
	add.s32 	%r88, %r87, %r86;
	add.s64 	%rd27, %rd26, %rd24;
	ld.global.nc.u32 	%r89, [%rd27];
	add.s32 	%r90, %r89, %r88;
	add.s64 	%rd28, %rd27, %rd24;
	ld.global.nc.u32 	%r91, [%rd28];
	add.s32 	%r92, %r91, %r90;
	add.s64 	%rd29, %rd28, %rd24;
	ld.global.nc.u32 	%r93, [%rd29];
	add.s32 	%r94, %r93, %r92;
	add.s64 	%rd30, %rd29, %rd24;
	ld.global.nc.u32 	%r95, [%rd30];
	add.s32 	%r96, %r95, %r94;
	add.s64 	%rd31, %rd30, %rd24;
	ld.global.nc.u32 	%r97, [%rd31];
	add.s32 	%r129, %r97, %r96;
	add.s32 	%r121, %r121, 8;
$L__BB19_8:
	setp.eq.s32 	%p9, %r21, 0;
	@%p9 bra 	$L__BB19_14;
	and.b32  	%r27, %r42, 3;
	setp.lt.u32 	%p10, %r21, 4;
	@%p10 bra 	$L__BB19_11;
	mad.lo.s32 	%r99, %r5, %r121, %r7;
	mul.wide.s32 	%rd32, %r99, 4;
	add.s64 	%rd33, %rd1, %rd32;
	ld.global.nc.u32 	%r100, [%rd33];
	add.s32 	%r101, %r100, %r129;
	mul.wide.s32 	%rd34, %r5, 4;
	add.s64 	%rd35, %rd33, %rd34;
	ld.global.nc.u32 	%r102, [%rd35];
	add.s32 	%r103, %r102, %r101;
	add.s64 	%rd36, %rd35, %rd34;
	ld.global.nc.u32 	%r104, [%rd36];
	add.s32 	%r105, %r104, %r103;
	add.s64 	%rd37, %rd36, %rd34;
	ld.global.nc.u32 	%r106, [%rd37];
	add.s32 	%r129, %r106, %r105;
	add.s32 	%r121, %r121, 4;
$L__BB19_11:
	setp.eq.s32 	%p11, %r27, 0;
	@%p11 bra 	$L__BB19_14;
	mul.lo.s32 	%r107, %r121, %r43;
	shl.b32 	%r108, %r107, 3;
	add.s32 	%r109, %r3, %r108;
	add.s32 	%r110, %r109, %r2;
	add.s32 	%r127, %r110, %r6;
	neg.s32 	%r126, %r27;
$L__BB19_13:
	.pragma "nounroll";
	mul.wide.s32 	%rd38, %r127, 4;
	add.s64 	%rd39, %rd1, %rd38;
	ld.global.nc.u32 	%r111, [%rd39];
	add.s32 	%r129, %r111, %r129;
	add.s32 	%r127, %r127, %r5;
	add.s32 	%r126, %r126, 1;
	setp.ne.s32 	%p12, %r126, 0;
	@%p12 bra 	$L__BB19_13;
$L__BB19_14:
	shl.b32 	%r112, %r1, 3;
	add.s32 	%r113, %r112, %r4;
	cvta.to.global.u64 	%rd40, %rd2;
	mul.wide.s32 	%rd41, %r113, 4;
	add.s64 	%rd42, %rd40, %rd41;
	st.global.u32 	[%rd42], %r129;
$L__BB19_15:
	ret;

}


// ===== COMPILED SASS (sm_100) =====

	.target	sm_100

	.elftype	@"ET_EXEC"


//--------------------- .note.nv.tkinfo           --------------------------
	.section	.note.nv.tkinfo,"",@"SHT_NOTE"
	.sectionflags	@"SHF_NOTE_NV_TKINFO"
	.tkinfo
        /*0018*/ 	.word	0x00000002
        /*0030*/ 	.string	""
        /*0030*/ 	.string	"ptxas"
        /*0030*/ 	.string	"Cuda compilation tools, release 13.0, V13.0.88"
        /*0030*/ 	.string	"Build cuda_13.0.r13.0/compiler.36424714_0"
        /*0030*/ 	.string	"-arch sm_100 -m 64 "



//--------------------- .note.nv.cuinfo           --------------------------
	.section	.note.nv.cuinfo,"",@"SHT_NOTE"
	.sectionflags	@"SHF_NOTE_NV_CUINFO"
        /*0018*/ 	.short	0x0002
        /*001a*/ 	.short	0x0064
        /*001c*/ 	.short	0x0082
	.zero		2


//--------------------- .nv.info                  --------------------------
	.section	.nv.info,"",@"SHT_CUDA_INFO"
	.align	4


	//----- nvinfo : EIATTR_REGCOUNT
	.align		4
        /*0000*/ 	.byte	0x04, 0x2f
        /*0002*/ 	.short	(.L_1 - .L_0)
	.align		4
.L_0:
        /*0004*/ 	.word	index@(_Z23extract_halfka_featuresPKmPKhPiS3_Pjii)
        /*0008*/ 	.word	0x0000001e


	//----- nvinfo : EIATTR_FRAME_SIZE
	.align		4
.L_1:
        /*000c*/ 	.byte	0x04, 0x11
        /*000e*/ 	.short	(.L_3 - .L_2)
	.align		4
.L_2:
        /*0010*/ 	.word	index@(_Z23extract_halfka_featuresPKmPKhPiS3_Pjii)
        /*0014*/ 	.word	0x00000000


	//----- nvinfo : EIATTR_REGCOUNT
	.align		4
.L_3:
        /*0018*/ 	.byte	0x04, 0x2f
        /*001a*/ 	.short	(.L_5 - .L_4)
	.align		4
.L_4:
        /*001c*/ 	.word	index@(_Z22feature_transform_fullPKsS0_PKiPKjS4_Piii)
        /*0020*/ 	.word	0x00000020


	//----- nvinfo : EIATTR_FRAME_SIZE
	.align		4
.L_5:
        /*0024*/ 	.byte	0x04, 0x11
        /*0026*/ 	.short	(.L_7 - .L_6)
	.align		4
.L_6:
        /*0028*/ 	.word	index@(_Z22feature_transform_fullPKsS0_PKiPKjS4_Piii)
        /*002c*/ 	.word	0x00000000


	//----- nvinfo : EIATTR_REGCOUNT
	.align		4
.L_7:
        /*0030*/ 	.byte	0x04, 0x2f
        /*0032*/ 	.short	(.L_9 - .L_8)
	.align		4
.L_8:
        /*0034*/ 	.word	index@(_Z27feature_transform_optimizedPKsS0_PKiPKjPiiii)
        /*0038*/ 	.word	0x00000020


	//----- nvinfo : EIATTR_FRAME_SIZE
	.align		4
.L_9:
        /*003c*/ 	.byte	0x04, 0x11
        /*003e*/ 	.short	(.L_11 - .L_10)
	.align		4
.L_10:
        /*0040*/ 	.word	index@(_Z27feature_transform_optimizedPKsS0_PKiPKjPiiii)
        /*0044*/ 	.word	0x00000000


	//----- nvinfo : EIATTR_REGCOUNT
	.align		4
.L_11:
        /*0048*/ 	.byte	0x04, 0x2f
        /*004a*/ 	.short	(.L_13 - .L_12)
	.align		4
.L_12:
        /*004c*/ 	.word	index@(_Z29feature_transform_incrementalPKsPKiS2_PKjS4_S2_Piii)
        /*0050*/ 	.word	0x0000001f


	//----- nvinfo : EIATTR_FRAME_SIZE
	.align		4
.L_13:
        /*0054*/ 	.byte	0x04, 0x11
        /*0056*/ 	.short	(.L_15 - .L_14)
	.align		4
.L_14:
        /*0058*/ 	.word	index@(_Z29feature_transform_incrementalPKsPKiS2_PKjS4_S2_Piii)
        /*005c*/ 	.word	0x00000000


	//----- nvinfo : EIATTR_REGCOUNT
	.align		4
.L_15:
        /*0060*/ 	.byte	0x04, 0x2f
        /*0062*/ 	.short	(.L_17 - .L_16)
	.align		4
.L_16:
        /*0064*/ 	.word	index@(_Z9fc0_layerPKiPKaS0_PaS3_ii)
        /*0068*/ 	.word	0x00000020


	//----- nvinfo : EIATTR_FRAME_SIZE
	.align		4
.L_17:
        /*006c*/ 	.byte	0x04, 0x11
        /*006e*/ 	.short	(.L_19 - .L_18)
	.align		4
.L_18:
        /*0070*/ 	.word	index@(_Z9fc0_layerPKiPKaS0_PaS3_ii)
        /*0074*/ 	.word	0x00000000


	//----- nvinfo : EIATTR_REGCOUNT
	.align		4
.L_19:
        /*0078*/ 	.byte	0x04, 0x2f
        /*007a*/ 	.short	(.L_21 - .L_20)
	.align		4
.L_20:
        /*007c*/ 	.word	index@(_Z9fc1_layerPKaS0_PKiPai)
        /*0080*/ 	.word	0x0000001f


	//----- nvinfo : EIATTR_FRAME_SIZE
	.align		4
.L_21:
        /*0084*/ 	.byte	0x04, 0x11
        /*0086*/ 	.short	(.L_23 - .L_22)
	.align		4
.L_22:
        /*0088*/ 	.word	index@(_Z9fc1_layerPKaS0_PKiPai)
        /*008c*/ 	.word	0x00000000


	//----- nvinfo : EIATTR_REGCOUNT
	.align		4
.L_23:
        /*0090*/ 	.byte	0x04, 0x2f
        /*0092*/ 	.short	(.L_25 - .L_24)
	.align		4
.L_24:
        /*0094*/ 	.word	index@(_Z9fc2_layerPKaS0_PKiS0_Pii)
        /*0098*/ 	.word	0x00000020


	//----- nvinfo : EIATTR_FRAME_SIZE
	.align		4
.L_25:
        /*009c*/ 	.byte	0x04, 0x11
        /*009e*/ 	.short	(.L_27 - .L_26)
	.align		4
.L_26:
        /*00a0*/ 	.word	index@(_Z9fc2_layerPKaS0_PKiS0_Pii)
        /*00a4*/ 	.word	0x00000000


	//----- nvinfo : EIATTR_REGCOUNT
	.align		4
.L_27:
        /*00a8*/ 	.byte	0x04, 0x2f
        /*00aa*/ 	.short	(.L_29 - .L_28)
	.align		4
.L_28:
        /*00ac*/ 	.word	index@(_Z18nnue_forward_fusedPKiPKaS0_S2_S0_S2_S0_Piii)
        /*00b0*/ 	.word	0x00000020


	//----- nvinfo : EIATTR_FRAME_SIZE
	.align		4
.L_29:
        /*00b4*/ 	.byte	0x04, 0x11
        /*00b6*/ 	.short	(.L_31 - .L_30)
	.align		4
.L_30:
        /*00b8*/ 	.word	index@(_Z18nnue_forward_fusedPKiPKaS0_S2_S0_S2_S0_Piii)
        /*00bc*/ 	.word	0x00000000


	//----- nvinfo : EIATTR_REGCOUNT
	.align		4
.L_31:
        /*00c0*/ 	.byte	0x04, 0x2f
        /*00c2*/ 	.short	(.L_33 - .L_32)
	.align		4
.L_32:
        /*00c4*/ 	.word	index@(_Z15psqt_accumulatePKiS0_PKjS2_Pii)
        /*00c8*/ 	.word	0x0000001f


	//----- nvinfo : EIATTR_FRAME_SIZE
	.align		4
.L_33:
        /*00cc*/ 	.byte	0x04, 0x11
        /*00ce*/ 	.short	(.L_35 - .L_34)
	.align		4
.L_34:
        /*00d0*/ 	.word	index@(_Z15psqt_accumulatePKiS0_PKjS2_Pii)
        /*00d4*/ 	.word	0x00000000


	//----- nvinfo : EIATTR_REGCOUNT
	.align		4
.L_35:
        /*00d8*/ 	.byte	0x04, 0x2f
        /*00da*/ 	.short	(.L_37 - .L_36)
	.align		4
.L_36:
        /*00dc*/ 	.word	index@(_Z17init_accumulatorsPKsPiii)
        /*00e0*/ 	.word	0x0000000b


	//----- nvinfo : EIATTR_FRAME_SIZE
	.align		4
.L_37:
        /*00e4*/ 	.byte	0x04, 0x11
        /*00e6*/ 	.short	(.L_39 - .L_38)
	.align		4
.L_38:
        /*00e8*/ 	.word	index@(_Z17init_accumulatorsPKsPiii)
        /*00ec*/ 	.word	0x00000000


	//----- nvinfo : EIATTR_REGCOUNT
	.align		4
.L_39:
        /*00f0*/ 	.byte	0x04, 0x2f
        /*00f2*/ 	.short	(.L_41 - .L_40)
	.align		4
.L_40:
        /*00f4*/ 	.word	index@(_Z11zero_bufferPii)
        /*00f8*/ 	.word	0x00000008


	//----- nvinfo : EIATTR_FRAME_SIZE
	.align		4
.L_41:
        /*00fc*/ 	.byte	0x04, 0x11
        /*00fe*/ 	.short	(.L_43 - .L_42)
	.align		4
.L_42:
        /*0100*/ 	.word	index@(_Z11zero_bufferPii)
        /*0104*/ 	.word	0x00000000


	//----- nvinfo : EIATTR_REGCOUNT
	.align		4
.L_43:
        /*0108*/ 	.byte	0x04, 0x2f
        /*010a*/ 	.short	(.L_45 - .L_44)
	.align		4
.L_44:
        /*010c*/ 	.word	index@(_Z29swap_accumulator_perspectivesPKiPiii)
        /*0110*/ 	.word	0x0000000c


	//----- nvinfo : EIATTR_FRAME_SIZE
	.align		4
.L_45:
        /*0114*/ 	.byte	0x04, 0x11
        /*0116*/ 	.short	(.L_47 - .L_46)
	.align		4
.L_46:
        /*0118*/ 	.word	index@(_Z29swap_accumulator_perspectivesPKiPiii)
        /*011c*/ 	.word	0x00000000


	//----- nvinfo : EIATTR_REGCOUNT
	.align		4
.L_47:
        /*0120*/ 	.byte	0x04, 0x2f
        /*0122*/ 	.short	(.L_49 - .L_48)
	.align		4
.L_48:
        /*0124*/ 	.word	index@(_Z23extract_threat_featuresPKmPiPjii)
        /*0128*/ 	.word	0x00000018


	//----- nvinfo : EIATTR_FRAME_SIZE
	.align		4
.L_49:
        /*012c*/ 	.byte	0x04, 0x11
        /*012e*/ 	.short	(.L_51 - .L_50)
	.align		4
.L_50:
        /*0130*/ 	.word	index@(_Z23extract_threat_featuresPKmPiPjii)
        /*0134*/ 	.word	0x00000000


	//----- nvinfo : EIATTR_REGCOUNT
	.align		4
.L_51:
        /*0138*/ 	.byte	0x04, 0x2f
        /*013a*/ 	.short	(.L_53 - .L_52)
	.align		4
.L_52:
        /*013c*/ 	.word	index@(_Z25double_incremental_updatePKsPKiS2_S2_S2_PKjS2_Piii)
        /*0140*/ 	.word	0x00000020


	//----- nvinfo : EIATTR_FRAME_SIZE
	.align		4
.L_53:
        /*0144*/ 	.byte	0x04, 0x11
        /*0146*/ 	.short	(.L_55 - .L_54)
	.align		4
.L_54:
        /*0148*/ 	.word	index@(_Z25double_incremental_updatePKsPKiS2_S2_S2_PKjS2_Piii)
        /*014c*/ 	.word	0x00000000


	//----- nvinfo : EIATTR_REGCOUNT
	.align		4
.L_55:
        /*0150*/ 	.byte	0x04, 0x2f
        /*0152*/ 	.short	(.L_57 - .L_56)
	.align		4
.L_56:
        /*0154*/ 	.word	index@(_Z32feature_transform_warp_optimizedPKsS0_PKiPKjPiiii)
        /*0158*/ 	.word	0x00000020


	//----- nvinfo : EIATTR_FRAME_SIZE
	.align		4
.L_57:
        /*015c*/ 	.byte	0x04, 0x11
        /*015e*/ 	.short	(.L_59 - .L_58)
	.align		4
.L_58:
        /*0160*/ 	.word	index@(_Z32feature_transform_warp_optimizedPKsS0_PKiPKjPiiii)
        /*0164*/ 	.word	0x00000000


	//----- nvinfo : EIATTR_REGCOUNT
	.align		4
.L_59:
        /*0168*/ 	.byte	0x04, 0x2f
        /*016a*/ 	.short	(.L_61 - .L_60)
	.align		4
.L_60:
        /*016c*/ 	.word	index@(_Z16fc0_sparse_inputPKiPKaS0_PaS3_iii)
        /*0170*/ 	.word	0x00000020


	//----- nvinfo : EIATTR_FRAME_SIZE
	.align		4
.L_61:
        /*0174*/ 	.byte	0x04, 0x11
        /*0176*/ 	.short	(.L_63 - .L_62)
	.align		4
.L_62:
        /*0178*/ 	.word	index@(_Z16fc0_sparse_inputPKiPKaS0_PaS3_iii)
        /*017c*/ 	.word	0x00000000


	//----- nvinfo : EIATTR_REGCOUNT
	.align		4
.L_63:
        /*0180*/ 	.byte	0x04, 0x2f
        /*0182*/ 	.short	(.L_65 - .L_64)
	.align		4
.L_64:
        /*0184*/ 	.word	index@(_Z17fc0_layer_batchedPKhPKaPKiS4_PaS5_ii)
        /*0188*/ 	.word	0x00000023


	//----- nvinfo : EIATTR_FRAME_SIZE
	.align		4
.L_65:
        /*018c*/ 	.byte	0x04, 0x11
        /*018e*/ 	.short	(.L_67 - .L_66)
	.align		4
.L_66:
        /*0190*/ 	.word	index@(_Z17fc0_layer_batchedPKhPKaPKiS4_PaS5_ii)
        /*0194*/ 	.word	0x00000000


	//----- nvinfo : EIATTR_REGCOUNT
	.align		4
.L_67:
        /*0198*/ 	.byte	0x04, 0x2f
        /*019a*/ 	.short	(.L_69 - .L_68)
	.align		4
.L_68:
        /*019c*/ 	.word	index@(_Z28transform_accumulator_outputPKiS0_Phiiii)
        /*01a0*/ 	.word	0x00000012


	//----- nvinfo : EIATTR_FRAME_SIZE
	.align		4
.L_69:
        /*01a4*/ 	.byte	0x04, 0x11
        /*01a6*/ 	.short	(.L_71 - .L_70)
	.align		4
.L_70:
        /*01a8*/ 	.word	index@(_Z28transform_accumulator_outputPKiS0_Phiiii)
        /*01ac*/ 	.word	0x00000000


	//----- nvinfo : EIATTR_REGCOUNT
	.align		4
.L_71:
        /*01b0*/ 	.byte	0x04, 0x2f
        /*01b2*/ 	.short	(.L_73 - .L_72)
	.align		4
.L_72:
        /*01b4*/ 	.word	index@(_Z21copy_accumulator_fastPKiPii)
        /*01b8*/ 	.word	0x0000000e


	//----- nvinfo : EIATTR_FRAME_SIZE
	.align		4
.L_73:
        /*01bc*/ 	.byte	0x04, 0x11
        /*01be*/ 	.short	(.L_75 - .L_74)
	.align		4
.L_74:
        /*01c0*/ 	.word	index@(_Z21copy_accumulator_fastPKiPii)
        /*01c4*/ 	.word	0x00000000


	//----- nvinfo : EIATTR_REGCOUNT
	.align		4
.L_75:
        /*01c8*/ 	.byte	0x04, 0x2f
        /*01ca*/ 	.short	(.L_77 - .L_76)
	.align		4
.L_76:
        /*01cc*/ 	.word	index@(_Z11psqt_reducePKiPiii)
        /*01d0*/ 	.word	0x00000020


	//----- nvinfo : EIATTR_FRAME_SIZE
	.align		4
.L_77:
        /*01d4*/ 	.byte	0x04, 0x11
        /*01d6*/ 	.short	(.L_79 - .L_78)
	.align		4
.L_78:
        /*01d8*/ 	.word	index@(_Z11psqt_reducePKiPiii)
        /*01dc*/ 	.word	0x00000000


	//----- nvinfo : EIATTR_MIN_STACK_SIZE
	.align		4
.L_79:
        /*01e0*/ 	.byte	0x04, 0x12
        /*01e2*/ 	.short	(.L_81 - .L_80)
	.align		4
.L_80:
        /*01e4*/ 	.word	index@(_Z11psqt_reducePKiPiii)
        /*01e8*/ 	.word	0x00000000


	//----- nvinfo : EIATTR_MIN_STACK_SIZE
	.align		4
.L_81:
        /*01ec*/ 	.byte	0x04, 0x12
        /*01ee*/ 	.short	(.L_83 - .L_82)
	.align		4
.L_82:
        /*01f0*/ 	.word	index@(_Z21copy_accumulator_fastPKiPii)
        /*01f4*/ 	.word	0x00000000


	//----- nvinfo : EIATTR_MIN_STACK_SIZE
	.align		4
.L_83:
        /*01f8*/ 	.byte	0x04, 0x12
        /*01fa*/ 	.short	(.L_85 - .L_84)
	.align		4
.L_84:
        /*01fc*/ 	.word	index@(_Z28transform_accumulator_outputPKiS0_Phiiii)
        /*0200*/ 	.word	0x00000000


	//----- nvinfo : EIATTR_MIN_STACK_SIZE
	.align		4
.L_85:
        /*0204*/ 	.byte	0x04, 0x12
        /*0206*/ 	.short	(.L_87 - .L_86)
	.align		4
.L_86:
        /*0208*/ 	.word	index@(_Z17fc0_layer_batchedPKhPKaPKiS4_PaS5_ii)
        /*020c*/ 	.word	0x00000000


	//----- nvinfo : EIATTR_MIN_STACK_SIZE
	.align		4
.L_87:
        /*0210*/ 	.byte	0x04, 0x12
        /*0212*/ 	.short	(.L_89 - .L_88)
	.align		4
.L_88:
        /*0214*/ 	.word	index@(_Z16fc0_sparse_inputPKiPKaS0_PaS3_iii)
        /*0218*/ 	.word	0x00000000


	//----- nvinfo : EIATTR_MIN_STACK_SIZE
	.align		4
.L_89:
        /*021c*/ 	.byte	0x04, 0x12
        /*021e*/ 	.short	(.L_91 - .L_90)
	.align		4
.L_90:
        /*0220*/ 	.word	index@(_Z32feature_transform_warp_optimizedPKsS0_PKiPKjPiiii)
        /*0224*/ 	.word	0x00000000


	//----- nvinfo : EIATTR_MIN_STACK_SIZE
	.align		4
.L_91:
        /*0228*/ 	.byte	0x04, 0x12
        /*022a*/ 	.short	(.L_93 - .L_92)
	.align		4
.L_92:
        /*022c*/ 	.word	index@(_Z25double_incremental_updatePKsPKiS2_S2_S2_PKjS2_Piii)
        /*0230*/ 	.word	0x00000000


	//----- nvinfo : EIATTR_MIN_STACK_SIZE
	.align		4
.L_93:
        /*0234*/ 	.byte	0x04, 0x12
        /*0236*/ 	.short	(.L_95 - .L_94)
	.align		4
.L_94:
        /*0238*/ 	.word	index@(_Z23extract_threat_featuresPKmPiPjii)
        /*023c*/ 	.word	0x00000000


	//----- nvinfo : EIATTR_MIN_STACK_SIZE
	.align		4
.L_95:
        /*0240*/ 	.byte	0x04, 0x12
        /*0242*/ 	.short	(.L_97 - .L_96)
	.align		4
.L_96:
        /*0244*/ 	.word	index@(_Z29swap_accumulator_perspectivesPKiPiii)
        /*0248*/ 	.word	0x00000000


	//----- nvinfo : EIATTR_MIN_STACK_SIZE
	.align		4
.L_97:
        /*024c*/ 	.byte	0x04, 0x12
        /*024e*/ 	.short	(.L_99 - .L_98)
	.align		4
.L_98:
        /*0250*/ 	.word	index@(_Z11zero_bufferPii)
        /*0254*/ 	.word	0x00000000


	//----- nvinfo : EIATTR_MIN_STACK_SIZE
	.align		4
.L_99:
        /*0258*/ 	.byte	0x04, 0x12
        /*025a*/ 	.short	(.L_101 - .L_100)
	.align		4
.L_100:
        /*025c*/ 	.word	index@(_Z17init_accumulatorsPKsPiii)
        /*0260*/ 	.word	0x00000000


	//----- nvinfo : EIATTR_MIN_STACK_SIZE
	.align		4
.L_101:
        /*0264*/ 	.byte	0x04, 0x12
        /*0266*/ 	.short	(.L_103 - .L_102)
	.align		4
.L_102:
        /*0268*/ 	.word	index@(_Z15psqt_accumulatePKiS0_PKjS2_Pii)
        /*026c*/ 	.word	0x00000000


	//----- nvinfo : EIATTR_MIN_STACK_SIZE
	.align		4
.L_103:
        /*0270*/ 	.byte	0x04, 0x12
        /*0272*/ 	.short	(.L_105 - .L_104)
	.align		4
.L_104:
        /*0274*/ 	.word	index@(_Z18nnue_forward_fusedPKiPKaS0_S2_S0_S2_S0_Piii)
        /*0278*/ 	.word	0x00000000


	//----- nvinfo : EIATTR_MIN_STACK_SIZE
	.align		4
.L_105:
        /*027c*/ 	.byte	0x04, 0x12
        /*027e*/ 	.short	(.L_107 - .L_106)
	.align		4
.L_106:
        /*0280*/ 	.word	index@(_Z9fc2_layerPKaS0_PKiS0_Pii)
        /*0284*/ 	.word	0x00000000


	//----- nvinfo : EIATTR_MIN_STACK_SIZE
	.align		4
.L_107:
        /*0288*/ 	.byte	0x04, 0x12
        /*028a*/ 	.short	(.L_109 - .L_108)
	.align		4
.L_108:
        /*028c*/ 	.word	index@(_Z9fc1_layerPKaS0_PKiPai)
        /*0290*/ 	.word	0x00000000


	//----- nvinfo : EIATTR_MIN_STACK_SIZE
	.align		4
.L_109:
        /*0294*/ 	.byte	0x04, 0x12
        /*0296*/ 	.short	(.L_111 - .L_110)
	.align		4
.L_110:
        /*0298*/ 	.word	index@(_Z9fc0_layerPKiPKaS0_PaS3_ii)
        /*029c*/ 	.word	0x00000000


	//----- nvinfo : EIATTR_MIN_STACK_SIZE
	.align		4
.L_111:
        /*02a0*/ 	.byte	0x04, 0x12
        /*02a2*/ 	.short	(.L_113 - .L_112)
	.align		4
.L_112:
        /*02a4*/ 	.word	index@(_Z29feature_transform_incrementalPKsPKiS2_PKjS4_S2_Piii)
        /*02a8*/ 	.word	0x00000000


	//----- nvinfo : EIATTR_MIN_STACK_SIZE
	.align		4
.L_113:
        /*02ac*/ 	.byte	0x04, 0x12
        /*02ae*/ 	.short	(.L_115 - .L_114)
	.align		4
.L_114:
        /*02b0*/ 	.word	index@(_Z27feature_transform_optimizedPKsS0_PKiPKjPiiii)
        /*02b4*/ 	.word	0x00000000


	//----- nvinfo : EIATTR_MIN_STACK_SIZE
	.align		4
.L_115:
        /*02b8*/ 	.byte	0x04, 0x12
        /*02ba*/ 	.short	(.L_117 - .L_116)
	.align		4
.L_116:
        /*02bc*/ 	.word	index@(_Z22feature_transform_fullPKsS0_PKiPKjS4_Piii)
        /*02c0*/ 	.word	0x00000000


	//----- nvinfo : EIATTR_MIN_STACK_SIZE
	.align		4
.L_117:
        /*02c4*/ 	.byte	0x04, 0x12
        /*02c6*/ 	.short	(.L_119 - .L_118)
	.align		4
.L_118:
        /*02c8*/ 	.word	index@(_Z23extract_halfka_featuresPKmPKhPiS3_Pjii)
        /*02cc*/ 	.word	0x00000000
.L_119:


//--------------------- .nv.compat                --------------------------
	.section	.nv.compat,"",@"SHT_CUDA_COMPAT_INFO"
	.align	4
        /*0000*/ 	.byte	0x02, 0x09, 0x00, 0x00, 0x02, 0x02, 0x01, 0x00, 0x02, 0x05, 0x05, 0x00, 0x03, 0x07, 0x01, 0x01
        /*0010*/ 	.byte	0x02, 0x03, 0x00, 0x00, 0x02, 0x06, 0x01, 0x00, 0x04, 0x0b, 0x08, 0x00, 0x09, 0x00, 0x00, 0x00
        /*0020*/ 	.byte	0x00, 0x00, 0x00, 0x00


//--------------------- .nv.info._Z11psqt_reducePKiPiii --------------------------
	.section	.nv.info._Z11psqt_reducePKiPiii,"",@"SHT_CUDA_INFO"
	.sectionflags	@""
	.align	4


	//----- nvinfo : EIATTR_CUDA_API_VERSION
	.align		4
        /*0000*/ 	.byte	0x04, 0x37
        /*0002*/ 	.short	(.L_121 - .L_120)
.L_120:
        /*0004*/ 	.word	0x00000082


	//----- nvinfo : EIATTR_KPARAM_INFO
	.align		4
.L_121:
        /*0008*/ 	.byte	0x04, 0x17
        /*000a*/ 	.short	(.L_123 - .L_122)
.L_122:
        /*000c*/ 	.word	0x00000000
        /*0010*/ 	.short	0x0003
        /*0012*/ 	.short	0x0014
        /*0014*/ 	.byte	0x00, 0xf0, 0x11, 0x00


	//----- nvinfo : EIATTR_KPARAM_INFO
	.align		4
.L_123:
        /*0018*/ 	.byte	0x04, 0x17
        /*001a*/ 	.short	(.L_125 - .L_124)
.L_124:
        /*001c*/ 	.word	0x00000000
        /*0020*/ 	.short	0x0002
        /*0022*/ 	.short	0x0010
        /*0024*/ 	.byte	0x00, 0xf0, 0x11, 0x00


	//----- nvinfo : EIATTR_KPARAM_INFO
	.align		4
.L_125:
        /*0028*/ 	.byte	0x04, 0x17
        /*002a*/ 	.short	(.L_127 - .L_126)
.L_126:
        /*002c*/ 	.word	0x00000000
        /*0030*/ 	.short	0x0001
        /*0032*/ 	.short	0x0008
        /*0034*/ 	.byte	0x00, 0xf5, 0x21, 0x00


	//----- nvinfo : EIATTR_KPARAM_INFO
	.align		4
.L_127:
        /*0038*/ 	.byte	0x04, 0x17
        /*003a*/ 	.short	(.L_129 - .L_128)
.L_128:
        /*003c*/ 	.word	0x00000000
        /*0040*/ 	.short	0x0000
        /*0042*/ 	.short	0x0000
        /*0044*/ 	.byte	0x00, 0xf5, 0x21, 0x00


	//----- nvinfo : EIATTR_SPARSE_MMA_MASK
	.align		4
.L_129:
        /*0048*/ 	.byte	0x03, 0x50
        /*004a*/ 	.short	0x0000


	//----- nvinfo : EIATTR_MAXREG_COUNT
	.align		4
        /*004c*/ 	.byte	0x03, 0x1b
        /*004e*/ 	.short	0x00ff


	//----- nvinfo : EIATTR_MERCURY_ISA_VERSION
	.align		4
        /*0050*/ 	.byte	0x03, 0x5f
        /*0052*/ 	.short	0x0101


	//----- nvinfo : EIATTR_VRC_CTA_INIT_COUNT
	.align		4
        /*0054*/ 	.byte	0x02, 0x4a
	.zero		1
	.zero		1


	//----- nvinfo : EIATTR_EXIT_INSTR_OFFSETS
	.align		4
        /*0058*/ 	.byte	0x04, 0x1c
        /*005a*/ 	.short	(.L_131 - .L_130)


	//   ....[0]....
.L_130:
        /*005c*/ 	.word	0x000000a0


	//   ....[1]....
        /*0060*/ 	.word	0x00000890


	//----- nvinfo : EIATTR_CBANK_PARAM_SIZE
	.align		4
.L_131:
        /*0064*/ 	.byte	0x03, 0x19
        /*0066*/ 	.short	0x0018


	//----- nvinfo : EIATTR_PARAM_CBANK
	.align		4
        /*0068*/ 	.byte	0x04, 0x0a
        /*006a*/ 	.short	(.L_133 - .L_132)
	.align		4
.L_132:
        /*006c*/ 	.word	index@(.nv.constant0._Z11psqt_reducePKiPiii)
        /*0070*/ 	.short	0x0380
        /*0072*/ 	.short	0x0018


	//----- nvinfo : EIATTR_SW_WAR
	.align		4
.L_133:
        /*0074*/ 	.byte	0x04, 0x36
        /*0076*/ 	.short	(.L_135 - .L_134)
.L_134:
        /*0078*/ 	.word	0x00000008
.L_135:


//--------------------- .nv.info._Z21copy_accumulator_fastPKiPii --------------------------
	.section	.nv.info._Z21copy_accumulator_fastPKiPii,"",@"SHT_CUDA_INFO"
	.sectionflags	@""
	.align	4


	//----- nvinfo : EIATTR_CUDA_API_VERSION
	.align		4
        /*0000*/ 	.byte	0x04, 0x37
        /*0002*/ 	.short	(.L_137 - .L_136)
.L_136:
        /*0004*/ 	.word	0x00000082


	//----- nvinfo : EIATTR_KPARAM_INFO
	.align		4
.L_137:
        /*0008*/ 	.byte	0x04, 0x17
        /*000a*/ 	.short	(.L_139 - .L_138)
.L_138:
        /*000c*/ 	.word	0x00000000
        /*0010*/ 	.short	0x0002
        /*0012*/ 	.short	0x0010
        /*0014*/ 	.byte	0x00, 0xf0, 0x11, 0x00


	//----- nvinfo : EIATTR_KPARAM_INFO
	.align		4
.L_139:
        /*0018*/ 	.byte	0x04, 0x17
        /*001a*/ 	.short	(.L_141 - .L_140)
.L_140:
        /*001c*/ 	.word	0x00000000
        /*0020*/ 	.short	0x0001
        /*0022*/ 	.short	0x0008
        /*0024*/ 	.byte	0x00, 0xf5, 0x21, 0x00


	//----- nvinfo : EIATTR_KPARAM_INFO
	.align		4
.L_141:
        /*0028*/ 	.byte	0x04, 0x17
        /*002a*/ 	.short	(.L_143 - .L_142)
.L_142:
        /*002c*/ 	.word	0x00000000
        /*0030*/ 	.short	0x0000
        /*0032*/ 	.short	0x0000
        /*0034*/ 	.byte	0x00, 0xf5, 0x21, 0x00


	//----- nvinfo : EIATTR_SPARSE_MMA_MASK
	.align		4
.L_143:
        /*0038*/ 	.byte	0x03, 0x50
        /*003a*/ 	.short	0x0000


	//----- nvinfo : EIATTR_MAXREG_COUNT
	.align		4
        /*003c*/ 	.byte	0x03, 0x1b
        /*003e*/ 	.short	0x00ff


	//----- nvinfo : EIATTR_MERCURY_ISA_VERSION
	.align		4
        /*0040*/ 	.byte	0x03, 0x5f
        /*0042*/ 	.short	0x0101


	//----- nvinfo : EIATTR_VRC_CTA_INIT_COUNT
	.align		4
        /*0044*/ 	.byte	0x02, 0x4a
	.zero		1
	.zero		1


	//----- nvinfo : EIATTR_EXIT_INSTR_OFFSETS
	.align		4
        /*0048*/ 	.byte	0x04, 0x1c
        /*004a*/ 	.short	(.L_145 - .L_144)


	//   ....[0]....
.L_144:
        /*004c*/ 	.word	0x000000c0


	//   ....[1]....
        /*0050*/ 	.word	0x000001a0


	//   ....[2]....
        /*0054*/ 	.word	0x00000220


	//----- nvinfo : EIATTR_CRS_STACK_SIZE
	.align		4
.L_145:
        /*0058*/ 	.byte	0x04, 0x1e
        /*005a*/ 	.short	(.L_147 - .L_146)
.L_146:
        /*005c*/ 	.word	0x00000000


	//----- nvinfo : EIATTR_CBANK_PARAM_SIZE
	.align		4
.L_147:
        /*0060*/ 	.byte	0x03, 0x19
        /*0062*/ 	.short	0x0014


	//----- nvinfo : EIATTR_PARAM_CBANK
	.align		4
        /*0064*/ 	.byte	0x04, 0x0a
        /*0066*/ 	.short	(.L_149 - .L_148)
	.align		4
.L_148:
        /*0068*/ 	.word	index@(.nv.constant0._Z21copy_accumulator_fastPKiPii)
        /*006c*/ 	.short	0x0380
        /*006e*/ 	.short	0x0014


	//----- nvinfo : EIATTR_SW_WAR
	.align		4
.L_149:
        /*0070*/ 	.byte	0x04, 0x36
        /*0072*/ 	.short	(.L_151 - .L_150)
.L_150:
        /*0074*/ 	.word	0x00000008
.L_151:


//--------------------- .nv.info._Z28transform_accumulator_outputPKiS0_Phiiii --------------------------
	.section	.nv.info._Z28transform_accumulator_outputPKiS0_Phiiii,"",@"SHT_CUDA_INFO"
	.sectionflags	@""
	.align	4


	//----- nvinfo : EIATTR_CUDA_API_VERSION
	.align		4
        /*0000*/ 	.byte	0x04, 0x37
        /*0002*/ 	.short	(.L_153 - .L_152)
.L_152:
        /*0004*/ 	.word	0x00000082


	//----- nvinfo : EIATTR_KPARAM_INFO
	.align		4
.L_153:
        /*0008*/ 	.byte	0x04, 0x17
        /*000a*/ 	.short	(.L_155 - .L_154)
.L_154:
        /*000c*/ 	.word	0x00000000
        /*0010*/ 	.short	0x0006
        /*0012*/ 	.short	0x0024
        /*0014*/ 	.byte	0x00, 0xf0, 0x11, 0x00


	//----- nvinfo : EIATTR_KPARAM_INFO
	.align		4
.L_155:
        /*0018*/ 	.byte	0x04, 0x17
        /*001a*/ 	.short	(.L_157 - .L_156)
.L_156:
        /*001c*/ 	.word	0x00000000
        /*0020*/ 	.short	0x0005
        /*0022*/ 	.short	0x0020
        /*0024*/ 	.byte	0x00, 0xf0, 0x11, 0x00


	//----- nvinfo : EIATTR_KPARAM_INFO
	.align		4
.L_157:
        /*0028*/ 	.byte	0x04, 0x17
        /*002a*/ 	.short	(.L_159 - .L_158)
.L_158:
        /*002c*/ 	.word	0x00000000
        /*0030*/ 	.short	0x0004
        /*0032*/ 	.short	0x001c
        /*0034*/ 	.byte	0x00, 0xf0, 0x11, 0x00


	//----- nvinfo : EIATTR_KPARAM_INFO
	.align		4
.L_159:
        /*0038*/ 	.byte	0x04, 0x17
        /*003a*/ 	.short	(.L_161 - .L_160)
.L_160:
        /*003c*/ 	.word	0x00000000
        /*0040*/ 	.short	0x0003
        /*0042*/ 	.short	0x0018
        /*0044*/ 	.byte	0x00, 0xf0, 0x11, 0x00


	//----- nvinfo : EIATTR_KPARAM_INFO
	.align		4
.L_161:
        /*0048*/ 	.byte	0x04, 0x17
        /*004a*/ 	.short	(.L_163 - .L_162)
.L_162:
        /*004c*/ 	.word	0x00000000
        /*0050*/ 	.short	0x0002
        /*0052*/ 	.short	0x0010
        /*0054*/ 	.byte	0x00, 0xf5, 0x21, 0x00


	//----- nvinfo : EIATTR_KPARAM_INFO
	.align		4
.L_163:
        /*0058*/ 	.byte	0x04, 0x17
        /*005a*/ 	.short	(.L_165 - .L_164)
.L_164:
        /*005c*/ 	.word	0x00000000
        /*0060*/ 	.short	0x0001
        /*0062*/ 	.short	0x0008
        /*0064*/ 	.byte	0x00, 0xf5, 0x21, 0x00


	//----- nvinfo : EIATTR_KPARAM_INFO
	.align		4
.L_165:
        /*0068*/ 	.byte	0x04, 0x17
        /*006a*/ 	.short	(.L_167 - .L_166)
.L_166:
        /*006c*/ 	.word	0x00000000
        /*0070*/ 	.short	0x0000
        /*0072*/ 	.short	0x0000
        /*0074*/ 	.byte	0x00, 0xf5, 0x21, 0x00


	//----- nvinfo : EIATTR_SPARSE_MMA_MASK
	.align		4
.L_167:
        /*0078*/ 	.byte	0x03, 0x50
        /*007a*/ 	.short	0x0000


	//----- nvinfo : EIATTR_MAXREG_COUNT
	.align		4
        /*007c*/ 	.byte	0x03, 0x1b
        /*007e*/ 	.short	0x00ff


	//----- nvinfo : EIATTR_MERCURY_ISA_VERSION
	.align		4
        /*0080*/ 	.byte	0x03, 0x5f
        /*0082*/ 	.short	0x0101


	//----- nvinfo : EIATTR_VRC_CTA_INIT_COUNT
	.align		4
        /*0084*/ 	.byte	0x02, 0x4a
	.zero		1
	.zero		1


	//----- nvinfo : EIATTR_EXIT_INSTR_OFFSETS
	.align		4
        /*0088*/ 	.byte	0x04, 0x1c
        /*008a*/ 	.short	(.L_169 - .L_168)


	//   ....[0]....
.L_168:
        /*008c*/ 	.word	0x000000b0


	//   ....[1]....
        /*0090*/ 	.word	0x00000340


	//----- nvinfo : EIATTR_CBANK_PARAM_SIZE
	.align		4
.L_169:
        /*0094*/ 	.byte	0x03, 0x19
        /*0096*/ 	.short	0x0028


	//----- nvinfo : EIATTR_PARAM_CBANK
	.align		4
        /*0098*/ 	.byte	0x04, 0x0a
        /*009a*/ 	.short	(.L_171 - .L_170)
	.align		4
.L_170:
        /*009c*/ 	.word	index@(.nv.constant0._Z28transform_accumulator_outputPKiS0_Phiiii)
        /*00a0*/ 	.short	0x0380
        /*00a2*/ 	.short	0x0028


	//----- nvinfo : EIATTR_SW_WAR
	.align		4
.L_171:
        /*00a4*/ 	.byte	0x04, 0x36
        /*00a6*/ 	.short	(.L_173 - .L_172)
.L_172:
        /*00a8*/ 	.word	0x00000008
.L_173:


//--------------------- .nv.info._Z17fc0_layer_batchedPKhPKaPKiS4_PaS5_ii --------------------------
	.section	.nv.info._Z17fc0_layer_batchedPKhPKaPKiS4_PaS5_ii,"",@"SHT_CUDA_INFO"
	.sectionflags	@""
	.align	4


	//----- nvinfo : EIATTR_CUDA_API_VERSION
	.align		4
        /*0000*/ 	.byte	0x04, 0x37
        /*0002*/ 	.short	(.L_175 - .L_174)
.L_174:
        /*0004*/ 	.word	0x00000082


	//----- nvinfo : EIATTR_KPARAM_INFO
	.align		4
.L_175:
        /*0008*/ 	.byte	0x04, 0x17
        /*000a*/ 	.short	(.L_177 - .L_176)
.L_176:
        /*000c*/ 	.word	0x00000000
        /*0010*/ 	.short	0x0007
        /*0012*/ 	.short	0x0034
        /*0014*/ 	.byte	0x00, 0xf0, 0x11, 0x00


	//----- nvinfo : EIATTR_KPARAM_INFO
	.align		4
.L_177:
        /*0018*/ 	.byte	0x04, 0x17
        /*001a*/ 	.short	(.L_179 - .L_178)
.L_178:
        /*001c*/ 	.word	0x00000000
        /*0020*/ 	.short	0x0006
        /*0022*/ 	.short	0x0030
        /*0024*/ 	.byte	0x00, 0xf0, 0x11, 0x00


	//----- nvinfo : EIATTR_KPARAM_INFO
	.align		4
.L_179:
        /*0028*/ 	.byte	0x04, 0x17
        /*002a*/ 	.short	(.L_181 - .L_180)
.L_180:
        /*002c*/ 	.word	0x00000000
        /*0030*/ 	.short	0x0005
        /*0032*/ 	.short	0x0028
        /*0034*/ 	.byte	0x00, 0xf5, 0x21, 0x00


	//----- nvinfo : EIATTR_KPARAM_INFO
	.align		4
.L_181:
        /*0038*/ 	.byte	0x04, 0x17
        /*003a*/ 	.short	(.L_183 - .L_182)
.L_182:
        /*003c*/ 	.word	0x00000000
        /*0040*/ 	.short	0x0004
        /*0042*/ 	.short	0x0020
        /*0044*/ 	.byte	0x00, 0xf5, 0x21, 0x00


	//----- nvinfo : EIATTR_KPARAM_INFO
	.align		4
.L_183:
        /*0048*/ 	.byte	0x04, 0x17
        /*004a*/ 	.short	(.L_185 - .L_184)
.L_184:
        /*004c*/ 	.word	0x00000000
        /*0050*/ 	.short	0x0003
        /*0052*/ 	.short	0x0018
        /*0054*/ 	.byte	0x00, 0xf5, 0x21, 0x00


	//----- nvinfo : EIATTR_KPARAM_INFO
	.align		4
.L_185:
        /*0058*/ 	.byte	0x04, 0x17
        /*005a*/ 	.short	(.L_187 - .L_186)
.L_186:
        /*005c*/ 	.word	0x00000000
        /*0060*/ 	.short	0x0002
        /*0062*/ 	.short	0x0010
        /*0064*/ 	.byte	0x00, 0xf5, 0x21, 0x00


	//----- nvinfo : EIATTR_KPARAM_INFO
	.align		4
.L_187:
        /*0068*/ 	.byte	0x04, 0x17
        /*006a*/ 	.short	(.L_189 - .L_188)
.L_188:
        /*006c*/ 	.word	0x00000000
        /*0070*/ 	.short	0x0001
        /*0072*/ 	.short	0x0008
        /*0074*/ 	.byte	0x00, 0xf5, 0x21, 0x00


	//----- nvinfo : EIATTR_KPARAM_INFO
	.align		4
.L_189:
        /*0078*/ 	.byte	0x04, 0x17
        /*007a*/ 	.short	(.L_191 - .L_190)
.L_190:
        /*007c*/ 	.word	0x00000000
        /*0080*/ 	.short	0x0000
        /*0082*/ 	.short	0x0000
        /*0084*/ 	.byte	0x00, 0xf5, 0x21, 0x00


	//----- nvinfo : EIATTR_SPARSE_MMA_MASK
	.align		4
.L_191:
        /*0088*/ 	.byte	0x03, 0x50
        /*008a*/ 	.short	0x0000


	//----- nvinfo : EIATTR_MAXREG_COUNT
	.align		4
        /*008c*/ 	.byte	0x03, 0x1b
        /*008e*/ 	.short	0x00ff


	//----- nvinfo : EIATTR_MERCURY_ISA_VERSION
	.align		4
        /*0090*/ 	.byte	0x03, 0x5f
        /*0092*/ 	.short	0x0101


	//----- nvinfo : EIATTR_VRC_CTA_INIT_COUNT
	.align		4
        /*0094*/ 	.byte	0x02, 0x4a
	.zero		1
	.zero		1


	//----- nvinfo : EIATTR_EXIT_INSTR_OFFSETS
	.align		4
        /*0098*/ 	.byte	0x04, 0x1c
        /*009a*/ 	.short	(.L_193 - .L_192)


	//   ....[0]....
.L_192:
        /*009c*/ 	.word	0x00000090


	//   ....[1]....
        /*00a0*/ 	.word	0x00000ff0


	//----- nvinfo : EIATTR_CBANK_PARAM_SIZE
	.align		4
.L_193:
        /*00a4*/ 	.byte	0x03, 0x19
        /*00a6*/ 	.short	0x0038


	//----- nvinfo : EIATTR_PARAM_CBANK
	.align		4
        /*00a8*/ 	.byte	0x04, 0x0a
        /*00aa*/ 	.short	(.L_195 - .L_194)
	.align		4
.L_194:
        /*00ac*/ 	.word	index@(.nv.constant0._Z17fc0_layer_batchedPKhPKaPKiS4_PaS5_ii)
        /*00b0*/ 	.short	0x0380
        /*00b2*/ 	.short	0x0038


	//----- nvinfo : EIATTR_SW_WAR
	.align		4
.L_195:
        /*00b4*/ 	.byte	0x04, 0x36
        /*00b6*/ 	.short	(.L_197 - .L_196)
.L_196:
        /*00b8*/ 	.word	0x00000008
.L_197:


//--------------------- .nv.info._Z16fc0_sparse_inputPKiPKaS0_PaS3_iii --------------------------
	.section	.nv.info._Z16fc0_sparse_inputPKiPKaS0_PaS3_iii,"",@"SHT_CUDA_INFO"
	.sectionflags	@""
	.align	4


	//----- nvinfo : EIATTR_CUDA_API_VERSION
	.align		4
        /*0000*/ 	.byte	0x04, 0x37
        /*0002*/ 	.short	(.L_199 - .L_198)
.L_198:
        /*0004*/ 	.word	0x00000082


	//----- nvinfo : EIATTR_KPARAM_INFO
	.align		4
.L_199:
        /*0008*/ 	.byte	0x04, 0x17
        /*000a*/ 	.short	(.L_201 - .L_200)
.L_200:
        /*000c*/ 	.word	0x00000000
        /*0010*/ 	.short	0x0007
        /*0012*/ 	.short	0x0030
        /*0014*/ 	.byte	0x00, 0xf0, 0x11, 0x00


	//----- nvinfo : EIATTR_KPARAM_INFO
	.align		4
.L_201:
        /*0018*/ 	.byte	0x04, 0x17
        /*001a*/ 	.short	(.L_203 - .L_202)
.L_202:
        /*001c*/ 	.word	0x00000000
        /*0020*/ 	.short	0x0006
        /*0022*/ 	.short	0x002c
        /*0024*/ 	.byte	0x00, 0xf0, 0x11, 0x00


	//----- nvinfo : EIATTR_KPARAM_INFO
	.align		4
.L_203:
        /*0028*/ 	.byte	0x04, 0x17
        /*002a*/ 	.short	(.L_205 - .L_204)
.L_204:
        /*002c*/ 	.word	0x00000000
        /*0030*/ 	.short	0x0005
        /*0032*/ 	.short	0x0028
        /*0034*/ 	.byte	0x00, 0xf0, 0x11, 0x00


	//----- nvinfo : EIATTR_KPARAM_INFO
	.align		4
.L_205:
        /*0038*/ 	.byte	0x04, 0x17
        /*003a*/ 	.short	(.L_207 - .L_206)
.L_206:
        /*003c*/ 	.word	0x00000000
        /*0040*/ 	.short	0x0004
        /*0042*/ 	.short	0x0020
        /*0044*/ 	.byte	0x00, 0xf5, 0x21, 0x00


	//----- nvinfo : EIATTR_KPARAM_INFO
	.align		4
.L_207:
        /*0048*/ 	.byte	0x04, 0x17
        /*004a*/ 	.short	(.L_209 - .L_208)
.L_208:
        /*004c*/ 	.word	0x00000000
        /*0050*/ 	.short	0x0003
        /*0052*/ 	.short	0x0018
        /*0054*/ 	.byte	0x00, 0xf5, 0x21, 0x00


	//----- nvinfo : EIATTR_KPARAM_INFO
	.align		4
.L_209:
        /*0058*/ 	.byte	0x04, 0x17
        /*005a*/ 	.short	(.L_211 - .L_210)
.L_210:
        /*005c*/ 	.word	0x00000000
        /*0060*/ 	.short	0x0002
        /*0062*/ 	.short	0x0010
        /*0064*/ 	.byte	0x00, 0xf5, 0x21, 0x00


	//----- nvinfo : EIATTR_KPARAM_INFO
	.align		4
.L_211:
        /*0068*/ 	.byte	0x04, 0x17
        /*006a*/ 	.short	(.L_213 - .L_212)
.L_212:
        /*006c*/ 	.word	0x00000000
        /*0070*/ 	.short	0x0001
        /*0072*/ 	.short	0x0008
        /*0074*/ 	.byte	0x00, 0xf5, 0x21, 0x00


	//----- nvinfo : EIATTR_KPARAM_INFO
	.align		4
.L_213:
        /*0078*/ 	.byte	0x04, 0x17
        /*007a*/ 	.short	(.L_215 - .L_214)
.L_214:
        /*007c*/ 	.word	0x00000000
        /*0080*/ 	.short	0x0000
        /*0082*/ 	.short	0x0000
        /*0084*/ 	.byte	0x00, 0xf5, 0x21, 0x00


	//----- nvinfo : EIATTR_SPARSE_MMA_MASK
	.align		4
.L_215:
        /*0088*/ 	.byte	0x03, 0x50
        /*008a*/ 	.short	0x0000


	//----- nvinfo : EIATTR_MAXREG_COUNT
	.align		4
        /*008c*/ 	.byte	0x03, 0x1b
        /*008e*/ 	.short	0x00ff


	//----- nvinfo : EIATTR_NUM_BARRIERS
	.align		4
        /*0090*/ 	.byte	0x02, 0x4c
        /*0092*/ 	.byte	0x01
	.zero		1


	//----- nvinfo : EIATTR_MERCURY_ISA_VERSION
	.align		4
        /*0094*/ 	.byte	0x03, 0x5f
        /*0096*/ 	.short	0x0101


	//----- nvinfo : EIATTR_VRC_CTA_INIT_COUNT
	.align		4
        /*0098*/ 	.byte	0x02, 0x4a
	.zero		1
	.zero		1


	//----- nvinfo : EIATTR_EXIT_INSTR_OFFSETS
	.align		4
        /*009c*/ 	.byte	0x04, 0x1c
        /*009e*/ 	.short	(.L_217 - .L_216)


	//   ....[0]....
.L_216:
        /*00a0*/ 	.word	0x00000040


	//   ....[1]....
        /*00a4*/ 	.word	0x00002020


	//   ....[2]....
        /*00a8*/ 	.word	0x00002190


	//----- nvinfo : EIATTR_CRS_STACK_SIZE
	.align		4
.L_217:
        /*00ac*/ 	.byte	0x04, 0x1e
        /*00ae*/ 	.short	(.L_219 - .L_218)
.L_218:
        /*00b0*/ 	.word	0x00000000


	//----- nvinfo : EIATTR_CBANK_PARAM_SIZE
	.align		4
.L_219:
        /*00b4*/ 	.byte	0x03, 0x19
        /*00b6*/ 	.short	0x0034


	//----- nvinfo : EIATTR_PARAM_CBANK
	.align		4
        /*00b8*/ 	.byte	0x04, 0x0a
        /*00ba*/ 	.short	(.L_221 - .L_220)
	.align		4
.L_220:
        /*00bc*/ 	.word	index@(.nv.constant0._Z16fc0_sparse_inputPKiPKaS0_PaS3_iii)
        /*00c0*/ 	.short	0x0380
        /*00c2*/ 	.short	0x0034


	//----- nvinfo : EIATTR_SW_WAR
	.align		4
.L_221:
        /*00c4*/ 	.byte	0x04, 0x36
        /*00c6*/ 	.short	(.L_223 - .L_222)
.L_222:
        /*00c8*/ 	.word	0x00000008
.L_223:


//--------------------- .nv.info._Z32feature_transform_warp_optimizedPKsS0_PKiPKjPiiii --------------------------
	.section	.nv.info._Z32feature_transform_warp_optimizedPKsS0_PKiPKjPiiii,"",@"SHT_CUDA_INFO"
	.sectionflags	@""
	.align	4


	//----- nvinfo : EIATTR_CUDA_API_VERSION
	.align		4
        /*0000*/ 	.byte	0x04, 0x37
        /*0002*/ 	.short	(.L_225 - .L_224)
.L_224:
        /*0004*/ 	.word	0x00000082


	//----- nvinfo : EIATTR_KPARAM_INFO
	.align		4
.L_225:
        /*0008*/ 	.byte	0x04, 0x17
        /*000a*/ 	.short	(.L_227 - .L_226)
.L_226:
        /*000c*/ 	.word	0x00000000
        /*0010*/ 	.short	0x0007
        /*0012*/ 	.short	0x0030
        /*0014*/ 	.byte	0x00, 0xf0, 0x11, 0x00


	//----- nvinfo : EIATTR_KPARAM_INFO
	.align		4
.L_227:
        /*0018*/ 	.byte	0x04, 0x17
        /*001a*/ 	.short	(.L_229 - .L_228)
.L_228:
        /*001c*/ 	.word	0x00000000
        /*0020*/ 	.short	0x0006
        /*0022*/ 	.short	0x002c
        /*0024*/ 	.byte	0x00, 0xf0, 0x11, 0x00


	//----- nvinfo : EIATTR_KPARAM_INFO
	.align		4
.L_229:
        /*0028*/ 	.byte	0x04, 0x17
        /*002a*/ 	.short	(.L_231 - .L_230)
.L_230:
        /*002c*/ 	.word	0x00000000
        /*0030*/ 	.short	0x0005
        /*0032*/ 	.short	0x0028
        /*0034*/ 	.byte	0x00, 0xf0, 0x11, 0x00


	//----- nvinfo : EIATTR_KPARAM_INFO
	.align		4
.L_231:
        /*0038*/ 	.byte	0x04, 0x17
        /*003a*/ 	.short	(.L_233 - .L_232)
.L_232:
        /*003c*/ 	.word	0x00000000
        /*0040*/ 	.short	0x0004
        /*0042*/ 	.short	0x0020
        /*0044*/ 	.byte	0x00, 0xf5, 0x21, 0x00


	//----- nvinfo : EIATTR_KPARAM_INFO
	.align		4
.L_233:
        /*0048*/ 	.byte	0x04, 0x17
        /*004a*/ 	.short	(.L_235 - .L_234)
.L_234:
        /*004c*/ 	.word	0x00000000
        /*0050*/ 	.short	0x0003
        /*0052*/ 	.short	0x0018
        /*0054*/ 	.byte	0x00, 0xf5, 0x21, 0x00


	//----- nvinfo : EIATTR_KPARAM_INFO
	.align		4
.L_235:
        /*0058*/ 	.byte	0x04, 0x17
        /*005a*/ 	.short	(.L_237 - .L_236)
.L_236:
        /*005c*/ 	.word	0x00000000
        /*0060*/ 	.short	0x0002
        /*0062*/ 	.short	0x0010
        /*0064*/ 	.byte	0x00, 0xf5, 0x21, 0x00


	//----- nvinfo : EIATTR_KPARAM_INFO
	.align		4
.L_237:
        /*0068*/ 	.byte	0x04, 0x17
        /*006a*/ 	.short	(.L_239 - .L_238)
.L_238:
        /*006c*/ 	.word	0x00000000
        /*0070*/ 	.short	0x0001
        /*0072*/ 	.short	0x0008
        /*0074*/ 	.byte	0x00, 0xf5, 0x21, 0x00


	//----- nvinfo : EIATTR_KPARAM_INFO
	.align		4
.L_239:
        /*0078*/ 	.byte	0x04, 0x17
        /*007a*/ 	.short	(.L_241 - .L_240)
.L_240:
        /*007c*/ 	.word	0x00000000
        /*0080*/ 	.short	0x0000
        /*0082*/ 	.short	0x0000
        /*0084*/ 	.byte	0x00, 0xf5, 0x21, 0x00


	//----- nvinfo : EIATTR_SPARSE_MMA_MASK
	.align		4
.L_241:
        /*0088*/ 	.byte	0x03, 0x50
        /*008a*/ 	.short	0x0000


	//----- nvinfo : EIATTR_MAXREG_COUNT
	.align		4
        /*008c*/ 	.byte	0x03, 0x1b
        /*008e*/ 	.short	0x00ff


	//----- nvinfo : EIATTR_MERCURY_ISA_VERSION
	.align		4
        /*0090*/ 	.byte	0x03, 0x5f
        /*0092*/ 	.short	0x0101


	//----- nvinfo : EIATTR_VRC_CTA_INIT_COUNT
	.align		4
        /*0094*/ 	.byte	0x02, 0x4a
	.zero		1
	.zero		1


	//----- nvinfo : EIATTR_EXIT_INSTR_OFFSETS
	.align		4
        /*0098*/ 	.byte	0x04, 0x1c
        /*009a*/ 	.short	(.L_243 - .L_242)


	//   ....[0]....
.L_242:
        /*009c*/ 	.word	0x00000040


	//   ....[1]....
        /*00a0*/ 	.word	0x000000f0


	//   ....[2]....
        /*00a4*/ 	.word	0x00000dd0


	//----- nvinfo : EIATTR_CBANK_PARAM_SIZE
	.align		4
.L_243:
        /*00a8*/ 	.byte	0x03, 0x19
        /*00aa*/ 	.short	0x0034


	//----- nvinfo : EIATTR_PARAM_CBANK
	.align		4
        /*00ac*/ 	.byte	0x04, 0x0a
        /*00ae*/ 	.short	(.L_245 - .L_244)
	.align		4
.L_244:
        /*00b0*/ 	.word	index@(.nv.constant0._Z32feature_transform_warp_optimizedPKsS0_PKiPKjPiiii)
        /*00b4*/ 	.short	0x0380
        /*00b6*/ 	.short	0x0034


	//----- nvinfo : EIATTR_SW_WAR
	.align		4
.L_245:
        /*00b8*/ 	.byte	0x04, 0x36
        /*00ba*/ 	.short	(.L_247 - .L_246)
.L_246:
        /*00bc*/ 	.word	0x00000008
.L_247:


//--------------------- .nv.info._Z25double_incremental_updatePKsPKiS2_S2_S2_PKjS2_Piii --------------------------
	.section	.nv.info._Z25double_incremental_updatePKsPKiS2_S2_S2_PKjS2_Piii,"",@"SHT_CUDA_INFO"
	.sectionflags	@""
	.align	4


	//----- nvinfo : EIATTR_CUDA_API_VERSION
	.align		4
        /*0000*/ 	.byte	0x04, 0x37
        /*0002*/ 	.short	(.L_249 - .L_248)
.L_248:
        /*0004*/ 	.word	0x00000082


	//----- nvinfo : EIATTR_KPARAM_INFO
	.align		4
.L_249:
        /*0008*/ 	.byte	0x04, 0x17
        /*000a*/ 	.short	(.L_251 - .L_250)
.L_250:
        /*000c*/ 	.word	0x00000000
        /*0010*/ 	.short	0x0009
        /*0012*/ 	.short	0x0044
        /*0014*/ 	.byte	0x00, 0xf0, 0x11, 0x00


	//----- nvinfo : EIATTR_KPARAM_INFO
	.align		4
.L_251:
        /*0018*/ 	.byte	0x04, 0x17
        /*001a*/ 	.short	(.L_253 - .L_252)
.L_252:
        /*001c*/ 	.word	0x00000000
        /*0020*/ 	.short	0x0008
        /*0022*/ 	.short	0x0040
        /*0024*/ 	.byte	0x00, 0xf0, 0x11, 0x00


	//----- nvinfo : EIATTR_KPARAM_INFO
	.align		4
.L_253:
        /*0028*/ 	.byte	0x04, 0x17
        /*002a*/ 	.short	(.L_255 - .L_254)
.L_254:
        /*002c*/ 	.word	0x00000000
        /*0030*/ 	.short	0x0007
        /*0032*/ 	.short	0x0038
        /*0034*/ 	.byte	0x00, 0xf5, 0x21, 0x00


	//----- nvinfo : EIATTR_KPARAM_INFO
	.align		4
.L_255:
        /*0038*/ 	.byte	0x04, 0x17
        /*003a*/ 	.short	(.L_257 - .L_256)
.L_256:
        /*003c*/ 	.word	0x00000000
        /*0040*/ 	.short	0x0006
        /*0042*/ 	.short	0x0030
        /*0044*/ 	.byte	0x00, 0xf5, 0x21, 0x00


	//----- nvinfo : EIATTR_KPARAM_INFO
	.align		4
.L_257:
        /*0048*/ 	.byte	0x04, 0x17
        /*004a*/ 	.short	(.L_259 - .L_258)
.L_258:
        /*004c*/ 	.word	0x00000000
        /*0050*/ 	.short	0x0005
        /*0052*/ 	.short	0x0028
        /*0054*/ 	.byte	0x00, 0xf5, 0x21, 0x00


	//----- nvinfo : EIATTR_KPARAM_INFO
	.align		4
.L_259:
        /*0058*/ 	.byte	0x04, 0x17
        /*005a*/ 	.short	(.L_261 - .L_260)
.L_260:
        /*005c*/ 	.word	0x00000000
        /*0060*/ 	.short	0x0004
        /*0062*/ 	.short	0x0020
        /*0064*/ 	.byte	0x00, 0xf5, 0x21, 0x00


	//----- nvinfo : EIATTR_KPARAM_INFO
	.align		4
.L_261:
        /*0068*/ 	.byte	0x04, 0x17
        /*006a*/ 	.short	(.L_263 - .L_262)
.L_262:
        /*006c*/ 	.word	0x00000000
        /*0070*/ 	.short	0x0003
        /*0072*/ 	.short	0x0018
        /*0074*/ 	.byte	0x00, 0xf5, 0x21, 0x00


	//----- nvinfo : EIATTR_KPARAM_INFO
	.align		4
.L_263:
        /*0078*/ 	.byte	0x04, 0x17
        /*007a*/ 	.short	(.L_265 - .L_264)
.L_264:
        /*007c*/ 	.word	0x00000000
        /*0080*/ 	.short	0x0002
        /*0082*/ 	.short	0x0010
        /*0084*/ 	.byte	0x00, 0xf5, 0x21, 0x00


	//----- nvinfo : EIATTR_KPARAM_INFO
	.align		4
.L_265:
        /*0088*/ 	.byte	0x04, 0x17
        /*008a*/ 	.short	(.L_267 - .L_266)
.L_266:
        /*008c*/ 	.word	0x00000000
        /*0090*/ 	.short	0x0001
        /*0092*/ 	.short	0x0008
        /*0094*/ 	.byte	0x00, 0xf5, 0x21, 0x00


	//----- nvinfo : EIATTR_KPARAM_INFO
	.align		4
.L_267:
        /*0098*/ 	.byte	0x04, 0x17
        /*009a*/ 	.short	(.L_269 - .L_268)
.L_268:
        /*009c*/ 	.word	0x00000000
        /*00a0*/ 	.short	0x0000
        /*00a2*/ 	.short	0x0000
        /*00a4*/ 	.byte	0x00, 0xf5, 0x21, 0x00


	//----- nvinfo : EIATTR_SPARSE_MMA_MASK
	.align		4
.L_269:
        /*00a8*/ 	.byte	0x03, 0x50
        /*00aa*/ 	.short	0x0000


	//----- nvinfo : EIATTR_MAXREG_COUNT
	.align		4
        /*00ac*/ 	.byte	0x03, 0x1b
        /*00ae*/ 	.short	0x00ff


	//----- nvinfo : EIATTR_MERCURY_ISA_VERSION
	.align		4
        /*00b0*/ 	.byte	0x03, 0x5f
        /*00b2*/ 	.short	0x0101


	//----- nvinfo : EIATTR_VRC_CTA_INIT_COUNT
	.align		4
        /*00b4*/ 	.byte	0x02, 0x4a
	.zero		1
	.zero		1


	//----- nvinfo : EIATTR_EXIT_INSTR_OFFSETS
	.align		4
        /*00b8*/ 	.byte	0x04, 0x1c
        /*00ba*/ 	.short	(.L_271 - .L_270)


	//   ....[0]....
.L_270:
        /*00bc*/ 	.word	0x00000070


	//   ....[1]....
        /*00c0*/ 	.word	0x00003e30


	//----- nvinfo : EIATTR_CBANK_PARAM_SIZE
	.align		4
.L_271:
        /*00c4*/ 	.byte	0x03, 0x19
        /*00c6*/ 	.short	0x0048


	//----- nvinfo : EIATTR_PARAM_CBANK
	.align		4
        /*00c8*/ 	.byte	0x04, 0x0a
        /*00ca*/ 	.short	(.L_273 - .L_272)
	.align		4
.L_272:
        /*00cc*/ 	.word	index@(.nv.constant0._Z25double_incremental_updatePKsPKiS2_S2_S2_PKjS2_Piii)
        /*00d0*/ 	.short	0x0380
        /*00d2*/ 	.short	0x0048


	//----- nvinfo : EIATTR_SW_WAR
	.align		4
.L_273:
        /*00d4*/ 	.byte	0x04, 0x36
        /*00d6*/ 	.short	(.L_275 - .L_274)
.L_274:
        /*00d8*/ 	.word	0x00000008
.L_275:


//--------------------- .nv.info._Z23extract_threat_featuresPKmPiPjii --------------------------
	.section	.nv.info._Z23extract_threat_featuresPKmPiPjii,"",@"SHT_CUDA_INFO"
	.sectionflags	@""
	.align	4


	//----- nvinfo : EIATTR_CUDA_API_VERSION
	.align		4
        /*0000*/ 	.byte	0x04, 0x37
        /*0002*/ 	.short	(.L_277 - .L_276)
.L_276:
        /*0004*/ 	.word	0x00000082


	//----- nvinfo : EIATTR_KPARAM_INFO
	.align		4
.L_277:
        /*0008*/ 	.byte	0x04, 0x17
        /*000a*/ 	.short	(.L_279 - .L_278)
.L_278:
        /*000c*/ 	.word	0x00000000
        /*0010*/ 	.short	0x0004
        /*0012*/ 	.short	0x001c
        /*0014*/ 	.byte	0x00, 0xf0, 0x11, 0x00


	//----- nvinfo : EIATTR_KPARAM_INFO
	.align		4
.L_279:
        /*0018*/ 	.byte	0x04, 0x17
        /*001a*/ 	.short	(.L_281 - .L_280)
.L_280:
        /*001c*/ 	.word	0x00000000
        /*0020*/ 	.short	0x0003
        /*0022*/ 	.short	0x0018
        /*0024*/ 	.byte	0x00, 0xf0, 0x11, 0x00


	//----- nvinfo : EIATTR_KPARAM_INFO
	.align		4
.L_281:
        /*0028*/ 	.byte	0x04, 0x17
        /*002a*/ 	.short	(.L_283 - .L_282)
.L_282:
        /*002c*/ 	.word	0x00000000
        /*0030*/ 	.short	0x0002
        /*0032*/ 	.short	0x0010
        /*0034*/ 	.byte	0x00, 0xf5, 0x21, 0x00


	//----- nvinfo : EIATTR_KPARAM_INFO
	.align		4
.L_283:
        /*0038*/ 	.byte	0x04, 0x17
        /*003a*/ 	.short	(.L_285 - .L_284)
.L_284:
        /*003c*/ 	.word	0x00000000
        /*0040*/ 	.short	0x0001
        /*0042*/ 	.short	0x0008
        /*0044*/ 	.byte	0x00, 0xf5, 0x21, 0x00


	//----- nvinfo : EIATTR_KPARAM_INFO
	.align		4
.L_285:
        /*0048*/ 	.byte	0x04, 0x17
        /*004a*/ 	.short	(.L_287 - .L_286)
.L_286:
        /*004c*/ 	.word	0x00000000
        /*0050*/ 	.short	0x0000
        /*0052*/ 	.short	0x0000
        /*0054*/ 	.byte	0x00, 0xf5, 0x21, 0x00


	//----- nvinfo : EIATTR_SPARSE_MMA_MASK
	.align		4
.L_287:
        /*0058*/ 	.byte	0x03, 0x50
        /*005a*/ 	.short	0x0000


	//----- nvinfo : EIATTR_MAXREG_COUNT
	.align		4
        /*005c*/ 	.byte	0x03, 0x1b
        /*005e*/ 	.short	0x00ff


	//----- nvinfo : EIATTR_MERCURY_ISA_VERSION
	.align		4
        /*0060*/ 	.byte	0x03, 0x5f
        /*0062*/ 	.short	0x0101


	//----- nvinfo : EIATTR_VRC_CTA_INIT_COUNT
	.align		4
        /*0064*/ 	.byte	0x02, 0x4a
	.zero		1
	.zero		1


	//----- nvinfo : EIATTR_EXIT_INSTR_OFFSETS
	.align		4
        /*0068*/ 	.byte	0x04, 0x1c
        /*006a*/ 	.short	(.L_289 - .L_288)


	//   ....[0]....
.L_288:
        /*006c*/ 	.word	0x00000070


	//   ....[1]....
        /*0070*/ 	.word	0x00000970


	//----- nvinfo : EIATTR_CRS_STACK_SIZE
	.align		4
.L_289:
        /*0074*/ 	.byte	0x04, 0x1e
        /*0076*/ 	.short	(.L_291 - .L_290)
.L_290:
        /*0078*/ 	.word	0x00000000


	//----- nvinfo : EIATTR_CBANK_PARAM_SIZE
	.align		4
.L_291:
        /*007c*/ 	.byte	0x03, 0x19
        /*007e*/ 	.short	0x0020


	//----- nvinfo : EIATTR_PARAM_CBANK
	.align		4
        /*0080*/ 	.byte	0x04, 0x0a
        /*0082*/ 	.short	(.L_293 - .L_292)
	.align		4
.L_292:
        /*0084*/ 	.word	index@(.nv.constant0._Z23extract_threat_featuresPKmPiPjii)
        /*0088*/ 	.short	0x0380
        /*008a*/ 	.short	0x0020


	//----- nvinfo : EIATTR_SW_WAR
	.align		4
.L_293:
        /*008c*/ 	.byte	0x04, 0x36
        /*008e*/ 	.short	(.L_295 - .L_294)
.L_294:
        /*0090*/ 	.word	0x00000008
.L_295:


//--------------------- .nv.info._Z29swap_accumulator_perspectivesPKiPiii --------------------------
	.section	.nv.info._Z29swap_accumulator_perspectivesPKiPiii,"",@"SHT_CUDA_INFO"
	.sectionflags	@""
	.align	4


	//----- nvinfo : EIATTR_CUDA_API_VERSION
	.align		4
        /*0000*/ 	.byte	0x04, 0x37
        /*0002*/ 	.short	(.L_297 - .L_296)
.L_296:
        /*0004*/ 	.word	0x00000082


	//----- nvinfo : EIATTR_KPARAM_INFO
	.align		4
.L_297:
        /*0008*/ 	.byte	0x04, 0x17
        /*000a*/ 	.short	(.L_299 - .L_298)
.L_298:
        /*000c*/ 	.word	0x00000000
        /*0010*/ 	.short	0x0003
        /*0012*/ 	.short	0x0014
        /*0014*/ 	.byte	0x00, 0xf0, 0x11, 0x00


	//----- nvinfo : EIATTR_KPARAM_INFO
	.align		4
.L_299:
        /*0018*/ 	.byte	0x04, 0x17
        /*001a*/ 	.short	(.L_301 - .L_300)
.L_300:
        /*001c*/ 	.word	0x00000000
        /*0020*/ 	.short	0x0002
        /*0022*/ 	.short	0x0010
        /*0024*/ 	.byte	0x00, 0xf0, 0x11, 0x00


	//----- nvinfo : EIATTR_KPARAM_INFO
	.align		4
.L_301:
        /*0028*/ 	.byte	0x04, 0x17
        /*002a*/ 	.short	(.L_303 - .L_302)
.L_302:
        /*002c*/ 	.word	0x00000000
        /*0030*/ 	.short	0x0001
        /*0032*/ 	.short	0x0008
        /*0034*/ 	.byte	0x00, 0xf5, 0x21, 0x00


	//----- nvinfo : EIATTR_KPARAM_INFO
	.align		4
.L_303:
        /*0038*/ 	.byte	0x04, 0x17
        /*003a*/ 	.short	(.L_305 - .L_304)
.L_304:
        /*003c*/ 	.word	0x00000000
        /*0040*/ 	.short	0x0000
        /*0042*/ 	.short	0x0000
        /*0044*/ 	.byte	0x00, 0xf5, 0x21, 0x00


	//----- nvinfo : EIATTR_SPARSE_MMA_MASK
	.align		4
.L_305:
        /*0048*/ 	.byte	0x03, 0x50
        /*004a*/ 	.short	0x0000


	//----- nvinfo : EIATTR_MAXREG_COUNT
	.align		4
        /*004c*/ 	.byte	0x03, 0x1b
        /*004e*/ 	.short	0x00ff


	//----- nvinfo : EIATTR_MERCURY_ISA_VERSION
	.align		4
        /*0050*/ 	.byte	0x03, 0x5f
        /*0052*/ 	.short	0x0101


	//----- nvinfo : EIATTR_VRC_CTA_INIT_COUNT
	.align		4
        /*0054*/ 	.byte	0x02, 0x4a
	.zero		1
	.zero		1


	//----- nvinfo : EIATTR_EXIT_INSTR_OFFSETS
	.align		4
        /*0058*/ 	.byte	0x04, 0x1c
        /*005a*/ 	.short	(.L_307 - .L_306)


	//   ....[0]....
.L_306:
        /*005c*/ 	.word	0x000000a0


	//   ....[1]....
        /*0060*/ 	.word	0x00000310


	//----- nvinfo : EIATTR_CBANK_PARAM_SIZE
	.align		4
.L_307:
        /*0064*/ 	.byte	0x03, 0x19
        /*0066*/ 	.short	0x0018


	//----- nvinfo : EIATTR_PARAM_CBANK
	.align		4
        /*0068*/ 	.byte	0x04, 0x0a
        /*006a*/ 	.short	(.L_309 - .L_308)
	.align		4
.L_308:
        /*006c*/ 	.word	index@(.nv.constant0._Z29swap_accumulator_perspectivesPKiPiii)
        /*0070*/ 	.short	0x0380
        /*0072*/ 	.short	0x0018


	//----- nvinfo : EIATTR_SW_WAR
	.align		4
.L_309:
        /*0074*/ 	.byte	0x04, 0x36
        /*0076*/ 	.short	(.L_311 - .L_310)
.L_310:
        /*0078*/ 	.word	0x00000008
.L_311:


//--------------------- .nv.info._Z11zero_bufferPii --------------------------
	.section	.nv.info._Z11zero_bufferPii,"",@"SHT_CUDA_INFO"
	.sectionflags	@""
	.align	4


	//----- nvinfo : EIATTR_CUDA_API_VERSION
	.align		4
        /*0000*/ 	.byte	0x04, 0x37
        /*0002*/ 	.short	(.L_313 - .L_312)
.L_312:
        /*0004*/ 	.word	0x00000082


	//----- nvinfo : EIATTR_KPARAM_INFO
	.align		4
.L_313:
        /*0008*/ 	.byte	0x04, 0x17
        /*000a*/ 	.short	(.L_315 - .L_314)
.L_314:
        /*000c*/ 	.word	0x00000000
        /*0010*/ 	.short	0x0001
        /*0012*/ 	.short	0x0008
        /*0014*/ 	.byte	0x00, 0xf0, 0x11, 0x00


	//----- nvinfo : EIATTR_KPARAM_INFO
	.align		4
.L_315:
        /*0018*/ 	.byte	0x04, 0x17
        /*001a*/ 	.short	(.L_317 - .L_316)
.L_316:
        /*001c*/ 	.word	0x00000000
        /*0020*/ 	.short	0x0000
        /*0022*/ 	.short	0x0000
        /*0024*/ 	.byte	0x00, 0xf5, 0x21, 0x00


	//----- nvinfo : EIATTR_SPARSE_MMA_MASK
	.align		4
.L_317:
        /*0028*/ 	.byte	0x03, 0x50
        /*002a*/ 	.short	0x0000


	//----- nvinfo : EIATTR_MAXREG_COUNT
	.align		4
        /*002c*/ 	.byte	0x03, 0x1b
        /*002e*/ 	.short	0x00ff


	//----- nvinfo : EIATTR_MERCURY_ISA_VERSION
	.align		4
        /*0030*/ 	.byte	0x03, 0x5f
        /*0032*/ 	.short	0x0101


	//----- nvinfo : EIATTR_VRC_CTA_INIT_COUNT
	.align		4
        /*0034*/ 	.byte	0x02, 0x4a
	.zero		1
	.zero		1


	//----- nvinfo : EIATTR_EXIT_INSTR_OFFSETS
	.align		4
        /*0038*/ 	.byte	0x04, 0x1c
        /*003a*/ 	.short	(.L_319 - .L_318)


	//   ....[0]....
.L_318:
        /*003c*/ 	.word	0x00000070


	//   ....[1]....
        /*0040*/ 	.word	0x000000c0


	//----- nvinfo : EIATTR_CBANK_PARAM_SIZE
	.align		4
.L_319:
        /*0044*/ 	.byte	0x03, 0x19
        /*0046*/ 	.short	0x000c


	//----- nvinfo : EIATTR_PARAM_CBANK
	.align		4
        /*0048*/ 	.byte	0x04, 0x0a
        /*004a*/ 	.short	(.L_321 - .L_320)
	.align		4
.L_320:
        /*004c*/ 	.word	index@(.nv.constant0._Z11zero_bufferPii)
        /*0050*/ 	.short	0x0380
        /*0052*/ 	.short	0x000c


	//----- nvinfo : EIATTR_SW_WAR
	.align		4
.L_321:
        /*0054*/ 	.byte	0x04, 0x36
        /*0056*/ 	.short	(.L_323 - .L_322)
.L_322:
        /*0058*/ 	.word	0x00000008
.L_323:


//--------------------- .nv.info._Z17init_accumulatorsPKsPiii --------------------------
	.section	.nv.info._Z17init_accumulatorsPKsPiii,"",@"SHT_CUDA_INFO"
	.sectionflags	@""
	.align	4


	//----- nvinfo : EIATTR_CUDA_API_VERSION
	.align		4
        /*0000*/ 	.byte	0x04, 0x37
        /*0002*/ 	.short	(.L_325 - .L_324)
.L_324:
        /*0004*/ 	.word	0x00000082


	//----- nvinfo : EIATTR_KPARAM_INFO
	.align		4
.L_325:
        /*0008*/ 	.byte	0x04, 0x17
        /*000a*/ 	.short	(.L_327 - .L_326)
.L_326:
        /*000c*/ 	.word	0x00000000
        /*0010*/ 	.short	0x0003
        /*0012*/ 	.short	0x0014
        /*0014*/ 	.byte	0x00, 0xf0, 0x11, 0x00


	//----- nvinfo : EIATTR_KPARAM_INFO
	.align		4
.L_327:
        /*0018*/ 	.byte	0x04, 0x17
        /*001a*/ 	.short	(.L_329 - .L_328)
.L_328:
        /*001c*/ 	.word	0x00000000
        /*0020*/ 	.short	0x0002
        /*0022*/ 	.short	0x0010
        /*0024*/ 	.byte	0x00, 0xf0, 0x11, 0x00


	//----- nvinfo : EIATTR_KPARAM_INFO
	.align		4
.L_329:
        /*0028*/ 	.byte	0x04, 0x17
        /*002a*/ 	.short	(.L_331 - .L_330)
.L_330:
        /*002c*/ 	.word	0x00000000
        /*0030*/ 	.short	0x0001
        /*0032*/ 	.short	0x0008
        /*0034*/ 	.byte	0x00, 0xf5, 0x21, 0x00


	//----- nvinfo : EIATTR_KPARAM_INFO
	.align		4
.L_331:
        /*0038*/ 	.byte	0x04, 0x17
        /*003a*/ 	.short	(.L_333 - .L_332)
.L_332:
        /*003c*/ 	.word	0x00000000
        /*0040*/ 	.short	0x0000
        /*0042*/ 	.short	0x0000
        /*0044*/ 	.byte	0x00, 0xf5, 0x21, 0x00


	//----- nvinfo : EIATTR_SPARSE_MMA_MASK
	.align		4
.L_333:
        /*0048*/ 	.byte	0x03, 0x50
        /*004a*/ 	.short	0x0000


	//----- nvinfo : EIATTR_MAXREG_COUNT
	.align		4
        /*004c*/ 	.byte	0x03, 0x1b
        /*004e*/ 	.short	0x00ff


	//----- nvinfo : EIATTR_MERCURY_ISA_VERSION
	.align		4
        /*0050*/ 	.byte	0x03, 0x5f
        /*0052*/ 	.short	0x0101


	//----- nvinfo : EIATTR_VRC_CTA_INIT_COUNT
	.align		4
        /*0054*/ 	.byte	0x02, 0x4a
	.zero		1
	.zero		1


	//----- nvinfo : EIATTR_EXIT_INSTR_OFFSETS
	.align		4
        /*0058*/ 	.byte	0x04, 0x1c
        /*005a*/ 	.short	(.L_335 - .L_334)


	//   ....[0]....
.L_334:
        /*005c*/ 	.word	0x000000a0


	//   ....[1]....
        /*0060*/ 	.word	0x000002c0


	//----- nvinfo : EIATTR_CBANK_PARAM_SIZE
	.align		4
.L_335:
        /*0064*/ 	.byte	0x03, 0x19
        /*0066*/ 	.short	0x0018


	//----- nvinfo : EIATTR_PARAM_CBANK
	.align		4
        /*0068*/ 	.byte	0x04, 0x0a
        /*006a*/ 	.short	(.L_337 - .L_336)
	.align		4
.L_336:
        /*006c*/ 	.word	index@(.nv.constant0._Z17init_accumulatorsPKsPiii)
        /*0070*/ 	.short	0x0380
        /*0072*/ 	.short	0x0018


	//----- nvinfo : EIATTR_SW_WAR
	.align		4
.L_337:
        /*0074*/ 	.byte	0x04, 0x36
        /*0076*/ 	.short	(.L_339 - .L_338)
.L_338:
        /*0078*/ 	.word	0x00000008
.L_339:


//--------------------- .nv.info._Z15psqt_accumulatePKiS0_PKjS2_Pii --------------------------
	.section	.nv.info._Z15psqt_accumulatePKiS0_PKjS2_Pii,"",@"SHT_CUDA_INFO"
	.sectionflags	@""
	.align	4


	//----- nvinfo : EIATTR_CUDA_API_VERSION
	.align		4
        /*0000*/ 	.byte	0x04, 0x37
        /*0002*/ 	.short	(.L_341 - .L_340)
.L_340:
        /*0004*/ 	.word	0x00000082


	//----- nvinfo : EIATTR_KPARAM_INFO
	.align		4
.L_341:
        /*0008*/ 	.byte	0x04, 0x17
        /*000a*/ 	.short	(.L_343 - .L_342)
.L_342:
        /*000c*/ 	.word	0x00000000
        /*0010*/ 	.short	0x0005
        /*0012*/ 	.short	0x0028
        /*0014*/ 	.byte	0x00, 0xf0, 0x11, 0x00


	//----- nvinfo : EIATTR_KPARAM_INFO
	.align		4
.L_343:
        /*0018*/ 	.byte	0x04, 0x17
        /*001a*/ 	.short	(.L_345 - .L_344)
.L_344:
        /*001c*/ 	.word	0x00000000
        /*0020*/ 	.short	0x0004
        /*0022*/ 	.short	0x0020
        /*0024*/ 	.byte	0x00, 0xf5, 0x21, 0x00


	//----- nvinfo : EIATTR_KPARAM_INFO
	.align		4
.L_345:
        /*0028*/ 	.byte	0x04, 0x17
        /*002a*/ 	.short	(.L_347 - .L_346)
.L_346:
        /*002c*/ 	.word	0x00000000
        /*0030*/ 	.short	0x0003
        /*0032*/ 	.short	0x0018
        /*0034*/ 	.byte	0x00, 0xf5, 0x21, 0x00


	//----- nvinfo : EIATTR_KPARAM_INFO
	.align		4
.L_347:
        /*0038*/ 	.byte	0x04, 0x17
        /*003a*/ 	.short	(.L_349 - .L_348)
.L_348:
        /*003c*/ 	.word	0x00000000
        /*0040*/ 	.short	0x0002
        /*0042*/ 	.short	0x0010
        /*0044*/ 	.byte	0x00, 0xf5, 0x21, 0x00


	//----- nvinfo : EIATTR_KPARAM_INFO
	.align		4
.L_349:
        /*0048*/ 	.byte	0x04, 0x17
        /*004a*/ 	.short	(.L_351 - .L_350)
.L_350:
        /*004c*/ 	.word	0x00000000
        /*0050*/ 	.short	0x0001
        /*0052*/ 	.short	0x0008
        /*0054*/ 	.byte	0x00, 0xf5, 0x21, 0x00


	//----- nvinfo : EIATTR_KPARAM_INFO
	.align		4
.L_351:
        /*0058*/ 	.byte	0x04, 0x17
        /*005a*/ 	.short	(.L_353 - .L_352)
.L_352:
        /*005c*/ 	.word	0x00000000
        /*0060*/ 	.short	0x0000
        /*0062*/ 	.short	0x0000
        /*0064*/ 	.byte	0x00, 0xf5, 0x21, 0x00


	//----- nvinfo : EIATTR_SPARSE_MMA_MASK
	.align		4
.L_353:
        /*0068*/ 	.byte	0x03, 0x50
        /*006a*/ 	.short	0x0000


	//----- nvinfo : EIATTR_MAXREG_COUNT
	.align		4
        /*006c*/ 	.byte	0x03, 0x1b
        /*006e*/ 	.short	0x00ff


	//----- nvinfo : EIATTR_MERCURY_ISA_VERSION
	.align		4
        /*0070*/ 	.byte	0x03, 0x5f
        /*0072*/ 	.short	0x0101


	//----- nvinfo : EIATTR_VRC_CTA_INIT_COUNT
	.align		4
        /*0074*/ 	.byte	0x02, 0x4a
	.zero		1
	.zero		1


	//----- nvinfo : EIATTR_EXIT_INSTR_OFFSETS
	.align		4
        /*0078*/ 	.byte	0x04, 0x1c
        /*007a*/ 	.short	(.L_355 - .L_354)


	//   ....[0]....
.L_354:
        /*007c*/ 	.word	0x00000090


	//   ....[1]....
        /*0080*/ 	.word	0x00000af0


	//----- nvinfo : EIATTR_CBANK_PARAM_SIZE
	.align		4
.L_355:
        /*0084*/ 	.byte	0x03, 0x19
        /*0086*/ 	.short	0x002c


	//----- nvinfo : EIATTR_PARAM_CBANK
	.align		4
        /*0088*/ 	.byte	0x04, 0x0a
        /*008a*/ 	.short	(.L_357 - .L_356)
	.align		4
.L_356:
        /*008c*/ 	.word	index@(.nv.constant0._Z15psqt_accumulatePKiS0_PKjS2_Pii)
        /*0090*/ 	.short	0x0380
        /*0092*/ 	.short	0x002c


	//----- nvinfo : EIATTR_SW_WAR
	.align		4
.L_357:
        /*0094*/ 	.byte	0x04, 0x36
        /*0096*/ 	.short	(.L_359 - .L_358)
.L_358:
        /*0098*/ 	.word	0x00000008
.L_359:


//--------------------- .nv.info._Z18nnue_forward_fusedPKiPKaS0_S2_S0_S2_S0_Piii --------------------------
	.section	.nv.info._Z18nnue_forward_fusedPKiPKaS0_S2_S0_S2_S0_Piii,"",@"SHT_CUDA_INFO"
	.sectionflags	@""
	.align	4


	//----- nvinfo : EIATTR_CUDA_API_VERSION
	.align		4
        /*0000*/ 	.byte	0x04, 0x37
        /*0002*/ 	.short	(.L_361 - .L_360)
.L_360:
        /*0004*/ 	.word	0x00000082


	//----- nvinfo : EIATTR_KPARAM_INFO
	.align		4
.L_361:
        /*0008*/ 	.byte	0x04, 0x17
        /*000a*/ 	.short	(.L_363 - .L_362)
.L_362:
        /*000c*/ 	.word	0x00000000
        /*0010*/ 	.short	0x0009
        /*0012*/ 	.short	0x0044
        /*0014*/ 	.byte	0x00, 0xf0, 0x11, 0x00


	//----- nvinfo : EIATTR_KPARAM_INFO
	.align		4
.L_363:
        /*0018*/ 	.byte	0x04, 0x17
        /*001a*/ 	.short	(.L_365 - .L_364)
.L_364:
        /*001c*/ 	.word	0x00000000
        /*0020*/ 	.short	0x0008
        /*0022*/ 	.short	0x0040
        /*0024*/ 	.byte	0x00, 0xf0, 0x11, 0x00


	//----- nvinfo : EIATTR_KPARAM_INFO
	.align		4
.L_365:
        /*0028*/ 	.byte	0x04, 0x17
        /*002a*/ 	.short	(.L_367 - .L_366)
.L_366:
        /*002c*/ 	.word	0x00000000
        /*0030*/ 	.short	0x0007
        /*0032*/ 	.short	0x0038
        /*0034*/ 	.byte	0x00, 0xf5, 0x21, 0x00


	//----- nvinfo : EIATTR_KPARAM_INFO
	.align		4
.L_367:
        /*0038*/ 	.byte	0x04, 0x17
        /*003a*/ 	.short	(.L_369 - .L_368)
.L_368:
        /*003c*/ 	.word	0x00000000
        /*0040*/ 	.short	0x0006
        /*0042*/ 	.short	0x0030
        /*0044*/ 	.byte	0x00, 0xf5, 0x21, 0x00


	//----- nvinfo : EIATTR_KPARAM_INFO
	.align		4
.L_369:
        /*0048*/ 	.byte	0x04, 0x17
        /*004a*/ 	.short	(.L_371 - .L_370)
.L_370:
        /*004c*/ 	.word	0x00000000
        /*0050*/ 	.short	0x0005
        /*0052*/ 	.short	0x0028
        /*0054*/ 	.byte	0x00, 0xf5, 0x21, 0x00


	//----- nvinfo : EIATTR_KPARAM_INFO
	.align		4
.L_371:
        /*0058*/ 	.byte	0x04, 0x17
        /*005a*/ 	.short	(.L_373 - .L_372)
.L_372:
        /*005c*/ 	.word	0x00000000
        /*0060*/ 	.short	0x0004
        /*0062*/ 	.short	0x0020
        /*0064*/ 	.byte	0x00, 0xf5, 0x21, 0x00


	//----- nvinfo : EIATTR_KPARAM_INFO
	.align		4
.L_373:
        /*0068*/ 	.byte	0x04, 0x17
        /*006a*/ 	.short	(.L_375 - .L_374)
.L_374:
        /*006c*/ 	.word	0x00000000
        /*0070*/ 	.short	0x0003
        /*0072*/ 	.short	0x0018
        /*0074*/ 	.byte	0x00, 0xf5, 0x21, 0x00


	//----- nvinfo : EIATTR_KPARAM_INFO
	.align		4
.L_375:
        /*0078*/ 	.byte	0x04, 0x17
        /*007a*/ 	.short	(.L_377 - .L_376)
.L_376:
        /*007c*/ 	.word	0x00000000
        /*0080*/ 	.short	0x0002
        /*0082*/ 	.short	0x0010
        /*0084*/ 	.byte	0x00, 0xf5, 0x21, 0x00


	//----- nvinfo : EIATTR_KPARAM_INFO
	.align		4
.L_377:
        /*0088*/ 	.byte	0x04, 0x17
        /*008a*/ 	.short	(.L_379 - .L_378)
.L_378:
        /*008c*/ 	.word	0x00000000
        /*0090*/ 	.short	0x0001
        /*0092*/ 	.short	0x0008
        /*0094*/ 	.byte	0x00, 0xf5, 0x21, 0x00


	//----- nvinfo : EIATTR_KPARAM_INFO
	.align		4
.L_379:
        /*0098*/ 	.byte	0x04, 0x17
        /*009a*/ 	.short	(.L_381 - .L_380)
.L_380:
        /*009c*/ 	.word	0x00000000
        /*00a0*/ 	.short	0x0000
        /*00a2*/ 	.short	0x0000
        /*00a4*/ 	.byte	0x00, 0xf5, 0x21, 0x00


	//----- nvinfo : EIATTR_SPARSE_MMA_MASK
	.align		4
.L_381:
        /*00a8*/ 	.byte	0x03, 0x50
        /*00aa*/ 	.short	0x0000


	//----- nvinfo : EIATTR_MAXREG_COUNT
	.align		4
        /*00ac*/ 	.byte	0x03, 0x1b
        /*00ae*/ 	.short	0x00ff


	//----- nvinfo : EIATTR_NUM_BARRIERS
	.align		4
        /*00b0*/ 	.byte	0x02, 0x4c
        /*00b2*/ 	.byte	0x01
	.zero		1


	//----- nvinfo : EIATTR_MERCURY_ISA_VERSION
	.align		4
        /*00b4*/ 	.byte	0x03, 0x5f
        /*00b6*/ 	.short	0x0101


	//----- nvinfo : EIATTR_VRC_CTA_INIT_COUNT
	.align		4
        /*00b8*/ 	.byte	0x02, 0x4a
	.zero		1
	.zero		1


	//----- nvinfo : EIATTR_EXIT_INSTR_OFFSETS
	.align		4
        /*00bc*/ 	.byte	0x04, 0x1c
        /*00be*/ 	.short	(.L_383 - .L_382)


	//   ....[0]....
.L_382:
        /*00c0*/ 	.word	0x00000040


	//   ....[1]....
        /*00c4*/ 	.word	0x00001a60


	//   ....[2]....
        /*00c8*/ 	.word	0x00002310


	//----- nvinfo : EIATTR_CRS_STACK_SIZE
	.align		4
.L_383:
        /*00cc*/ 	.byte	0x04, 0x1e
        /*00ce*/ 	.short	(.L_385 - .L_384)
.L_384:
        /*00d0*/ 	.word	0x00000000


	//----- nvinfo : EIATTR_CBANK_PARAM_SIZE
	.align		4
.L_385:
        /*00d4*/ 	.byte	0x03, 0x19
        /*00d6*/ 	.short	0x0048


	//----- nvinfo : EIATTR_PARAM_CBANK
	.align		4
        /*00d8*/ 	.byte	0x04, 0x0a
        /*00da*/ 	.short	(.L_387 - .L_386)
	.align		4
.L_386:
        /*00dc*/ 	.word	index@(.nv.constant0._Z18nnue_forward_fusedPKiPKaS0_S2_S0_S2_S0_Piii)
        /*00e0*/ 	.short	0x0380
        /*00e2*/ 	.short	0x0048


	//----- nvinfo : EIATTR_SW_WAR
	.align		4
.L_387:
        /*00e4*/ 	.byte	0x04, 0x36
        /*00e6*/ 	.short	(.L_389 - .L_388)
.L_388:
        /*00e8*/ 	.word	0x00000008
.L_389:


//--------------------- .nv.info._Z9fc2_layerPKaS0_PKiS0_Pii --------------------------
	.section	.nv.info._Z9fc2_layerPKaS0_PKiS0_Pii,"",@"SHT_CUDA_INFO"
	.sectionflags	@""
	.align	4


	//----- nvinfo : EIATTR_CUDA_API_VERSION
	.align		4
        /*0000*/ 	.byte	0x04, 0x37
        /*0002*/ 	.short	(.L_391 - .L_390)
.L_390:
        /*0004*/ 	.word	0x00000082


	//----- nvinfo : EIATTR_KPARAM_INFO
	.align		4
.L_391:
        /*0008*/ 	.byte	0x04, 0x17
        /*000a*/ 	.short	(.L_393 - .L_392)
.L_392:
        /*000c*/ 	.word	0x00000000
        /*0010*/ 	.short	0x0005
        /*0012*/ 	.short	0x0028
        /*0014*/ 	.byte	0x00, 0xf0, 0x11, 0x00


	//----- nvinfo : EIATTR_KPARAM_INFO
	.align		4
.L_393:
        /*0018*/ 	.byte	0x04, 0x17
        /*001a*/ 	.short	(.L_395 - .L_394)
.L_394:
        /*001c*/ 	.word	0x00000000
        /*0020*/ 	.short	0x0004
        /*0022*/ 	.short	0x0020
        /*0024*/ 	.byte	0x00, 0xf5, 0x21, 0x00


	//----- nvinfo : EIATTR_KPARAM_INFO
	.align		4
.L_395:
        /*0028*/ 	.byte	0x04, 0x17
        /*002a*/ 	.short	(.L_397 - .L_396)
.L_396:
        /*002c*/ 	.word	0x00000000
        /*0030*/ 	.short	0x0003
        /*0032*/ 	.short	0x0018
        /*0034*/ 	.byte	0x00, 0xf5, 0x21, 0x00


	//----- nvinfo : EIATTR_KPARAM_INFO
	.align		4
.L_397:
        /*0038*/ 	.byte	0x04, 0x17
        /*003a*/ 	.short	(.L_399 - .L_398)
.L_398:
        /*003c*/ 	.word	0x00000000
        /*0040*/ 	.short	0x0002
        /*0042*/ 	.short	0x0010
        /*0044*/ 	.byte	0x00, 0xf5, 0x21, 0x00


	//----- nvinfo : EIATTR_KPARAM_INFO
	.align		4
.L_399:
        /*0048*/ 	.byte	0x04, 0x17
        /*004a*/ 	.short	(.L_401 - .L_400)
.L_400:
        /*004c*/ 	.word	0x00000000
        /*0050*/ 	.short	0x0001
        /*0052*/ 	.short	0x0008
        /*0054*/ 	.byte	0x00, 0xf5, 0x21, 0x00


	//----- nvinfo : EIATTR_KPARAM_INFO
	.align		4
.L_401:
        /*0058*/ 	.byte	0x04, 0x17
        /*005a*/ 	.short	(.L_403 - .L_402)
.L_402:
        /*005c*/ 	.word	0x00000000
        /*0060*/ 	.short	0x0000
        /*0062*/ 	.short	0x0000
        /*0064*/ 	.byte	0x00, 0xf5, 0x21, 0x00


	//----- nvinfo : EIATTR_SPARSE_MMA_MASK
	.align		4
.L_403:
        /*0068*/ 	.byte	0x03, 0x50
        /*006a*/ 	.short	0x0000


	//----- nvinfo : EIATTR_MAXREG_COUNT
	.align		4
        /*006c*/ 	.byte	0x03, 0x1b
        /*006e*/ 	.short	0x00ff


	//----- nvinfo : EIATTR_MERCURY_ISA_VERSION
	.align		4
        /*0070*/ 	.byte	0x03, 0x5f
        /*0072*/ 	.short	0x0101


	//----- nvinfo : EIATTR_VRC_CTA_INIT_COUNT
	.align		4
        /*0074*/ 	.byte	0x02, 0x4a
	.zero		1
	.zero		1


	//----- nvinfo : EIATTR_EXIT_INSTR_OFFSETS
	.align		4
        /*0078*/ 	.byte	0x04, 0x1c
        /*007a*/ 	.short	(.L_405 - .L_404)


	//   ....[0]....
.L_404:
        /*007c*/ 	.word	0x00000070


	//   ....[1]....
        /*0080*/ 	.word	0x000009b0


	//----- nvinfo : EIATTR_CBANK_PARAM_SIZE
	.align		4
.L_405:
        /*0084*/ 	.byte	0x03, 0x19
        /*0086*/ 	.short	0x002c


	//----- nvinfo : EIATTR_PARAM_CBANK
	.align		4
        /*0088*/ 	.byte	0x04, 0x0a
        /*008a*/ 	.short	(.L_407 - .L_406)
	.align		4
.L_406:
        /*008c*/ 	.word	index@(.nv.constant0._Z9fc2_layerPKaS0_PKiS0_Pii)
        /*0090*/ 	.short	0x0380
        /*0092*/ 	.short	0x002c


	//----- nvinfo : EIATTR_SW_WAR
	.align		4
.L_407:
        /*0094*/ 	.byte	0x04, 0x36
        /*0096*/ 	.short	(.L_409 - .L_408)
.L_408:
        /*0098*/ 	.word	0x00000008
.L_409:


//--------------------- .nv.info._Z9fc1_layerPKaS0_PKiPai --------------------------
	.section	.nv.info._Z9fc1_layerPKaS0_PKiPai,"",@"SHT_CUDA_INFO"
	.sectionflags	@""
	.align	4


	//----- nvinfo : EIATTR_CUDA_API_VERSION
	.align		4
        /*0000*/ 	.byte	0x04, 0x37
        /*0002*/ 	.short	(.L_411 - .L_410)
.L_410:
        /*0004*/ 	.word	0x00000082


	//----- nvinfo : EIATTR_KPARAM_INFO
	.align		4
.L_411:
        /*0008*/ 	.byte	0x04, 0x17
        /*000a*/ 	.short	(.L_413 - .L_412)
.L_412:
        /*000c*/ 	.word	0x00000000
        /*0010*/ 	.short	0x0004
        /*0012*/ 	.short	0x0020
        /*0014*/ 	.byte	0x00, 0xf0, 0x11, 0x00


	//----- nvinfo : EIATTR_KPARAM_INFO
	.align		4
.L_413:
        /*0018*/ 	.byte	0x04, 0x17
        /*001a*/ 	.short	(.L_415 - .L_414)
.L_414:
        /*001c*/ 	.word	0x00000000
        /*0020*/ 	.short	0x0003
        /*0022*/ 	.short	0x0018
        /*0024*/ 	.byte	0x00, 0xf5, 0x21, 0x00


	//----- nvinfo : EIATTR_KPARAM_INFO
	.align		4
.L_415:
        /*0028*/ 	.byte	0x04, 0x17
        /*002a*/ 	.short	(.L_417 - .L_416)
.L_416:
        /*002c*/ 	.word	0x00000000
        /*0030*/ 	.short	0x0002
        /*0032*/ 	.short	0x0010
        /*0034*/ 	.byte	0x00, 0xf5, 0x21, 0x00


	//----- nvinfo : EIATTR_KPARAM_INFO
	.align		4
.L_417:
        /*0038*/ 	.byte	0x04, 0x17
        /*003a*/ 	.short	(.L_419 - .L_418)
.L_418:
        /*003c*/ 	.word	0x00000000
        /*0040*/ 	.short	0x0001
        /*0042*/ 	.short	0x0008
        /*0044*/ 	.byte	0x00, 0xf5, 0x21, 0x00


	//----- nvinfo : EIATTR_KPARAM_INFO
	.align		4
.L_419:
        /*0048*/ 	.byte	0x04, 0x17
        /*004a*/ 	.short	(.L_421 - .L_420)
.L_420:
        /*004c*/ 	.word	0x00000000
        /*0050*/ 	.short	0x0000
        /*0052*/ 	.short	0x0000
        /*0054*/ 	.byte	0x00, 0xf5, 0x21, 0x00


	//----- nvinfo : EIATTR_SPARSE_MMA_MASK
	.align		4
.L_421:
        /*0058*/ 	.byte	0x03, 0x50
        /*005a*/ 	.short	0x0000


	//----- nvinfo : EIATTR_MAXREG_COUNT
	.align		4
        /*005c*/ 	.byte	0x03, 0x1b
        /*005e*/ 	.short	0x00ff


	//----- nvinfo : EIATTR_MERCURY_ISA_VERSION
	.align		4
        /*0060*/ 	.byte	0x03, 0x5f
        /*0062*/ 	.short	0x0101


	//----- nvinfo : EIATTR_VRC_CTA_INIT_COUNT
	.align		4
        /*0064*/ 	.byte	0x02, 0x4a
	.zero		1
	.zero		1


	//----- nvinfo : EIATTR_EXIT_INSTR_OFFSETS
	.align		4
        /*0068*/ 	.byte	0x04, 0x1c
        /*006a*/ 	.short	(.L_423 - .L_422)


	//   ....[0]....
.L_422:
        /*006c*/ 	.word	0x00000060


	//   ....[1]....
        /*0070*/ 	.word	0x00000900


	//----- nvinfo : EIATTR_CBANK_PARAM_SIZE
	.align		4
.L_423:
        /*0074*/ 	.byte	0x03, 0x19
        /*0076*/ 	.short	0x0024


	//----- nvinfo : EIATTR_PARAM_CBANK
	.align		4
        /*0078*/ 	.byte	0x04, 0x0a
        /*007a*/ 	.short	(.L_425 - .L_424)
	.align		4
.L_424:
        /*007c*/ 	.word	index@(.nv.constant0._Z9fc1_layerPKaS0_PKiPai)
        /*0080*/ 	.short	0x0380
        /*0082*/ 	.short	0x0024


	//----- nvinfo : EIATTR_SW_WAR
	.align		4
.L_425:
        /*0084*/ 	.byte	0x04, 0x36
        /*0086*/ 	.short	(.L_427 - .L_426)
.L_426:
        /*0088*/ 	.word	0x00000008
.L_427:


//--------------------- .nv.info._Z9fc0_layerPKiPKaS0_PaS3_ii --------------------------
	.section	.nv.info._Z9fc0_layerPKiPKaS0_PaS3_ii,"",@"SHT_CUDA_INFO"
	.sectionflags	@""
	.align	4


	//----- nvinfo : EIATTR_CUDA_API_VERSION
	.align		4
        /*0000*/ 	.byte	0x04, 0x37
        /*0002*/ 	.short	(.L_429 - .L_428)
.L_428:
        /*0004*/ 	.word	0x00000082


	//----- nvinfo : EIATTR_KPARAM_INFO
	.align		4
.L_429:
        /*0008*/ 	.byte	0x04, 0x17
        /*000a*/ 	.short	(.L_431 - .L_430)
.L_430:
        /*000c*/ 	.word	0x00000000
        /*0010*/ 	.short	0x0006
        /*0012*/ 	.short	0x002c
        /*0014*/ 	.byte	0x00, 0xf0, 0x11, 0x00


	//----- nvinfo : EIATTR_KPARAM_INFO
	.align		4
.L_431:
        /*0018*/ 	.byte	0x04, 0x17
        /*001a*/ 	.short	(.L_433 - .L_432)
.L_432:
        /*001c*/ 	.word	0x00000000
        /*0020*/ 	.short	0x0005
        /*0022*/ 	.short	0x0028
        /*0024*/ 	.byte	0x00, 0xf0, 0x11, 0x00


	//----- nvinfo : EIATTR_KPARAM_INFO
	.align		4
.L_433:
        /*0028*/ 	.byte	0x04, 0x17
        /*002a*/ 	.short	(.L_435 - .L_434)
.L_434:
        /*002c*/ 	.word	0x00000000
        /*0030*/ 	.short	0x0004
        /*0032*/ 	.short	0x0020
        /*0034*/ 	.byte	0x00, 0xf5, 0x21, 0x00


	//----- nvinfo : EIATTR_KPARAM_INFO
	.align		4
.L_435:
        /*0038*/ 	.byte	0x04, 0x17
        /*003a*/ 	.short	(.L_437 - .L_436)
.L_436:
        /*003c*/ 	.word	0x00000000
        /*0040*/ 	.short	0x0003
        /*0042*/ 	.short	0x0018
        /*0044*/ 	.byte	0x00, 0xf5, 0x21, 0x00


	//----- nvinfo : EIATTR_KPARAM_INFO
	.align		4
.L_437:
        /*0048*/ 	.byte	0x04, 0x17
        /*004a*/ 	.short	(.L_439 - .L_438)
.L_438:
        /*004c*/ 	.word	0x00000000
        /*0050*/ 	.short	0x0002
        /*0052*/ 	.short	0x0010
        /*0054*/ 	.byte	0x00, 0xf5, 0x21, 0x00


	//----- nvinfo : EIATTR_KPARAM_INFO
	.align		4
.L_439:
        /*0058*/ 	.byte	0x04, 0x17
        /*005a*/ 	.short	(.L_441 - .L_440)
.L_440:
        /*005c*/ 	.word	0x00000000
        /*0060*/ 	.short	0x0001
        /*0062*/ 	.short	0x0008
        /*0064*/ 	.byte	0x00, 0xf5, 0x21, 0x00


	//----- nvinfo : EIATTR_KPARAM_INFO
	.align		4
.L_441:
        /*0068*/ 	.byte	0x04, 0x17
        /*006a*/ 	.short	(.L_443 - .L_442)
.L_442:
        /*006c*/ 	.word	0x00000000
        /*0070*/ 	.short	0x0000
        /*0072*/ 	.short	0x0000
        /*0074*/ 	.byte	0x00, 0xf5, 0x21, 0x00


	//----- nvinfo : EIATTR_SPARSE_MMA_MASK
	.align		4
.L_443:
        /*0078*/ 	.byte	0x03, 0x50
        /*007a*/ 	.short	0x0000


	//----- nvinfo : EIATTR_MAXREG_COUNT
	.align		4
        /*007c*/ 	.byte	0x03, 0x1b
        /*007e*/ 	.short	0x00ff


	//----- nvinfo : EIATTR_NUM_BARRIERS
	.align		4
        /*0080*/ 	.byte	0x02, 0x4c
        /*0082*/ 	.byte	0x01
	.zero		1


	//----- nvinfo : EIATTR_MERCURY_ISA_VERSION
	.align		4
        /*0084*/ 	.byte	0x03, 0x5f
        /*0086*/ 	.short	0x0101


	//----- nvinfo : EIATTR_VRC_CTA_INIT_COUNT
	.align		4
        /*0088*/ 	.byte	0x02, 0x4a
	.zero		1
	.zero		1


	//----- nvinfo : EIATTR_EXIT_INSTR_OFFSETS
	.align		4
        /*008c*/ 	.byte	0x04, 0x1c
        /*008e*/ 	.short	(.L_445 - .L_444)


	//   ....[0]....
.L_444:
        /*0090*/ 	.word	0x00000040


	//   ....[1]....
        /*0094*/ 	.word	0x00000fd0


	//   ....[2]....
        /*0098*/ 	.word	0x00001140


	//----- nvinfo : EIATTR_CRS_STACK_SIZE
	.align		4
.L_445:
        /*009c*/ 	.byte	0x04, 0x1e
        /*009e*/ 	.short	(.L_447 - .L_446)
.L_446:
        /*00a0*/ 	.word	0x00000000


	//----- nvinfo : EIATTR_CBANK_PARAM_SIZE
	.align		4
.L_447:
        /*00a4*/ 	.byte	0x03, 0x19
        /*00a6*/ 	.short	0x0030


	//----- nvinfo : EIATTR_PARAM_CBANK
	.align		4
        /*00a8*/ 	.byte	0x04, 0x0a
        /*00aa*/ 	.short	(.L_449 - .L_448)
	.align		4
.L_448:
        /*00ac*/ 	.word	index@(.nv.constant0._Z9fc0_layerPKiPKaS0_PaS3_ii)
        /*00b0*/ 	.short	0x0380
        /*00b2*/ 	.short	0x0030


	//----- nvinfo : EIATTR_SW_WAR
	.align		4
.L_449:
        /*00b4*/ 	.byte	0x04, 0x36
        /*00b6*/ 	.short	(.L_451 - .L_450)
.L_450:
        /*00b8*/ 	.word	0x00000008
.L_451:


//--------------------- .nv.info._Z29feature_transform_incrementalPKsPKiS2_PKjS4_S2_Piii --------------------------
	.section	.nv.info._Z29feature_transform_incrementalPKsPKiS2_PKjS4_S2_Piii,"",@"SHT_CUDA_INFO"
	.sectionflags	@""
	.align	4


	//----- nvinfo : EIATTR_CUDA_API_VERSION
	.align		4
        /*0000*/ 	.byte	0x04, 0x37
        /*0002*/ 	.short	(.L_453 - .L_452)
.L_452:
        /*0004*/ 	.word	0x00000082


	//----- nvinfo : EIATTR_KPARAM_INFO
	.align		4
.L_453:
        /*0008*/ 	.byte	0x04, 0x17
        /*000a*/ 	.short	(.L_455 - .L_454)
.L_454:
        /*000c*/ 	.word	0x00000000
        /*0010*/ 	.short	0x0008
        /*0012*/ 	.short	0x003c
        /*0014*/ 	.byte	0x00, 0xf0, 0x11, 0x00


	//----- nvinfo : EIATTR_KPARAM_INFO
	.align		4
.L_455:
        /*0018*/ 	.byte	0x04, 0x17
        /*001a*/ 	.short	(.L_457 - .L_456)
.L_456:
        /*001c*/ 	.word	0x00000000
        /*0020*/ 	.short	0x0007
        /*0022*/ 	.short	0x0038
        /*0024*/ 	.byte	0x00, 0xf0, 0x11, 0x00


	//----- nvinfo : EIATTR_KPARAM_INFO
	.align		4
.L_457:
        /*0028*/ 	.byte	0x04, 0x17
        /*002a*/ 	.short	(.L_459 - .L_458)
.L_458:
        /*002c*/ 	.word	0x00000000
        /*0030*/ 	.short	0x0006
        /*0032*/ 	.short	0x0030
        /*0034*/ 	.byte	0x00, 0xf5, 0x21, 0x00


	//----- nvinfo : EIATTR_KPARAM_INFO
	.align		4
.L_459:
        /*0038*/ 	.byte	0x04, 0x17
        /*003a*/ 	.short	(.L_461 - .L_460)
.L_460:
        /*003c*/ 	.word	0x00000000
        /*0040*/ 	.short	0x0005
        /*0042*/ 	.short	0x0028
        /*0044*/ 	.byte	0x00, 0xf5, 0x21, 0x00


	//----- nvinfo : EIATTR_KPARAM_INFO
	.align		4
.L_461:
        /*0048*/ 	.byte	0x04, 0x17
        /*004a*/ 	.short	(.L_463 - .L_462)
.L_462:
        /*004c*/ 	.word	0x00000000
        /*0050*/ 	.short	0x0004
        /*0052*/ 	.short	0x0020
        /*0054*/ 	.byte	0x00, 0xf5, 0x21, 0x00


	//----- nvinfo : EIATTR_KPARAM_INFO
	.align		4
.L_463:
        /*0058*/ 	.byte	0x04, 0x17
        /*005a*/ 	.short	(.L_465 - .L_464)
.L_464:
        /*005c*/ 	.word	0x00000000
        /*0060*/ 	.short	0x0003
        /*0062*/ 	.short	0x0018
        /*0064*/ 	.byte	0x00, 0xf5, 0x21, 0x00


	//----- nvinfo : EIATTR_KPARAM_INFO
	.align		4
.L_465:
        /*0068*/ 	.byte	0x04, 0x17
        /*006a*/ 	.short	(.L_467 - .L_466)
.L_466:
        /*006c*/ 	.word	0x00000000
        /*0070*/ 	.short	0x0002
        /*0072*/ 	.short	0x0010
        /*0074*/ 	.byte	0x00, 0xf5, 0x21, 0x00


	//----- nvinfo : EIATTR_KPARAM_INFO
	.align		4
.L_467:
        /*0078*/ 	.byte	0x04, 0x17
        /*007a*/ 	.short	(.L_469 - .L_468)
.L_468:
        /*007c*/ 	.word	0x00000000
        /*0080*/ 	.short	0x0001
        /*0082*/ 	.short	0x0008
        /*0084*/ 	.byte	0x00, 0xf5, 0x21, 0x00


	//----- nvinfo : EIATTR_KPARAM_INFO
	.align		4
.L_469:
        /*0088*/ 	.byte	0x04, 0x17
        /*008a*/ 	.short	(.L_471 - .L_470)
.L_470:
        /*008c*/ 	.word	0x00000000
        /*0090*/ 	.short	0x0000
        /*0092*/ 	.short	0x0000
        /*0094*/ 	.byte	0x00, 0xf5, 0x21, 0x00


	//----- nvinfo : EIATTR_SPARSE_MMA_MASK
	.align		4
.L_471:
        /*0098*/ 	.byte	0x03, 0x50
        /*009a*/ 	.short	0x0000


	//----- nvinfo : EIATTR_MAXREG_COUNT
	.align		4
        /*009c*/ 	.byte	0x03, 0x1b
        /*009e*/ 	.short	0x00ff


	//----- nvinfo : EIATTR_MERCURY_ISA_VERSION
	.align		4
        /*00a0*/ 	.byte	0x03, 0x5f
        /*00a2*/ 	.short	0x0101


	//----- nvinfo : EIATTR_VRC_CTA_INIT_COUNT
	.align		4
        /*00a4*/ 	.byte	0x02, 0x4a
	.zero		1
	.zero		1


	//----- nvinfo : EIATTR_EXIT_INSTR_OFFSETS
	.align		4
        /*00a8*/ 	.byte	0x04, 0x1c
        /*00aa*/ 	.short	(.L_473 - .L_472)


	//   ....[0]....
.L_472:
        /*00ac*/ 	.word	0x00000090


	//   ....[1]....
        /*00b0*/ 	.word	0x00001970


	//----- nvinfo : EIATTR_CBANK_PARAM_SIZE
	.align		4
.L_473:
        /*00b4*/ 	.byte	0x03, 0x19
        /*00b6*/ 	.short	0x0040


	//----- nvinfo : EIATTR_PARAM_CBANK
	.align		4
        /*00b8*/ 	.byte	0x04, 0x0a
        /*00ba*/ 	.short	(.L_475 - .L_474)
	.align		4
.L_474:
        /*00bc*/ 	.word	index@(.nv.constant0._Z29feature_transform_incrementalPKsPKiS2_PKjS4_S2_Piii)
        /*00c0*/ 	.short	0x0380
        /*00c2*/ 	.short	0x0040


	//----- nvinfo : EIATTR_SW_WAR
	.align		4
.L_475:
        /*00c4*/ 	.byte	0x04, 0x36
        /*00c6*/ 	.short	(.L_477 - .L_476)
.L_476:
        /*00c8*/ 	.word	0x00000008
.L_477:


//--------------------- .nv.info._Z27feature_transform_optimizedPKsS0_PKiPKjPiiii --------------------------
	.section	.nv.info._Z27feature_transform_optimizedPKsS0_PKiPKjPiiii,"",@"SHT_CUDA_INFO"
	.sectionflags	@""
	.align	4


	//----- nvinfo : EIATTR_CUDA_API_VERSION
	.align		4
        /*0000*/ 	.byte	0x04, 0x37
        /*0002*/ 	.short	(.L_479 - .L_478)
.L_478:
        /*0004*/ 	.word	0x00000082


	//----- nvinfo : EIATTR_KPARAM_INFO
	.align		4
.L_479:
        /*0008*/ 	.byte	0x04, 0x17
        /*000a*/ 	.short	(.L_481 - .L_480)
.L_480:
        /*000c*/ 	.word	0x00000000
        /*0010*/ 	.short	0x0007
        /*0012*/ 	.short	0x0030
        /*0014*/ 	.byte	0x00, 0xf0, 0x11, 0x00


	//----- nvinfo : EIATTR_KPARAM_INFO
	.align		4
.L_481:
        /*0018*/ 	.byte	0x04, 0x17
        /*001a*/ 	.short	(.L_483 - .L_482)
.L_482:
        /*001c*/ 	.word	0x00000000
        /*0020*/ 	.short	0x0006
        /*0022*/ 	.short	0x002c
        /*0024*/ 	.byte	0x00, 0xf0, 0x11, 0x00


	//----- nvinfo : EIATTR_KPARAM_INFO
	.align		4
.L_483:
        /*0028*/ 	.byte	0x04, 0x17
        /*002a*/ 	.short	(.L_485 - .L_484)
.L_484:
        /*002c*/ 	.word	0x00000000
        /*0030*/ 	.short	0x0005
        /*0032*/ 	.short	0x0028
        /*0034*/ 	.byte	0x00, 0xf0, 0x11, 0x00


	//----- nvinfo : EIATTR_KPARAM_INFO
	.align		4
.L_485:
        /*0038*/ 	.byte	0x04, 0x17
        /*003a*/ 	.short	(.L_487 - .L_486)
.L_486:
        /*003c*/ 	.word	0x00000000
        /*0040*/ 	.short	0x0004
        /*0042*/ 	.short	0x0020
        /*0044*/ 	.byte	0x00, 0xf5, 0x21, 0x00


	//----- nvinfo : EIATTR_KPARAM_INFO
	.align		4
.L_487:
        /*0048*/ 	.byte	0x04, 0x17
        /*004a*/ 	.short	(.L_489 - .L_488)
.L_488:
        /*004c*/ 	.word	0x00000000
        /*0050*/ 	.short	0x0003
        /*0052*/ 	.short	0x0018
        /*0054*/ 	.byte	0x00, 0xf5, 0x21, 0x00


	//----- nvinfo : EIATTR_KPARAM_INFO
	.align		4
.L_489:
        /*0058*/ 	.byte	0x04, 0x17
        /*005a*/ 	.short	(.L_491 - .L_490)
.L_490:
        /*005c*/ 	.word	0x00000000
        /*0060*/ 	.short	0x0002
        /*0062*/ 	.short	0x0010
        /*0064*/ 	.byte	0x00, 0xf5, 0x21, 0x00


	//----- nvinfo : EIATTR_KPARAM_INFO
	.align		4
.L_491:
        /*0068*/ 	.byte	0x04, 0x17
        /*006a*/ 	.short	(.L_493 - .L_492)
.L_492:
        /*006c*/ 	.word	0x00000000
        /*0070*/ 	.short	0x0001
        /*0072*/ 	.short	0x0008
        /*0074*/ 	.byte	0x00, 0xf5, 0x21, 0x00


	//----- nvinfo : EIATTR_KPARAM_INFO
	.align		4
.L_493:
        /*0078*/ 	.byte	0x04, 0x17
        /*007a*/ 	.short	(.L_495 - .L_494)
.L_494:
        /*007c*/ 	.word	0x00000000
        /*0080*/ 	.short	0x0000
        /*0082*/ 	.short	0x0000
        /*0084*/ 	.byte	0x00, 0xf5, 0x21, 0x00


	//----- nvinfo : EIATTR_SPARSE_MMA_MASK
	.align		4
.L_495:
        /*0088*/ 	.byte	0x03, 0x50
        /*008a*/ 	.short	0x0000


	//----- nvinfo : EIATTR_MAXREG_COUNT
	.align		4
        /*008c*/ 	.byte	0x03, 0x1b
        /*008e*/ 	.short	0x00ff


	//----- nvinfo : EIATTR_NUM_BARRIERS
	.align		4
        /*0090*/ 	.byte	0x02, 0x4c
        /*0092*/ 	.byte	0x01
	.zero		1


	//----- nvinfo : EIATTR_MERCURY_ISA_VERSION
	.align		4
        /*0094*/ 	.byte	0x03, 0x5f
        /*0096*/ 	.short	0x0101


	//----- nvinfo : EIATTR_VRC_CTA_INIT_COUNT
	.align		4
        /*0098*/ 	.byte	0x02, 0x4a
	.zero		1
	.zero		1


	//----- nvinfo : EIATTR_EXIT_INSTR_OFFSETS
	.align		4
        /*009c*/ 	.byte	0x04, 0x1c
        /*009e*/ 	.short	(.L_497 - .L_496)


	//   ....[0]....
.L_496:
        /*00a0*/ 	.word	0x00000040


	//   ....[1]....
        /*00a4*/ 	.word	0x00000260


	//   ....[2]....
        /*00a8*/ 	.word	0x00000df0


	//----- nvinfo : EIATTR_CRS_STACK_SIZE
	.align		4
.L_497:
        /*00ac*/ 	.byte	0x04, 0x1e
        /*00ae*/ 	.short	(.L_499 - .L_498)
.L_498:
        /*00b0*/ 	.word	0x00000000


	//----- nvinfo : EIATTR_CBANK_PARAM_SIZE
	.align		4
.L_499:
        /*00b4*/ 	.byte	0x03, 0x19
        /*00b6*/ 	.short	0x0034


	//----- nvinfo : EIATTR_PARAM_CBANK
	.align		4
        /*00b8*/ 	.byte	0x04, 0x0a
        /*00ba*/ 	.short	(.L_501 - .L_500)
	.align		4
.L_500:
        /*00bc*/ 	.word	index@(.nv.constant0._Z27feature_transform_optimizedPKsS0_PKiPKjPiiii)
        /*00c0*/ 	.short	0x0380
        /*00c2*/ 	.short	0x0034


	//----- nvinfo : EIATTR_SW_WAR
	.align		4
.L_501:
        /*00c4*/ 	.byte	0x04, 0x36
        /*00c6*/ 	.short	(.L_503 - .L_502)
.L_502:
        /*00c8*/ 	.word	0x00000008
.L_503:


//--------------------- .nv.info._Z22feature_transform_fullPKsS0_PKiPKjS4_Piii --------------------------
	.section	.nv.info._Z22feature_transform_fullPKsS0_PKiPKjS4_Piii,"",@"SHT_CUDA_INFO"
	.sectionflags	@""
	.align	4


	//----- nvinfo : EIATTR_CUDA_API_VERSION
	.align		4
        /*0000*/ 	.byte	0x04, 0x37
        /*0002*/ 	.short	(.L_505 - .L_504)
.L_504:
        /*0004*/ 	.word	0x00000082


	//----- nvinfo : EIATTR_KPARAM_INFO
	.align		4
.L_505:
        /*0008*/ 	.byte	0x04, 0x17
        /*000a*/ 	.short	(.L_507 - .L_506)
.L_506:
        /*000c*/ 	.word	0x00000000
        /*0010*/ 	.short	0x0007
        /*0012*/ 	.short	0x0034
        /*0014*/ 	.byte	0x00, 0xf0, 0x11, 0x00


	//----- nvinfo : EIATTR_KPARAM_INFO
	.align		4
.L_507:
        /*0018*/ 	.byte	0x04, 0x17
        /*001a*/ 	.short	(.L_509 - .L_508)
.L_508:
        /*001c*/ 	.word	0x00000000
        /*0020*/ 	.short	0x0006
        /*0022*/ 	.short	0x0030
        /*0024*/ 	.byte	0x00, 0xf0, 0x11, 0x00


	//----- nvinfo : EIATTR_KPARAM_INFO
	.align		4
.L_509:
        /*0028*/ 	.byte	0x04, 0x17
        /*002a*/ 	.short	(.L_511 - .L_510)
.L_510:
        /*002c*/ 	.word	0x00000000
        /*0030*/ 	.short	0x0005
        /*0032*/ 	.short	0x0028
        /*0034*/ 	.byte	0x00, 0xf5, 0x21, 0x00


	//----- nvinfo : EIATTR_KPARAM_INFO
	.align		4
.L_511:
        /*0038*/ 	.byte	0x04, 0x17
        /*003a*/ 	.short	(.L_513 - .L_512)
.L_512:
        /*003c*/ 	.word	0x00000000
        /*0040*/ 	.short	0x0004
        /*0042*/ 	.short	0x0020
        /*0044*/ 	.byte	0x00, 0xf5, 0x21, 0x00


	//----- nvinfo : EIATTR_KPARAM_INFO
	.align		4
.L_513:
        /*0048*/ 	.byte	0x04, 0x17
        /*004a*/ 	.short	(.L_515 - .L_514)
.L_514:
        /*004c*/ 	.word	0x00000000
        /*0050*/ 	.short	0x0003
        /*0052*/ 	.short	0x0018
        /*0054*/ 	.byte	0x00, 0xf5, 0x21, 0x00


	//----- nvinfo : EIATTR_KPARAM_INFO
	.align		4
.L_515:
        /*0058*/ 	.byte	0x04, 0x17
        /*005a*/ 	.short	(.L_517 - .L_516)
.L_516:
        /*005c*/ 	.word	0x00000000
        /*0060*/ 	.short	0x0002
        /*0062*/ 	.short	0x0010
        /*0064*/ 	.byte	0x00, 0xf5, 0x21, 0x00


	//----- nvinfo : EIATTR_KPARAM_INFO
	.align		4
.L_517:
        /*0068*/ 	.byte	0x04, 0x17
        /*006a*/ 	.short	(.L_519 - .L_518)
.L_518:
        /*006c*/ 	.word	0x00000000
        /*0070*/ 	.short	0x0001
        /*0072*/ 	.short	0x0008
        /*0074*/ 	.byte	0x00, 0xf5, 0x21, 0x00


	//----- nvinfo : EIATTR_KPARAM_INFO
	.align		4
.L_519:
        /*0078*/ 	.byte	0x04, 0x17
        /*007a*/ 	.short	(.L_521 - .L_520)
.L_520:
        /*007c*/ 	.word	0x00000000
        /*0080*/ 	.short	0x0000
        /*0082*/ 	.short	0x0000
        /*0084*/ 	.byte	0x00, 0xf5, 0x21, 0x00


	//----- nvinfo : EIATTR_SPARSE_MMA_MASK
	.align		4
.L_521:
        /*0088*/ 	.byte	0x03, 0x50
        /*008a*/ 	.short	0x0000


	//----- nvinfo : EIATTR_MAXREG_COUNT
	.align		4
        /*008c*/ 	.byte	0x03, 0x1b
        /*008e*/ 	.short	0x00ff


	//----- nvinfo : EIATTR_MERCURY_ISA_VERSION
	.align		4
        /*0090*/ 	.byte	0x03, 0x5f
        /*0092*/ 	.short	0x0101


	//----- nvinfo : EIATTR_VRC_CTA_INIT_COUNT
	.align		4
        /*0094*/ 	.byte	0x02, 0x4a
	.zero		1
	.zero		1


	//----- nvinfo : EIATTR_EXIT_INSTR_OFFSETS
	.align		4
        /*0098*/ 	.byte	0x04, 0x1c
        /*009a*/ 	.short	(.L_523 - .L_522)


	//   ....[0]....
.L_522:
        /*009c*/ 	.word	0x00000090


	//   ....[1]....
        /*00a0*/ 	.word	0x00000d60


	//----- nvinfo : EIATTR_CBANK_PARAM_SIZE
	.align		4
.L_523:
        /*00a4*/ 	.byte	0x03, 0x19
        /*00a6*/ 	.short	0x0038


	//----- nvinfo : EIATTR_PARAM_CBANK
	.align		4
        /*00a8*/ 	.byte	0x04, 0x0a
        /*00aa*/ 	.short	(.L_525 - .L_524)
	.align		4
.L_524:
        /*00ac*/ 	.word	index@(.nv.constant0._Z22feature_transform_fullPKsS0_PKiPKjS4_Piii)
        /*00b0*/ 	.short	0x0380
        /*00b2*/ 	.short	0x0038


	//----- nvinfo : EIATTR_SW_WAR
	.align		4
.L_525:
        /*00b4*/ 	.byte	0x04, 0x36
        /*00b6*/ 	.short	(.L_527 - .L_526)
.L_526:
        /*00b8*/ 	.word	0x00000008
.L_527:


//--------------------- .nv.info._Z23extract_halfka_featuresPKmPKhPiS3_Pjii --------------------------
	.section	.nv.info._Z23extract_halfka_featuresPKmPKhPiS3_Pjii,"",@"SHT_CUDA_INFO"
	.sectionflags	@""
	.align	4


	//----- nvinfo : EIATTR_CUDA_API_VERSION
	.align		4
        /*0000*/ 	.byte	0x04, 0x37
        /*0002*/ 	.short	(.L_529 - .L_528)
.L_528:
        /*0004*/ 	.word	0x00000082


	//----- nvinfo : EIATTR_KPARAM_INFO
	.align		4
.L_529:
        /*0008*/ 	.byte	0x04, 0x17
        /*000a*/ 	.short	(.L_531 - .L_530)
.L_530:
        /*000c*/ 	.word	0x00000000
        /*0010*/ 	.short	0x0006
        /*0012*/ 	.short	0x002c
        /*0014*/ 	.byte	0x00, 0xf0, 0x11, 0x00


	//----- nvinfo : EIATTR_KPARAM_INFO
	.align		4
.L_531:
        /*0018*/ 	.byte	0x04, 0x17
        /*001a*/ 	.short	(.L_533 - .L_532)
.L_532:
        /*001c*/ 	.word	0x00000000
        /*0020*/ 	.short	0x0005
        /*0022*/ 	.short	0x0028
        /*0024*/ 	.byte	0x00, 0xf0, 0x11, 0x00


	//----- nvinfo : EIATTR_KPARAM_INFO
	.align		4
.L_533:
        /*0028*/ 	.byte	0x04, 0x17
        /*002a*/ 	.short	(.L_535 - .L_534)
.L_534:
        /*002c*/ 	.word	0x00000000
        /*0030*/ 	.short	0x0004
        /*0032*/ 	.short	0x0020
        /*0034*/ 	.byte	0x00, 0xf5, 0x21, 0x00


	//----- nvinfo : EIATTR_KPARAM_INFO
	.align		4
.L_535:
        /*0038*/ 	.byte	0x04, 0x17
        /*003a*/ 	.short	(.L_537 - .L_536)
.L_536:
        /*003c*/ 	.word	0x00000000
        /*0040*/ 	.short	0x0003
        /*0042*/ 	.short	0x0018
        /*0044*/ 	.byte	0x00, 0xf5, 0x21, 0x00


	//----- nvinfo : EIATTR_KPARAM_INFO
	.align		4
.L_537:
        /*0048*/ 	.byte	0x04, 0x17
        /*004a*/ 	.short	(.L_539 - .L_538)
.L_538:
        /*004c*/ 	.word	0x00000000
        /*0050*/ 	.short	0x0002
        /*0052*/ 	.short	0x0010
        /*0054*/ 	.byte	0x00, 0xf5, 0x21, 0x00


	//----- nvinfo : EIATTR_KPARAM_INFO
	.align		4
.L_539:
        /*0058*/ 	.byte	0x04, 0x17
        /*005a*/ 	.short	(.L_541 - .L_540)
.L_540:
        /*005c*/ 	.word	0x00000000
        /*0060*/ 	.short	0x0001
        /*0062*/ 	.short	0x0008
        /*0064*/ 	.byte	0x00, 0xf5, 0x21, 0x00


	//----- nvinfo : EIATTR_KPARAM_INFO
	.align		4
.L_541:
        /*0068*/ 	.byte	0x04, 0x17
        /*006a*/ 	.short	(.L_543 - .L_542)
.L_542:
        /*006c*/ 	.word	0x00000000
        /*0070*/ 	.short	0x0000
        /*0072*/ 	.short	0x0000
        /*0074*/ 	.byte	0x00, 0xf5, 0x21, 0x00


	//----- nvinfo : EIATTR_SPARSE_MMA_MASK
	.align		4
.L_543:
        /*0078*/ 	.byte	0x03, 0x50
        /*007a*/ 	.short	0x0000


	//----- nvinfo : EIATTR_MAXREG_COUNT
	.align		4
        /*007c*/ 	.byte	0x03, 0x1b
        /*007e*/ 	.short	0x00ff


	//----- nvinfo : EIATTR_MERCURY_ISA_VERSION
	.align		4
        /*0080*/ 	.byte	0x03, 0x5f
        /*0082*/ 	.short	0x0101


	//----- nvinfo : EIATTR_VRC_CTA_INIT_COUNT
	.align		4
        /*0084*/ 	.byte	0x02, 0x4a
	.zero		1
	.zero		1


	//----- nvinfo : EIATTR_EXIT_INSTR_OFFSETS
	.align		4
        /*0088*/ 	.byte	0x04, 0x1c
        /*008a*/ 	.short	(.L_545 - .L_544)


	//   ....[0]....
.L_544:
        /*008c*/ 	.word	0x00000070


	//   ....[1]....
        /*0090*/ 	.word	0x00001670


	//----- nvinfo : EIATTR_CRS_STACK_SIZE
	.align		4
.L_545:
        /*0094*/ 	.byte	0x04, 0x1e
        /*0096*/ 	.short	(.L_547 - .L_546)
.L_546:
        /*0098*/ 	.word	0x00000000


	//----- nvinfo : EIATTR_CBANK_PARAM_SIZE
	.align		4
.L_547:
        /*009c*/ 	.byte	0x03, 0x19
        /*009e*/ 	.short	0x0030


	//----- nvinfo : EIATTR_PARAM_CBANK
	.align		4
        /*00a0*/ 	.byte	0x04, 0x0a
        /*00a2*/ 	.short	(.L_549 - .L_548)
	.align		4
.L_548:
        /*00a4*/ 	.word	index@(.nv.constant0._Z23extract_halfka_featuresPKmPKhPiS3_Pjii)
        /*00a8*/ 	.short	0x0380
        /*00aa*/ 	.short	0x0030


	//----- nvinfo : EIATTR_SW_WAR
	.align		4
.L_549:
        /*00ac*/ 	.byte	0x04, 0x36
        /*00ae*/ 	.short	(.L_551 - .L_550)
.L_550:
        /*00b0*/ 	.word	0x00000008
.L_551:


//--------------------- .nv.callgraph             --------------------------
	.section	.nv.callgraph,"",@"SHT_CUDA_CALLGRAPH"
	.align	4
	.sectionentsize	8
	.align		4
        /*0000*/ 	.word	0x00000000
	.align		4
        /*0004*/ 	.word	0xffffffff
	.align		4
        /*0008*/ 	.word	0x00000000
	.align		4
        /*000c*/ 	.word	0xfffffffe
	.align		4
        /*0010*/ 	.word	0x00000000
	.align		4
        /*0014*/ 	.word	0xfffffffd
	.align		4
        /*0018*/ 	.word	0x00000000
	.align		4
        /*001c*/ 	.word	0xfffffffc


//--------------------- .text._Z11psqt_reducePKiPiii --------------------------
	.section	.text._Z11psqt_reducePKiPiii,"ax",@progbits
	.align	128
        .global         _Z11psqt_reducePKiPiii
        .type           _Z11psqt_reducePKiPiii,@function
        .size           _Z11psqt_reducePKiPiii,(.L_x_167 - _Z11psqt_reducePKiPiii)
        .other          _Z11psqt_reducePKiPiii,@"STO_CUDA_ENTRY STV_DEFAULT"
_Z11psqt_reducePKiPiii:
.text._Z11psqt_reducePKiPiii:
[----:B------:R-:W-:Y:S01]  /*0000*/  LDC R1, c[0x0][0x37c] ;  /* 0x0000df00ff017b82 */ /* 0x000fe20000000800 */
[----:B------:R-:W0:Y:S07]  /*0010*/  S2R R0, SR_CTAID.Y ;  /* 0x0000000000007919 */ /* 0x000e2e0000002600 */
[----:B------:R-:W1:Y:S01]  /*0020*/  S2UR UR5, SR_CTAID.X ;  /* 0x00000000000579c3 */ /* 0x000e620000002500 */
[----:B------:R-:W1:Y:S01]  /*0030*/  LDCU UR4, c[0x0][0x360] ;  /* 0x00006c00ff0477ac */ /* 0x000e620008000800 */
[----:B------:R-:W2:Y:S06]  /*0040*/  S2R R2, SR_TID.X ;  /* 0x0000000000027919 */ /* 0x000eac0000002100 */
[----:B------:R-:W0:Y:S01]  /*0050*/  LDC R3, c[0x0][0x394] ;  /* 0x0000e500ff037b82 */ /* 0x000e220000000800 */
[----:B-1----:R-:W-:Y:S01]  /*0060*/  UIMAD UR5, UR5, UR4, URZ ;  /* 0x00000004050572a4 */ /* 0x002fe2000f8e02ff */
[----:B0-----:R-:W-:-:S05]  /*0070*/  ISETP.GE.AND P0, PT, R0, R3, PT ;  /* 0x000000030000720c */ /* 0x001fca0003f06270 */
[----:B--2---:R-:W-:-:S04]  /*0080*/  IADD3 R5, PT, PT, R2, UR5, RZ ;  /* 0x0000000502057c10 */ /* 0x004fc8000fffe0ff */
[----:B------:R-:W-:-:S13]  /*0090*/  ISETP.GT.OR P0, PT, R5, 0x7, P0 ;  /* 0x000000070500780c */ /* 0x000fda0000704670 */
[----:B------:R-:W-:Y:S05]  /*00a0*/  @P0 EXIT ;  /* 0x000000000000094d */ /* 0x000fea0003800000 */
[----:B------:R-:W0:Y:S01]  /*00b0*/  LDCU UR6, c[0x0][0x390] ;  /* 0x00007200ff0677ac */ /* 0x000e220008000800 */
[----:B------:R-:W-:Y:S01]  /*00c0*/  HFMA2 R8, -RZ, RZ, 0, 0 ;  /* 0x00000000ff087431 */ /* 0x000fe200000001ff */
[----:B------:R-:W1:Y:S01]  /*00d0*/  LDCU.64 UR10, c[0x0][0x358] ;  /* 0x00006b00ff0a77ac */ /* 0x000e620008000a00 */
[----:B0-----:R-:W-:-:S09]  /*00e0*/  UISETP.GE.AND UP0, UPT, UR6, 0x1, UPT ;  /* 0x000000010600788c */ /* 0x001fd2000bf06270 */
[----:B-1----:R-:W-:Y:S05]  /*00f0*/  BRA.U !UP0, `(.L_x_0) ;  /* 0x0000000508d47547 */ /* 0x002fea000b800000 */
[----:B------:R-:W-:Y:S01]  /*0100*/  UISETP.GE.U32.AND UP1, UPT, UR6, 0x10, UPT ;  /* 0x000000100600788c */ /* 0x000fe2000bf26070 */
[----:B------:R-:W-:Y:S01]  /*0110*/  SHF.L.U32 R6, R3, 0x3, RZ ;  /* 0x0000000303067819 */ /* 0x000fe200000006ff */
[----:B------:R-:W-:Y:S01]  /*0120*/  ULOP3.LUT UR7, UR6, 0xf, URZ, 0xc0, !UPT ;  /* 0x0000000f06077892 */ /* 0x000fe2000f8ec0ff */
[----:B------:R-:W-:Y:S01]  /*0130*/  LEA R7, R0, R5, 0x3 ;  /* 0x0000000500077211 */ /* 0x000fe200078e18ff */
[----:B------:R-:W-:Y:S01]  /*0140*/  UMOV UR4, URZ ;  /* 0x000000ff00047c82 */ /* 0x000fe20008000000 */
[----:B------:R-:W-:Y:S01]  /*0150*/  MOV R8, RZ ;  /* 0x000000ff00087202 */ /* 0x000fe20000000f00 */
[----:B------:R-:W-:-:S03]  /*0160*/  UISETP.NE.AND UP0, UPT, UR7, URZ, UPT ;  /* 0x000000ff0700728c */ /* 0x000fc6000bf05270 */
[----:B------:R-:W-:Y:S08]  /*0170*/  BRA.U !UP1, `(.L_x_1) ;  /* 0x0000000109c47547 */ /* 0x000ff0000b800000 */
[----:B------:R-:W-:Y:S01]  /*0180*/  ULOP3.LUT UR4, UR6, 0x7ffffff0, URZ, 0xc0, !UPT ;  /* 0x7ffffff006047892 */ /* 0x000fe2000f8ec0ff */
[----:B------:R-:W-:Y:S02]  /*0190*/  MOV R8, RZ ;  /* 0x000000ff00087202 */ /* 0x000fe40000000f00 */
[----:B------:R-:W-:Y:S01]  /*01a0*/  MOV R4, R7 ;  /* 0x0000000700047202 */ /* 0x000fe20000000f00 */
[----:B------:R-:W-:-:S12]  /*01b0*/  UIADD3 UR8, UPT, UPT, -UR4, URZ, URZ ;  /* 0x000000ff04087290 */ /* 0x000fd8000fffe1ff */
.L_x_2:
[----:B------:R-:W0:Y:S02]  /*01c0*/  LDC.64 R16, c[0x0][0x380] ;  /* 0x0000e000ff107b82 */ /* 0x000e240000000a00 */
[----:B0-----:R-:W-:-:S05]  /*01d0*/  IMAD.WIDE R16, R4, 0x4, R16 ;  /* 0x0000000404107825 */ /* 0x001fca00078e0210 */
[----:B------:R0:W2:Y:S01]  /*01e0*/  LDG.E.CONSTANT R9, desc[UR10][R16.64] ;  /* 0x0000000a10097981 */ /* 0x0000a2000c1e9900 */
[----:B------:R-:W-:-:S04]  /*01f0*/  IMAD.WIDE R28, R6, 0x4, R16 ;  /* 0x00000004061c7825 */ /* 0x000fc800078e0210 */
[C---:B------:R-:W-:Y:S02]  /*0200*/  IMAD.WIDE R26, R6.reuse, 0x4, R28 ;  /* 0x00000004061a7825 */ /* 0x040fe400078e021c */
[----:B------:R-:W2:Y:S02]  /*0210*/  LDG.E.CONSTANT R28, desc[UR10][R28.64] ;  /* 0x0000000a1c1c7981 */ /* 0x000ea4000c1e9900 */
[C---:B------:R-:W-:Y:S02]  /*0220*/  IMAD.WIDE R12, R6.reuse, 0x4, R26 ;  /* 0x00000004060c7825 */ /* 0x040fe400078e021a */
[----:B------:R-:W3:Y:S02]  /*0230*/  LDG.E.CONSTANT R27, desc[UR10][R26.64] ;  /* 0x0000000a1a1b7981 */ /* 0x000ee4000c1e9900 */
[----:B------:R-:W-:-:S05]  /*0240*/  IMAD.WIDE R22, R6, 0x4, R12 ;  /* 0x0000000406167825 */ /* 0x000fca00078e020c */
[----:B------:R-:W4:Y:S01]  /*0250*/  LDG.E.CONSTANT R25, desc[UR10][R22.64] ;  /* 0x0000000a16197981 */ /* 0x000f22000c1e9900 */
[----:B------:R-:W-:-:S03]  /*0260*/  IMAD.WIDE R14, R6, 0x4, R22 ;  /* 0x00000004060e7825 */ /* 0x000fc600078e0216 */
[----:B------:R1:W3:Y:S01]  /*0270*/  LDG.E.CONSTANT R26, desc[UR10][R12.64] ;  /* 0x0000000a0c1a7981 */ /* 0x0002e2000c1e9900 */
[----:B------:R-:W-:-:S03]  /*0280*/  IMAD.WIDE R20, R6, 0x4, R14 ;  /* 0x0000000406147825 */ /* 0x000fc600078e020e */
[----:B------:R5:W4:Y:S01]  /*0290*/  LDG.E.CONSTANT R24, desc[UR10][R14.64] ;  /* 0x0000000a0e187981 */ /* 0x000b22000c1e9900 */
[----:B------:R-:W-:-:S03]  /*02a0*/  IMAD.WIDE R18, R6, 0x4, R20 ;  /* 0x0000000406127825 */ /* 0x000fc600078e0214 */
[----:B------:R-:W4:Y:S01]  /*02b0*/  LDG.E.CONSTANT R21, desc[UR10][R20.64] ;  /* 0x0000000a14157981 */ /* 0x000f22000c1e9900 */
[----:B------:R-:W-:-:S05]  /*02c0*/  IMAD.WIDE R10, R6, 0x4, R18 ;  /* 0x00000004060a7825 */ /* 0x000fca00078e0212 */
[----:B------:R-:W4:Y:S01]  /*02d0*/  LDG.E.CONSTANT R29, desc[UR10][R10.64] ;  /* 0x0000000a0a1d7981 */ /* 0x000f22000c1e9900 */
[----:B0-----:R-:W-:-:S03]  /*02e0*/  IMAD.WIDE R16, R6, 0x4, R10 ;  /* 0x0000000406107825 */ /* 0x001fc600078e020a */
[----:B------:R0:W4:Y:S01]  /*02f0*/  LDG.E.CONSTANT R20, desc[UR10][R18.64] ;  /* 0x0000000a12147981 */ /* 0x000122000c1e9900 */
[----:B-1----:R-:W-:-:S03]  /*0300*/  IMAD.WIDE R12, R6, 0x4, R16 ;  /* 0x00000004060c7825 */ /* 0x002fc600078e0210 */
[----:B------:R-:W4:Y:S01]  /*0310*/  LDG.E.CONSTANT R16, desc[UR10][R16.64] ;  /* 0x0000000a10107981 */ /* 0x000f22000c1e9900 */
[----:B-----5:R-:W-:-:S04]  /*0320*/  IMAD.WIDE R14, R6, 0x4, R12 ;  /* 0x00000004060e7825 */ /* 0x020fc800078e020c */
[C---:B0-----:R-:W-:Y:S01]  /*0330*/  IMAD.WIDE R18, R6.reuse, 0x4, R14 ;  /* 0x0000000406127825 */ /* 0x041fe200078e020e */
[----:B------:R0:W5:Y:S04]  /*0340*/  LDG.E.CONSTANT R17, desc[UR10][R12.64] ;  /* 0x0000000a0c117981 */ /* 0x000168000c1e9900 */
[----:B------:R-:W5:Y:S01]  /*0350*/  LDG.E.CONSTANT R14, desc[UR10][R14.64] ;  /* 0x0000000a0e0e7981 */ /* 0x000f62000c1e9900 */
[----:B------:R-:W-:-:S03]  /*0360*/  IMAD.WIDE R22, R6, 0x4, R18 ;  /* 0x0000000406167825 */ /* 0x000fc600078e0212 */
[----:B------:R-:W5:Y:S01]  /*0370*/  LDG.E.CONSTANT R18, desc[UR10][R18.64] ;  /* 0x0000000a12127981 */ /* 0x000f62000c1e9900 */
[----:B------:R-:W-:-:S03]  /*0380*/  IMAD.WIDE R10, R6, 0x4, R22 ;  /* 0x00000004060a7825 */ /* 0x000fc600078e0216 */
[----:B------:R-:W5:Y:S01]  /*0390*/  LDG.E.CONSTANT R23, desc[UR10][R22.64] ;  /* 0x0000000a16177981 */ /* 0x000f62000c1e9900 */
[----:B0-----:R-:W-:-:S03]  /*03a0*/  IMAD.WIDE R12, R6, 0x4, R10 ;  /* 0x00000004060c7825 */ /* 0x001fc600078e020a */
[----:B------:R-:W5:Y:S04]  /*03b0*/  LDG.E.CONSTANT R10, desc[UR10][R10.64] ;  /* 0x0000000a0a0a7981 */ /* 0x000f68000c1e9900 */
[----:B------:R-:W5:Y:S01]  /*03c0*/  LDG.E.CONSTANT R13, desc[UR10][R12.64] ;  /* 0x0000000a0c0d7981 */ /* 0x000f62000c1e9900 */
[----:B------:R-:W-:-:S04]  /*03d0*/  UIADD3 UR8, UPT, UPT, UR8, 0x10, URZ ;  /* 0x0000001008087890 */ /* 0x000fc8000fffe0ff */
[----:B------:R-:W-:Y:S01]  /*03e0*/  UISETP.NE.AND UP1, UPT, UR8, URZ, UPT ;  /* 0x000000ff0800728c */ /* 0x000fe2000bf25270 */
[----:B------:R-:W-:Y:S02]  /*03f0*/  LEA R4, R3, R4, 0x7 ;  /* 0x0000000403047211 */ /* 0x000fe400078e38ff */
[----:B--2---:R-:W-:-:S04]  /*0400*/  IADD3 R9, PT, PT, R28, R9, R8 ;  /* 0x000000091c097210 */ /* 0x004fc80007ffe008 */
[----:B---3--:R-:W-:-:S04]  /*0410*/  IADD3 R9, PT, PT, R26, R27, R9 ;  /* 0x0000001b1a097210 */ /* 0x008fc80007ffe009 */
[----:B----4-:R-:W-:-:S04]  /*0420*/  IADD3 R9, PT, PT, R24, R25, R9 ;  /* 0x0000001918097210 */ /* 0x010fc80007ffe009 */
[----:B------:R-:W-:-:S04]  /*0430*/  IADD3 R9, PT, PT, R20, R21, R9 ;  /* 0x0000001514097210 */ /* 0x000fc80007ffe009 */
[----:B------:R-:W-:-:S04]  /*0440*/  IADD3 R9, PT, PT, R16, R29, R9 ;  /* 0x0000001d10097210 */ /* 0x000fc80007ffe009 */
[----:B-----5:R-:W-:-:S04]  /*0450*/  IADD3 R9, PT, PT, R14, R17, R9 ;  /* 0x000000110e097210 */ /* 0x020fc80007ffe009 */
[----:B------:R-:W-:-:S04]  /*0460*/  IADD3 R9, PT, PT, R23, R18, R9 ;  /* 0x0000001217097210 */ /* 0x000fc80007ffe009 */
[----:B------:R-:W-:Y:S01]  /*0470*/  IADD3 R8, PT, PT, R13, R10, R9 ;  /* 0x0000000a0d087210 */ /* 0x000fe20007ffe009 */
[----:B------:R-:W-:Y:S06]  /*0480*/  BRA.U UP1, `(.L_x_2) ;  /* 0xfffffffd014c7547 */ /* 0x000fec000b83ffff */
.L_x_1:
[----:B------:R-:W-:Y:S05]  /*0490*/  BRA.U !UP0, `(.L_x_0) ;  /* 0x0000000108ec7547 */ /* 0x000fea000b800000 */
[----:B------:R-:W-:Y:S02]  /*04a0*/  UISETP.GE.U32.AND UP0, UPT, UR7, 0x8, UPT ;  /* 0x000000080700788c */ /* 0x000fe4000bf06070 */
[----:B------:R-:W-:-:S04]  /*04b0*/  ULOP3.LUT UR8, UR6, 0x7, URZ, 0xc0, !UPT ;  /* 0x0000000706087892 */ /* 0x000fc8000f8ec0ff */
[----:B------:R-:W-:-:S03]  /*04c0*/  UISETP.NE.AND UP1, UPT, UR8, URZ, UPT ;  /* 0x000000ff0800728c */ /* 0x000fc6000bf25270 */
[----:B------:R-:W-:Y:S08]  /*04d0*/  BRA.U !UP0, `(.L_x_3) ;  /* 0x00000001085c7547 */ /* 0x000ff0000b800000 */
[----:B------:R-:W0:Y:S01]  /*04e0*/  LDC.64 R22, c[0x0][0x380] ;  /* 0x0000e000ff167b82 */ /* 0x000e220000000a00 */
[----:B------:R-:W-:-:S04]  /*04f0*/  IMAD R9, R6, UR4, R7 ;  /* 0x0000000406097c24 */ /* 0x000fc8000f8e0207 */
[----:B0-----:R-:W-:-:S04]  /*0500*/  IMAD.WIDE R22, R9, 0x4, R22 ;  /* 0x0000000409167825 */ /* 0x001fc800078e0216 */
[C---:B------:R-:W-:Y:S02]  /*0510*/  IMAD.WIDE R24, R6.reuse, 0x4, R22 ;  /* 0x0000000406187825 */ /* 0x040fe400078e0216 */
[----:B------:R-:W2:Y:S02]  /*0520*/  LDG.E.CONSTANT R23, desc[UR10][R22.64] ;  /* 0x0000000a16177981 */ /* 0x000ea4000c1e9900 */
[C---:B------:R-:W-:Y:S02]  /*0530*/  IMAD.WIDE R12, R6.reuse, 0x4, R24 ;  /* 0x00000004060c7825 */ /* 0x040fe400078e0218 */
[----:B------:R-:W2:Y:S02]  /*0540*/  LDG.E.CONSTANT R24, desc[UR10][R24.64] ;  /* 0x0000000a18187981 */ /* 0x000ea4000c1e9900 */
[C---:B------:R-:W-:Y:S02]  /*0550*/  IMAD.WIDE R16, R6.reuse, 0x4, R12 ;  /* 0x0000000406107825 */ /* 0x040fe400078e020c */
[----:B------:R-:W3:Y:S02]  /*0560*/  LDG.E.CONSTANT R13, desc[UR10][R12.64] ;  /* 0x0000000a0c0d7981 */ /* 0x000ee4000c1e9900 */
[----:B------:R-:W-:-:S02]  /*0570*/  IMAD.WIDE R14, R6, 0x4, R16 ;  /* 0x00000004060e7825 */ /* 0x000fc400078e0210 */
[----:B------:R-:W3:Y:S02]  /*0580*/  LDG.E.CONSTANT R16, desc[UR10][R16.64] ;  /* 0x0000000a10107981 */ /* 0x000ee4000c1e9900 */
[C---:B------:R-:W-:Y:S02]  /*0590*/  IMAD.WIDE R10, R6.reuse, 0x4, R14 ;  /* 0x00000004060a7825 */ /* 0x040fe400078e020e */
[----:B------:R-:W4:Y:S02]  /*05a0*/  LDG.E.CONSTANT R15, desc[UR10][R14.64] ;  /* 0x0000000a0e0f7981 */ /* 0x000f24000c1e9900 */
[C---:B------:R-:W-:Y:S02]  /*05b0*/  IMAD.WIDE R18, R6.reuse, 0x4, R10 ;  /* 0x0000000406127825 */ /* 0x040fe400078e020a */
[----:B------:R-:W4:Y:S02]  /*05c0*/  LDG.E.CONSTANT R10, desc[UR10][R10.64] ;  /* 0x0000000a0a0a7981 */ /* 0x000f24000c1e9900 */
[----:B------:R-:W-:-:S02]  /*05d0*/  IMAD.WIDE R20, R6, 0x4, R18 ;  /* 0x0000000406147825 */ /* 0x000fc400078e0212 */
[----:B------:R-:W5:Y:S04]  /*05e0*/  LDG.E.CONSTANT R19, desc[UR10][R18.64] ;  /* 0x0000000a12137981 */ /* 0x000f68000c1e9900 */
[----:B------:R-:W5:Y:S01]  /*05f0*/  LDG.E.CONSTANT R20, desc[UR10][R20.64] ;  /* 0x0000000a14147981 */ /* 0x000f62000c1e9900 */
[----:B------:R-:W-:Y:S01]  /*0600*/  UIADD3 UR4, UPT, UPT, UR4, 0x8, URZ ;  /* 0x0000000804047890 */ /* 0x000fe2000fffe0ff */
[----:B--2---:R-:W-:-:S04]  /*0610*/  IADD3 R8, PT, PT, R24, R23, R8 ;  /* 0x0000001718087210 */ /* 0x004fc80007ffe008 */
[----:B---3--:R-:W-:-:S04]  /*0620*/  IADD3 R8, PT, PT, R16, R13, R8 ;  /* 0x0000000d10087210 */ /* 0x008fc80007ffe008 */
[----:B----4-:R-:W-:-:S04]  /*0630*/  IADD3 R8, PT, PT, R10, R15, R8 ;  /* 0x0000000f0a087210 */ /* 0x010fc80007ffe008 */
[----:B-----5:R-:W-:-:S07]  /*0640*/  IADD3 R8, PT, PT, R20, R19, R8 ;  /* 0x0000001314087210 */ /* 0x020fce0007ffe008 */
.L_x_3:
        /* <DEDUP_REMOVED lines=12> */
[----:B------:R-:W-:Y:S02]  /*0710*/  IMAD.WIDE R16, R6, 0x4, R14 ;  /* 0x0000000406107825 */ /* 0x000fe400078e020e */
[----:B------:R-:W3:Y:S04]  /*0720*/  LDG.E.CONSTANT R15, desc[UR10][R14.64] ;  /* 0x0000000a0e0f7981 */ /* 0x000ee8000c1e9900 */
[----:B------:R-:W3:Y:S01]  /*0730*/  LDG.E.CONSTANT R16, desc[UR10][R16.64] ;  /* 0x0000000a10107981 */ /* 0x000ee2000c1e9900 */
[----:B------:R-:W-:Y:S01]  /*0740*/  UIADD3 UR4, UPT, UPT, UR4, 0x4, URZ ;  /* 0x0000000404047890 */ /* 0x000fe2000fffe0ff */
[----:B--2---:R-:W-:-:S04]  /*0750*/  IADD3 R8, PT, PT, R12, R11, R8 ;  /* 0x0000000b0c087210 */ /* 0x004fc80007ffe008 */
[----:B---3--:R-:W-:-:S07]  /*0760*/  IADD3 R8, PT, PT, R16, R15, R8 ;  /* 0x0000000f10087210 */ /* 0x008fce0007ffe008 */
.L_x_4:
[----:B------:R-:W-:Y:S05]  /*0770*/  BRA.U !UP1, `(.L_x_0) ;  /* 0x0000000109347547 */ /* 0x000fea000b800000 */
[----:B------:R-:W0:Y:S01]  /*0780*/  LDC.64 R10, c[0x0][0x380] ;  /* 0x0000e000ff0a7b82 */ /* 0x000e220000000a00 */
[----:B------:R-:W-:Y:S01]  /*0790*/  IMAD R3, R3, UR4, RZ ;  /* 0x0000000403037c24 */ /* 0x000fe2000f8e02ff */
[----:B------:R-:W-:-:S04]  /*07a0*/  UIADD3 UR6, UPT, UPT, -UR6, URZ, URZ ;  /* 0x000000ff06067290 */ /* 0x000fc8000fffe1ff */
[----:B------:R-:W-:-:S04]  /*07b0*/  LEA R3, R3, R2, 0x3 ;  /* 0x0000000203037211 */ /* 0x000fc800078e18ff */
[----:B------:R-:W-:-:S04]  /*07c0*/  IADD3 R3, PT, PT, R3, UR5, RZ ;  /* 0x0000000503037c10 */ /* 0x000fc8000fffe0ff */
[----:B------:R-:W-:-:S07]  /*07d0*/  LEA R7, R0, R3, 0x3 ;  /* 0x0000000300077211 */ /* 0x000fce00078e18ff */
.L_x_5:
[----:B0-----:R-:W-:-:S06]  /*07e0*/  IMAD.WIDE R2, R7, 0x4, R10 ;  /* 0x0000000407027825 */ /* 0x001fcc00078e020a */
[----:B------:R-:W2:Y:S01]  /*07f0*/  LDG.E.CONSTANT R3, desc[UR10][R2.64] ;  /* 0x0000000a02037981 */ /* 0x000ea2000c1e9900 */
[----:B------:R-:W-:Y:S01]  /*0800*/  UIADD3 UR6, UPT, UPT, UR6, 0x1, URZ ;  /* 0x0000000106067890 */ /* 0x000fe2000fffe0ff */
[----:B------:R-:W-:-:S03]  /*0810*/  IADD3 R7, PT, PT, R6, R7, RZ ;  /* 0x0000000706077210 */ /* 0x000fc60007ffe0ff */
[----:B------:R-:W-:Y:S01]  /*0820*/  UISETP.NE.AND UP0, UPT, UR6, URZ, UPT ;  /* 0x000000ff0600728c */ /* 0x000fe2000bf05270 */
[----:B--2---:R-:W-:-:S08]  /*0830*/  IADD3 R8, PT, PT, R3, R8, RZ ;  /* 0x0000000803087210 */ /* 0x004fd00007ffe0ff */
[----:B------:R-:W-:Y:S05]  /*0840*/  BRA.U UP0, `(.L_x_5) ;  /* 0xfffffffd00e47547 */ /* 0x000fea000b83ffff */
.L_x_0:
[----:B------:R-:W0:Y:S01]  /*0850*/  LDC.64 R2, c[0x0][0x388] ;  /* 0x0000e200ff027b82 */ /* 0x000e220000000a00 */
[----:B------:R-:W-:-:S05]  /*0860*/  LEA R5, R0, R5, 0x3 ;  /* 0x0000000500057211 */ /* 0x000fca00078e18ff */
[----:B0-----:R-:W-:-:S05]  /*0870*/  IMAD.WIDE R2, R5, 0x4, R2 ;  /* 0x0000000405027825 */ /* 0x001fca00078e0202 */
[----:B------:R-:W-:Y:S01]  /*0880*/  STG.E desc[UR10][R2.64], R8 ;  /* 0x0000000802007986 */ /* 0x000fe2000c10190a */
[----:B------:R-:W-:Y:S05]  /*0890*/  EXIT ;  /* 0x000000000000794d */ /* 0x000fea0003800000 */
.L_x_6:
[----:B------:R-:W-:-:S00]  /*08a0*/  BRA `(.L_x_6) ;  /* 0xfffffffc00fc7947 */ /* 0x000fc0000383ffff */
[----:B------:R-:W-:-:S00]  /*08b0*/  NOP ;  /* 0x0000000000007918 */ /* 0x000fc00000000000 */
        /* <DEDUP_REMOVED lines=12> */
.L_x_167:


//--------------------- .text._Z21copy_accumulator_fastPKiPii --------------------------
	.section	.text._Z21copy_accumulator_fastPKiPii,"ax",@progbits
	.align	128
        .global         _Z21copy_accumulator_fastPKiPii
        .type           _Z21copy_accumulator_fastPKiPii,@function
        .size           _Z21copy_accumulator_fastPKiPii,(.L_x_168 - _Z21copy_accumulator_fastPKiPii)
        .other          _Z21copy_accumulator_fastPKiPii,@"STO_CUDA_ENTRY STV_DEFAULT"
_Z21copy_accumulator_fastPKiPii:
.text._Z21copy_accumulator_fastPKiPii:
[----:B------:R-:W-:Y:S01]  /*0000*/  LDC R1, c[0x0][0x37c] ;  /* 0x0000df00ff017b82 */ /* 0x000fe20000000800 */
[----:B------:R-:W0:Y:S07]  /*0010*/  S2R R3, SR_TID.X ;  /* 0x0000000000037919 */ /* 0x000e2e0000002100 */
[----:B------:R-:W0:Y:S01]  /*0020*/  S2UR UR4, SR_CTAID.X ;  /* 0x00000000000479c3 */ /* 0x000e220000002500 */
[----:B------:R-:W1:Y:S07]  /*0030*/  LDCU UR6, c[0x0][0x390] ;  /* 0x00007200ff0677ac */ /* 0x000e6e0008000800 */
[----:B------:R-:W0:Y:S02]  /*0040*/  LDC R0, c[0x0][0x360] ;  /* 0x0000d800ff007b82 */ /* 0x000e240000000800 */
[----:B0-----:R-:W-:Y:S01]  /*0050*/  IMAD R0, R0, UR4, R3 ;  /* 0x0000000400007c24 */ /* 0x001fe2000f8e0203 */
[----:B------:R-:W0:Y:S03]  /*0060*/  LDCU.64 UR4, c[0x0][0x358] ;  /* 0x00006b00ff0477ac */ /* 0x000e260008000a00 */
[----:B------:R-:W-:-:S04]  /*0070*/  IMAD.SHL.U32 R11, R0, 0x4, RZ ;  /* 0x00000004000b7824 */ /* 0x000fc800078e00ff */
[----:B------:R-:W-:-:S05]  /*0080*/  VIADD R0, R11, 0x3 ;  /* 0x000000030b007836 */ /* 0x000fca0000000000 */
[----:B-1----:R-:W-:-:S13]  /*0090*/  ISETP.GE.AND P0, PT, R0, UR6, PT ;  /* 0x0000000600007c0c */ /* 0x002fda000bf06270 */
[----:B0-----:R-:W-:Y:S05]  /*00a0*/  @!P0 BRA `(.L_x_7) ;  /* 0x0000000000408947 */ /* 0x001fea0003800000 */
[----:B------:R-:W-:-:S13]  /*00b0*/  ISETP.GE.AND P0, PT, R11, UR6, PT ;  /* 0x000000060b007c0c */ /* 0x000fda000bf06270 */
[----:B------:R-:W-:Y:S05]  /*00c0*/  @P0 EXIT ;  /* 0x000000000000094d */ /* 0x000fea0003800000 */
[----:B------:R-:W0:Y:S01]  /*00d0*/  LDC.64 R8, c[0x0][0x380] ;  /* 0x0000e000ff087b82 */ /* 0x000e220000000a00 */
[----:B------:R-:W-:-:S07]  /*00e0*/  HFMA2 R0, -RZ, RZ, 0, 5.9604644775390625e-08 ;  /* 0x00000001ff007431 */ /* 0x000fce00000001ff */
[----:B------:R-:W1:Y:S02]  /*00f0*/  LDC.64 R6, c[0x0][0x388] ;  /* 0x0000e200ff067b82 */ /* 0x000e640000000a00 */
.L_x_8:
[----:B0-2---:R-:W-:-:S06]  /*0100*/  IMAD.WIDE R4, R11, 0x4, R8 ;  /* 0x000000040b047825 */ /* 0x005fcc00078e0208 */
[----:B------:R-:W2:Y:S01]  /*0110*/  LDG.E.CONSTANT R5, desc[UR4][R4.64] ;  /* 0x0000000404057981 */ /* 0x000ea2000c1e9900 */
[C---:B-1----:R-:W-:Y:S01]  /*0120*/  IMAD.WIDE R2, R11.reuse, 0x4, R6 ;  /* 0x000000040b027825 */ /* 0x042fe200078e0206 */
[----:B------:R-:W-:-:S03]  /*0130*/  IADD3 R11, PT, PT, R11, 0x1, RZ ;  /* 0x000000010b0b7810 */ /* 0x000fc60007ffe0ff */
[C---:B------:R-:W-:Y:S01]  /*0140*/  VIADD R10, R0.reuse, 0xffffffff ;  /* 0xffffffff000a7836 */ /* 0x040fe20000000000 */
[----:B------:R-:W-:Y:S02]  /*0150*/  ISETP.LT.AND P1, PT, R11, UR6, PT ;  /* 0x000000060b007c0c */ /* 0x000fe4000bf21270 */
[----:B------:R-:W-:Y:S02]  /*0160*/  IADD3 R0, PT, PT, R0, 0x1, RZ ;  /* 0x0000000100007810 */ /* 0x000fe40007ffe0ff */
[----:B------:R-:W-:Y:S01]  /*0170*/  ISETP.GE.U32.AND P0, PT, R10, 0x3, PT ;  /* 0x000000030a00780c */ /* 0x000fe20003f06070 */
[----:B--2---:R2:W-:-:S12]  /*0180*/  STG.E desc[UR4][R2.64], R5 ;  /* 0x0000000502007986 */ /* 0x0045d8000c101904 */
[----:B------:R-:W-:Y:S05]  /*0190*/  @!P0 BRA P1, `(.L_x_8) ;  /* 0xfffffffc00d88947 */ /* 0x000fea000083ffff */
[----:B------:R-:W-:Y:S05]  /*01a0*/  EXIT ;  /* 0x000000000000794d */ /* 0x000fea0003800000 */
.L_x_7:
[----:B------:R-:W0:Y:S01]  /*01b0*/  LDC.64 R4, c[0x0][0x380] ;  /* 0x0000e000ff047b82 */ /* 0x000e220000000a00 */
[----:B------:R-:W-:-:S07]  /*01c0*/  SHF.R.S32.HI R11, RZ, 0x2, R11 ;  /* 0x00000002ff0b7819 */ /* 0x000fce000001140b */
[----:B------:R-:W1:Y:S01]  /*01d0*/  LDC.64 R2, c[0x0][0x388] ;  /* 0x0000e200ff027b82 */ /* 0x000e620000000a00 */
[----:B0-----:R-:W-:-:S06]  /*01e0*/  IMAD.WIDE R4, R11, 0x10, R4 ;  /* 0x000000100b047825 */ /* 0x001fcc00078e0204 */
[----:B------:R-:W2:Y:S01]  /*01f0*/  LDG.E.128.CONSTANT R4, desc[UR4][R4.64] ;  /* 0x0000000404047981 */ /* 0x000ea2000c1e9d00 */
[----:B-1----:R-:W-:-:S05]  /*0200*/  IMAD.WIDE R2, R11, 0x10, R2 ;  /* 0x000000100b027825 */ /* 0x002fca00078e0202 */
[----:B--2---:R-:W-:Y:S01]  /*0210*/  STG.E.128 desc[UR4][R2.64], R4 ;  /* 0x0000000402007986 */ /* 0x004fe2000c101d04 */
[----:B------:R-:W-:Y:S05]  /*0220*/  EXIT ;  /* 0x000000000000794d */ /* 0x000fea0003800000 */
.L_x_9:
        /* <DEDUP_REMOVED lines=13> */
.L_x_168:


//--------------------- .text._Z28transform_accumulator_outputPKiS0_Phiiii --------------------------
	.section	.text._Z28transform_accumulator_outputPKiS0_Phiiii,"ax",@progbits
	.align	128
        .global         _Z28transform_accumulator_outputPKiS0_Phiiii
        .type           _Z28transform_accumulator_outputPKiS0_Phiiii,@function
        .size           _Z28transform_accumulator_outputPKiS0_Phiiii,(.L_x_169 - _Z28transform_accumulator_outputPKiS0_Phiiii)
        .other          _Z28transform_accumulator_outputPKiS0_Phiiii,@"STO_CUDA_ENTRY STV_DEFAULT"
_Z28transform_accumulator_outputPKiS0_Phiiii:
.text._Z28transform_accumulator_outputPKiS0_Phiiii:
[----:B------:R-:W-:Y:S01]  /*0000*/  LDC R1, c[0x0][0x37c] ;  /* 0x0000df00ff017b82 */ /* 0x000fe20000000800 */
[----:B------:R-:W0:Y:S07]  /*0010*/  S2R R2, SR_TID.X ;  /* 0x0000000000027919 */ /* 0x000e2e0000002100 */
[----:B------:R-:W1:Y:S08]  /*0020*/  LDC.64 R6, c[0x0][0x398] ;  /* 0x0000e600ff067b82 */ /* 0x000e700000000a00 */
[----:B------:R-:W0:Y:S08]  /*0030*/  S2UR UR5, SR_CTAID.X ;  /* 0x00000000000579c3 */ /* 0x000e300000002500 */
[----:B------:R-:W0:Y:S08]  /*0040*/  LDC R3, c[0x0][0x360] ;  /* 0x0000d800ff037b82 */ /* 0x000e300000000800 */
[----:B------:R-:W2:Y:S01]  /*0050*/  S2UR UR4, SR_CTAID.Y ;  /* 0x00000000000479c3 */ /* 0x000ea20000002600 */
[----:B-1----:R-:W-:-:S04]  /*0060*/  LEA.HI R0, R6, R6, RZ, 0x1 ;  /* 0x0000000606007211 */ /* 0x002fc800078f08ff */
[----:B------:R-:W-:Y:S01]  /*0070*/  SHF.R.S32.HI R0, RZ, 0x1, R0 ;  /* 0x00000001ff007819 */ /* 0x000fe20000011400 */
[----:B0-----:R-:W-:-:S05]  /*0080*/  IMAD R3, R3, UR5, R2 ;  /* 0x0000000503037c24 */ /* 0x001fca000f8e0202 */
[----:B------:R-:W-:-:S04]  /*0090*/  ISETP.GE.AND P0, PT, R3, R0, PT ;  /* 0x000000000300720c */ /* 0x000fc80003f06270 */
[----:B--2---:R-:W-:-:S13]  /*00a0*/  ISETP.LE.OR P0, PT, R7, UR4, P0 ;  /* 0x0000000407007c0c */ /* 0x004fda0008703670 */
[----:B------:R-:W-:Y:S05]  /*00b0*/  @P0 EXIT ;  /* 0x000000000000094d */ /* 0x000fea0003800000 */
[----:B------:R-:W0:Y:S01]  /*00c0*/  LDC.64 R12, c[0x0][0x3a0] ;  /* 0x0000e800ff0c7b82 */ /* 0x000e220000000a00 */
[----:B------:R-:W-:Y:S01]  /*00d0*/  IMAD R2, R6, UR4, RZ ;  /* 0x0000000406027c24 */ /* 0x000fe2000f8e02ff */
[----:B------:R-:W1:Y:S01]  /*00e0*/  LDCU.64 UR6, c[0x0][0x358] ;  /* 0x00006b00ff0677ac */ /* 0x000e620008000a00 */
[----:B------:R-:W2:Y:S05]  /*00f0*/  LDCU.64 UR8, c[0x0][0x390] ;  /* 0x00007200ff0877ac */ /* 0x000eaa0008000a00 */
[----:B------:R-:W3:Y:S08]  /*0100*/  LDC.64 R4, c[0x0][0x388] ;  /* 0x0000e200ff047b82 */ /* 0x000ef00000000a00 */
[----:B------:R-:W4:Y:S01]  /*0110*/  LDC.64 R14, c[0x0][0x380] ;  /* 0x0000e000ff0e7b82 */ /* 0x000f220000000a00 */
[----:B0-----:R-:W-:Y:S01]  /*0120*/  ISETP.NE.AND P0, PT, R12, RZ, PT ;  /* 0x000000ff0c00720c */ /* 0x001fe20003f05270 */
[----:B------:R-:W-:-:S02]  /*0130*/  IMAD R7, R6, R13, RZ ;  /* 0x0000000d06077224 */ /* 0x000fc400078e02ff */
[----:B------:R-:W-:-:S03]  /*0140*/  IMAD.SHL.U32 R6, R2, 0x2, RZ ;  /* 0x0000000202067824 */ /* 0x000fc600078e00ff */
[----:B------:R-:W-:Y:S02]  /*0150*/  SHF.R.S32.HI R9, RZ, 0x1f, R7 ;  /* 0x0000001fff097819 */ /* 0x000fe40000011407 */
[----:B---3--:R-:W-:-:S04]  /*0160*/  ISETP.EQ.U32.AND P1, PT, R4, RZ, PT ;  /* 0x000000ff0400720c */ /* 0x008fc80003f22070 */
[----:B------:R-:W-:Y:S02]  /*0170*/  ISETP.EQ.OR.EX P0, PT, R5, RZ, !P0, P1 ;  /* 0x000000ff0500720c */ /* 0x000fe40004702710 */
[----:B------:R-:W-:-:S04]  /*0180*/  IADD3 R10, P1, PT, R6, R7, RZ ;  /* 0x00000007060a7210 */ /* 0x000fc80007f3e0ff */
[----:B------:R-:W-:Y:S02]  /*0190*/  LEA.HI.X.SX32 R12, R6, R9, 0x1, P1 ;  /* 0x00000009060c7211 */ /* 0x000fe400008f0eff */
[----:B----4-:R-:W-:-:S04]  /*01a0*/  LEA R6, P1, R10, R14, 0x2 ;  /* 0x0000000e0a067211 */ /* 0x010fc800078210ff */
[----:B------:R-:W-:Y:S02]  /*01b0*/  LEA.HI.X R7, R10, R15, R12, 0x2, P1 ;  /* 0x0000000f0a077211 */ /* 0x000fe400008f140c */
[C---:B------:R-:W-:Y:S01]  /*01c0*/  @!P0 IADD3 R8, P2, PT, R3.reuse, R10, RZ ;  /* 0x0000000a03088210 */ /* 0x040fe20007f5e0ff */
[----:B------:R-:W-:-:S03]  /*01d0*/  IMAD.WIDE R6, R3, 0x4, R6 ;  /* 0x0000000403067825 */ /* 0x000fc600078e0206 */
[----:B------:R-:W-:Y:S02]  /*01e0*/  @!P0 LEA.HI.X.SX32 R9, R3, R12, 0x1, P2 ;  /* 0x0000000c03098211 */ /* 0x000fe400010f0eff */
[----:B------:R-:W-:-:S04]  /*01f0*/  @!P0 LEA R4, P1, R8, R4, 0x2 ;  /* 0x0000000408048211 */ /* 0x000fc800078210ff */
[----:B------:R-:W-:Y:S01]  /*0200*/  @!P0 LEA.HI.X R5, R8, R5, R9, 0x2, P1 ;  /* 0x0000000508058211 */ /* 0x000fe200008f1409 */
[C---:B------:R-:W-:Y:S02]  /*0210*/  IMAD.WIDE R8, R0.reuse, 0x4, R6 ;  /* 0x0000000400087825 */ /* 0x040fe400078e0206 */
[----:B-1----:R-:W3:Y:S02]  /*0220*/  LDG.E.CONSTANT R6, desc[UR6][R6.64] ;  /* 0x0000000606067981 */ /* 0x002ee4000c1e9900 */
[----:B------:R-:W-:Y:S02]  /*0230*/  @!P0 IMAD.WIDE R10, R0, 0x4, R4 ;  /* 0x00000004000a8825 */ /* 0x000fe400078e0204 */
[----:B------:R-:W4:Y:S04]  /*0240*/  LDG.E.CONSTANT R8, desc[UR6][R8.64] ;  /* 0x0000000608087981 */ /* 0x000f28000c1e9900 */
[----:B------:R-:W5:Y:S04]  /*0250*/  @!P0 LDG.E.CONSTANT R5, desc[UR6][R4.64] ;  /* 0x0000000604058981 */ /* 0x000f68000c1e9900 */
[----:B------:R-:W2:Y:S01]  /*0260*/  @!P0 LDG.E.CONSTANT R11, desc[UR6][R10.64] ;  /* 0x000000060a0b8981 */ /* 0x000ea2000c1e9900 */
[----:B------:R-:W-:-:S04]  /*0270*/  IMAD.IADD R15, R3, 0x1, R2 ;  /* 0x00000001030f7824 */ /* 0x000fc800078e0202 */
[----:B------:R-:W-:Y:S01]  /*0280*/  IMAD R15, R0, R13, R15 ;  /* 0x0000000d000f7224 */ /* 0x000fe200078e020f */
[----:B---3--:R-:W-:Y:S02]  /*0290*/  @P0 SHF.R.S32.HI R2, RZ, 0x6, R6 ;  /* 0x00000006ff020819 */ /* 0x008fe40000011406 */
[----:B----4-:R-:W-:Y:S02]  /*02a0*/  @P0 SHF.R.S32.HI R14, RZ, 0x6, R8 ;  /* 0x00000006ff0e0819 */ /* 0x010fe40000011408 */
[----:B-----5:R-:W-:Y:S02]  /*02b0*/  @!P0 VIADDMNMX.RELU R3, R5, R6, 0xff, PT ;  /* 0x000000ff05038446 */ /* 0x020fe40003801106 */
[----:B------:R-:W-:Y:S02]  /*02c0*/  @P0 VIMNMX.RELU R3, PT, PT, R2, 0xfe, PT ;  /* 0x000000fe02030848 */ /* 0x000fe40003fe1100 */
[----:B--2---:R-:W-:Y:S02]  /*02d0*/  @!P0 VIADDMNMX.RELU R12, R11, R8, 0xff, PT ;  /* 0x000000ff0b0c8446 */ /* 0x004fe40003801108 */
[----:B------:R-:W-:-:S02]  /*02e0*/  @P0 VIMNMX.RELU R12, PT, PT, R14, 0xfe, PT ;  /* 0x000000fe0e0c0848 */ /* 0x000fc40003fe1100 */
[----:B------:R-:W-:-:S03]  /*02f0*/  IADD3 R2, P0, PT, R15, UR8, RZ ;  /* 0x000000080f027c10 */ /* 0x000fc6000ff1e0ff */
[----:B------:R-:W-:Y:S01]  /*0300*/  IMAD R12, R12, R3, RZ ;  /* 0x000000030c0c7224 */ /* 0x000fe200078e02ff */
[----:B------:R-:W-:-:S04]  /*0310*/  LEA.HI.X.SX32 R3, R15, UR9, 0x1, P0 ;  /* 0x000000090f037c11 */ /* 0x000fc800080f0eff */
[----:B------:R-:W-:-:S05]  /*0320*/  SHF.R.U32.HI R5, RZ, 0x9, R12 ;  /* 0x00000009ff057819 */ /* 0x000fca000001160c */
[----:B------:R-:W-:Y:S01]  /*0330*/  STG.E.U8 desc[UR6][R2.64], R5 ;  /* 0x0000000502007986 */ /* 0x000fe2000c101106 */
[----:B------:R-:W-:Y:S05]  /*0340*/  EXIT ;  /* 0x000000000000794d */ /* 0x000fea0003800000 */
.L_x_10:
        /* <DEDUP_REMOVED lines=11> */
.L_x_169:


//--------------------- .text._Z17fc0_layer_batchedPKhPKaPKiS4_PaS5_ii --------------------------
	.section	.text._Z17fc0_layer_batchedPKhPKaPKiS4_PaS5_ii,"ax",@progbits
	.align	128
        .global         _Z17fc0_layer_batchedPKhPKaPKiS4_PaS5_ii
        .type           _Z17fc0_layer_batchedPKhPKaPKiS4_PaS5_ii,@function
        .size           _Z17fc0_layer_batchedPKhPKaPKiS4_PaS5_ii,(.L_x_170 - _Z17fc0_layer_batchedPKhPKaPKiS4_PaS5_ii)
        .other          _Z17fc0_layer_batchedPKhPKaPKiS4_PaS5_ii,@"STO_CUDA_ENTRY STV_DEFAULT"
_Z17fc0_layer_batchedPKhPKaPKiS4_PaS5_ii:
.text._Z17fc0_layer_batchedPKhPKaPKiS4_PaS5_ii:
[----:B------:R-:W-:Y:S01]  /*0000*/  LDC R1, c[0x0][0x37c] ;  /* 0x0000df00ff017b82 */ /* 0x000fe20000000800 */
[----:B------:R-:W0:Y:S07]  /*0010*/  S2R R2, SR_TID.X ;  /* 0x0000000000027919 */ /* 0x000e2e0000002100 */
[----:B------:R-:W0:Y:S01]  /*0020*/  S2UR UR4, SR_CTAID.X ;  /* 0x00000000000479c3 */ /* 0x000e220000002500 */
[----:B------:R-:W1:Y:S01]  /*0030*/  LDCU UR5, c[0x0][0x3b4] ;  /* 0x00007680ff0577ac */ /* 0x000e620008000800 */
[----:B------:R-:W1:Y:S06]  /*0040*/  S2R R0, SR_CTAID.Y ;  /* 0x0000000000007919 */ /* 0x000e6c0000002600 */
[----:B------:R-:W0:Y:S02]  /*0050*/  LDC R3, c[0x0][0x360] ;  /* 0x0000d800ff037b82 */ /* 0x000e240000000800 */
[----:B0-----:R-:W-:Y:S01]  /*0060*/  IMAD R3, R3, UR4, R2 ;  /* 0x0000000403037c24 */ /* 0x001fe2000f8e0202 */
[----:B-1----:R-:W-:-:S04]  /*0070*/  ISETP.GE.AND P0, PT, R0, UR5, PT ;  /* 0x0000000500007c0c */ /* 0x002fc8000bf06270 */
[----:B------:R-:W-:-:S13]  /*0080*/  ISETP.GT.OR P0, PT, R3, 0xf, P0 ;  /* 0x0000000f0300780c */ /* 0x000fda0000704670 */
[----:B------:R-:W-:Y:S05]  /*0090*/  @P0 EXIT ;  /* 0x000000000000094d */ /* 0x000fea0003800000 */
[----:B------:R-:W0:Y:S01]  /*00a0*/  LDC.64 R4, c[0x0][0x398] ;  /* 0x0000e600ff047b82 */ /* 0x000e220000000a00 */
[----:B------:R-:W1:Y:S01]  /*00b0*/  LDCU.64 UR8, c[0x0][0x358] ;  /* 0x00006b00ff0877ac */ /* 0x000e620008000a00 */
[----:B------:R-:W2:Y:S01]  /*00c0*/  LDCU.64 UR4, c[0x0][0x390] ;  /* 0x00007200ff0477ac */ /* 0x000ea20008000a00 */
[----:B------:R-:W-:Y:S01]  /*00d0*/  SHF.R.S32.HI R7, RZ, 0x1f, R3 ;  /* 0x0000001fff077819 */ /* 0x000fe20000011403 */
[----:B------:R-:W3:Y:S01]  /*00e0*/  LDCU UR6, c[0x0][0x3b0] ;  /* 0x00007600ff0677ac */ /* 0x000ee20008000800 */
[----:B0-----:R-:W-:-:S06]  /*00f0*/  IMAD.WIDE.U32 R4, R0, 0x4, R4 ;  /* 0x0000000400047825 */ /* 0x001fcc00078e0004 */
[----:B-1----:R-:W4:Y:S02]  /*0100*/  LDG.E.CONSTANT R4, desc[UR8][R4.64] ;  /* 0x0000000804047981 */ /* 0x002f24000c1e9900 */
[----:B----4-:R-:W-:-:S05]  /*0110*/  IMAD.SHL.U32 R2, R4, 0x10, RZ ;  /* 0x0000001004027824 */ /* 0x010fca00078e00ff */
[----:B------:R-:W-:-:S04]  /*0120*/  IADD3 R8, P0, PT, R3, R2, RZ ;  /* 0x0000000203087210 */ /* 0x000fc80007f1e0ff */
[----:B------:R-:W-:Y:S02]  /*0130*/  LEA.HI.X.SX32 R7, R2, R7, 0x1, P0 ;  /* 0x0000000702077211 */ /* 0x000fe400000f0eff */
[----:B--2---:R-:W-:-:S04]  /*0140*/  LEA R6, P0, R8, UR4, 0x2 ;  /* 0x0000000408067c11 */ /* 0x004fc8000f8010ff */
[----:B------:R-:W-:-:S05]  /*0150*/  LEA.HI.X R7, R8, UR5, R7, 0x2, P0 ;  /* 0x0000000508077c11 */ /* 0x000fca00080f1407 */
[----:B------:R0:W5:Y:S01]  /*0160*/  LDG.E.CONSTANT R2, desc[UR8][R6.64] ;  /* 0x0000000806027981 */ /* 0x000162000c1e9900 */
[----:B---3--:R-:W-:-:S09]  /*0170*/  UISETP.GE.AND UP0, UPT, UR6, 0x1, UPT ;  /* 0x000000010600788c */ /* 0x008fd2000bf06270 */
[----:B0-----:R-:W-:Y:S05]  /*0180*/  BRA.U !UP0, `(.L_x_11) ;  /* 0x0000000d08607547 */ /* 0x001fea000b800000 */
[----:B------:R-:W-:Y:S02]  /*0190*/  USHF.L.U32 UR5, UR6, 0x1, URZ ;  /* 0x0000000106057899 */ /* 0x000fe400080006ff */
[----:B------:R-:W-:Y:S02]  /*01a0*/  IMAD R5, R4, UR6, RZ ;  /* 0x0000000604057c24 */ /* 0x000fe4000f8e02ff */
[----:B------:R-:W-:Y:S01]  /*01b0*/  IMAD R4, R0, UR6, RZ ;  /* 0x0000000600047c24 */ /* 0x000fe2000f8e02ff */
[----:B------:R-:W-:Y:S01]  /*01c0*/  UISETP.LT.AND UP0, UPT, UR5, 0x1, UPT ;  /* 0x000000010500788c */ /* 0x000fe2000bf01270 */
[----:B------:R-:W-:Y:S02]  /*01d0*/  IMAD.SHL.U32 R5, R5, 0x20, RZ ;  /* 0x0000002005057824 */ /* 0x000fe400078e00ff */
[----:B------:R-:W-:Y:S01]  /*01e0*/  IMAD.SHL.U32 R4, R4, 0x2, RZ ;  /* 0x0000000204047824 */ /* 0x000fe200078e00ff */
[----:B------:R-:W-:Y:S01]  /*01f0*/  USEL UR4, UR5, 0x1, !UP0 ;  /* 0x0000000105047887 */ /* 0x000fe2000c000000 */
[----:B------:R-:W-:Y:S01]  /*0200*/  IMAD.MOV.U32 R6, RZ, RZ, RZ ;  /* 0x000000ffff067224 */ /* 0x000fe200078e00ff */
[----:B------:R-:W-:Y:S01]  /*0210*/  UISETP.GE.AND UP0, UPT, UR5, 0x8, UPT ;  /* 0x000000080500788c */ /* 0x000fe2000bf06270 */
[----:B------:R-:W-:Y:S01]  /*0220*/  SHF.R.S32.HI R8, RZ, 0x1f, R5 ;  /* 0x0000001fff087819 */ /* 0x000fe20000011405 */
[----:B------:R-:W-:Y:S01]  /*0230*/  ULOP3.LUT UR6, UR4, 0x7, URZ, 0xc0, !UPT ;  /* 0x0000000704067892 */ /* 0x000fe2000f8ec0ff */
[----:B------:R-:W-:-:S03]  /*0240*/  SHF.R.S32.HI R7, RZ, 0x1f, R4 ;  /* 0x0000001fff077819 */ /* 0x000fc60000011404 */
[----:B------:R-:W-:-:S03]  /*0250*/  UISETP.NE.AND UP1, UPT, UR6, URZ, UPT ;  /* 0x000000ff0600728c */ /* 0x000fc6000bf25270 */
[----:B------:R-:W-:Y:S08]  /*0260*/  BRA.U !UP0, `(.L_x_12) ;  /* 0x0000000508a47547 */ /* 0x000ff0000b800000 */
[----:B------:R-:W-:Y:S01]  /*0270*/  ULOP3.LUT UR5, UR4, 0x7ffffff8, URZ, 0xc0, !UPT ;  /* 0x7ffffff804057892 */ /* 0x000fe2000f8ec0ff */
[----:B------:R-:W-:Y:S01]  /*0280*/  IMAD.MOV.U32 R10, RZ, RZ, RZ ;  /* 0x000000ffff0a7224 */ /* 0x000fe200078e00ff */
[----:B------:R-:W0:Y:S04]  /*0290*/  LDCU.64 UR10, c[0x0][0x380] ;  /* 0x00007000ff0a77ac */ /* 0x000e280008000a00 */
[----:B------:R-:W-:-:S07]  /*02a0*/  IMAD.U32 R6, RZ, RZ, UR5 ;  /* 0x00000005ff067e24 */ /* 0x000fce000f8e00ff */
.L_x_13:
[----:B0-----:R-:W-:-:S04]  /*02b0*/  IADD3 R18, P0, P1, R10, UR10, R4 ;  /* 0x0000000a0a127c10 */ /* 0x001fc8000f91e004 */
[----:B------:R-:W-:-:S05]  /*02c0*/  IADD3.X R19, PT, PT, RZ, UR11, R7, P0, P1 ;  /* 0x0000000bff137c10 */ /* 0x000fca00087e2407 */
[----:B------:R-:W2:Y:S04]  /*02d0*/  LDG.E.U8.CONSTANT R12, desc[UR8][R18.64] ;  /* 0x00000008120c7981 */ /* 0x000ea8000c1e9100 */
[----:B------:R-:W3:Y:S04]  /*02e0*/  LDG.E.U8.CONSTANT R29, desc[UR8][R18.64+0x1] ;  /* 0x00000108121d7981 */ /* 0x000ee8000c1e9100 */
[----:B------:R-:W4:Y:S04]  /*02f0*/  LDG.E.U8.CONSTANT R25, desc[UR8][R18.64+0x2] ;  /* 0x0000020812197981 */ /* 0x000f28000c1e9100 */
[----:B------:R-:W4:Y:S04]  /*0300*/  LDG.E.U8.CONSTANT R15, desc[UR8][R18.64+0x3] ;  /* 0x00000308120f7981 */ /* 0x000f28000c1e9100 */
[----:B------:R-:W4:Y:S04]  /*0310*/  LDG.E.U8.CONSTANT R13, desc[UR8][R18.64+0x4] ;  /* 0x00000408120d7981 */ /* 0x000f28000c1e9100 */
[----:B------:R-:W4:Y:S01]  /*0320*/  LDG.E.U8.CONSTANT R11, desc[UR8][R18.64+0x5] ;  /* 0x00000508120b7981 */ /* 0x000f22000c1e9100 */
[----:B--2---:R-:W-:-:S13]  /*0330*/  ISETP.NE.AND P0, PT, R12, RZ, PT ;  /* 0x000000ff0c00720c */ /* 0x004fda0003f05270 */
[----:B------:R-:W0:Y:S01]  /*0340*/  @P0 LDC.64 R20, c[0x0][0x388] ;  /* 0x0000e200ff140b82 */ /* 0x000e220000000a00 */
[----:B------:R-:W-:-:S05]  /*0350*/  @P0 IMAD R9, R10, 0x10, R3 ;  /* 0x000000100a090824 */ /* 0x000fca00078e0203 */
[----:B0-----:R-:W-:Y:S02]  /*0360*/  @P0 IADD3 R20, P1, P2, R9, R20, R5 ;  /* 0x0000001409140210 */ /* 0x001fe40007a3e005 */
[----:B------:R-:W-:-:S04]  /*0370*/  @P0 SHF.R.S32.HI R9, RZ, 0x1f, R9 ;  /* 0x0000001fff090819 */ /* 0x000fc80000011409 */
[----:B------:R-:W-:Y:S02]  /*0380*/  @P0 IADD3.X R21, PT, PT, R9, R21, R8, P1, P2 ;  /* 0x0000001509150210 */ /* 0x000fe40000fe4408 */
[----:B------:R-:W2:Y:S04]  /*0390*/  LDG.E.U8.CONSTANT R9, desc[UR8][R18.64+0x6] ;  /* 0x0000060812097981 */ /* 0x000ea8000c1e9100 */
[----:B------:R-:W2:Y:S04]  /*03a0*/  @P0 LDG.E.U8.CONSTANT R20, desc[UR8][R20.64] ;  /* 0x0000000814140981 */ /* 0x000ea8000c1e9100 */
[----:B------:R-:W2:Y:S01]  /*03b0*/  LDG.E.U8.CONSTANT R19, desc[UR8][R18.64+0x7] ;  /* 0x0000070812137981 */ /* 0x000ea2000c1e9100 */
[----:B---3--:R-:W-:-:S02]  /*03c0*/  ISETP.NE.AND P6, PT, R29, RZ, PT ;  /* 0x000000ff1d00720c */ /* 0x008fc40003fc5270 */
[----:B----4-:R-:W-:Y:S02]  /*03d0*/  ISETP.NE.AND P5, PT, R25, RZ, PT ;  /* 0x000000ff1900720c */ /* 0x010fe40003fa5270 */
[----:B------:R-:W-:-:S09]  /*03e0*/  ISETP.NE.AND P4, PT, R15, RZ, PT ;  /* 0x000000ff0f00720c */ /* 0x000fd20003f85270 */
[----:B------:R-:W0:Y:S08]  /*03f0*/  @P6 LDC.64 R16, c[0x0][0x388] ;  /* 0x0000e200ff106b82 */ /* 0x000e300000000a00 */
[----:B------:R-:W1:Y:S01]  /*0400*/  @P5 LDC.64 R22, c[0x0][0x388] ;  /* 0x0000e200ff165b82 */ /* 0x000e620000000a00 */
[C-C-:B------:R-:W-:Y:S02]  /*0410*/  @P6 IMAD R14, R10.reuse, 0x10, R3.reuse ;  /* 0x000000100a0e6824 */ /* 0x140fe400078e0203 */
[----:B------:R-:W-:Y:S01]  /*0420*/  @P5 IMAD R24, R10, 0x10, R3 ;  /* 0x000000100a185824 */ /* 0x000fe200078e0203 */
[----:B------:R-:W-:-:S02]  /*0430*/  ISETP.NE.AND P3, PT, R13, RZ, PT ;  /* 0x000000ff0d00720c */ /* 0x000fc40003f65270 */
[----:B------:R-:W-:-:S11]  /*0440*/  ISETP.NE.AND P2, PT, R11, RZ, PT ;  /* 0x000000ff0b00720c */ /* 0x000fd60003f45270 */
[----:B------:R-:W-:-:S04]  /*0450*/  @P3 IMAD R32, R10, 0x10, R3 ;  /* 0x000000100a203824 */ /* 0x000fc800078e0203 */
[----:B------:R-:W-:Y:S01]  /*0460*/  @P3 VIADD R32, R32, 0x40 ;  /* 0x0000004020203836 */ /* 0x000fe20000000000 */
[----:B------:R-:W-:Y:S02]  /*0470*/  P2R R28, PR, RZ, 0x20 ;  /* 0x00000020ff1c7803 */ /* 0x000fe40000000000 */
[----:B--2---:R-:W-:Y:S02]  /*0480*/  @P0 PRMT R27, R20, 0x8880, RZ ;  /* 0x00008880141b0816 */ /* 0x004fe400000000ff */
[----:B------:R-:W2:Y:S03]  /*0490*/  @P4 LDC.64 R20, c[0x0][0x388] ;  /* 0x0000e200ff144b82 */ /* 0x000ea60000000a00 */
[----:B-----5:R-:W-:Y:S02]  /*04a0*/  @P0 IMAD R2, R12, R27, R2 ;  /* 0x0000001b0c020224 */ /* 0x020fe400078e0202 */
[----:B------:R-:W-:-:S05]  /*04b0*/  @P6 VIADD R12, R14, 0x10 ;  /* 0x000000100e0c6836 */ /* 0x000fca0000000000 */
[----:B0-----:R-:W-:Y:S02]  /*04c0*/  @P6 IADD3 R30, P0, P1, R12, R16, R5 ;  /* 0x000000100c1e6210 */ /* 0x001fe4000791e005 */
[----:B------:R-:W-:Y:S01]  /*04d0*/  @P6 SHF.R.S32.HI R14, RZ, 0x1f, R12 ;  /* 0x0000001fff0e6819 */ /* 0x000fe2000001140c */
[----:B------:R-:W-:-:S03]  /*04e0*/  @P5 VIADD R12, R24, 0x20 ;  /* 0x00000020180c5836 */ /* 0x000fc60000000000 */
[----:B------:R-:W-:Y:S02]  /*04f0*/  @P6 IADD3.X R31, PT, PT, R14, R17, R8, P0, P1 ;  /* 0x000000110e1f6210 */ /* 0x000fe400007e2408 */
[----:B-1----:R-:W-:Y:S01]  /*0500*/  @P5 IADD3 R26, P0, P1, R12, R22, R5 ;  /* 0x000000160c1a5210 */ /* 0x002fe2000791e005 */
[----:B------:R-:W-:Y:S01]  /*0510*/  @P4 IMAD R22, R10, 0x10, R3 ;  /* 0x000000100a164824 */ /* 0x000fe200078e0203 */
[----:B------:R-:W-:Y:S01]  /*0520*/  @P5 SHF.R.S32.HI R12, RZ, 0x1f, R12 ;  /* 0x0000001fff0c5819 */ /* 0x000fe2000001140c */
[----:B------:R-:W0:Y:S02]  /*0530*/  @P3 LDC.64 R16, c[0x0][0x388] ;  /* 0x0000e200ff103b82 */ /* 0x000e240000000a00 */
[----:B------:R-:W-:Y:S01]  /*0540*/  @P4 VIADD R22, R22, 0x30 ;  /* 0x0000003016164836 */ /* 0x000fe20000000000 */
[----:B------:R-:W-:Y:S02]  /*0550*/  @P5 IADD3.X R27, PT, PT, R12, R23, R8, P0, P1 ;  /* 0x000000170c1b5210 */ /* 0x000fe400007e2408 */
[----:B------:R1:W3:Y:S02]  /*0560*/  @P6 LDG.E.U8.CONSTANT R12, desc[UR8][R30.64] ;  /* 0x000000081e0c6981 */ /* 0x0002e4000c1e9100 */
[----:B--2---:R-:W-:-:S02]  /*0570*/  @P4 IADD3 R20, P0, P1, R22, R20, R5 ;  /* 0x0000001416144210 */ /* 0x004fc4000791e005 */
[----:B------:R-:W-:Y:S01]  /*0580*/  @P4 SHF.R.S32.HI R22, RZ, 0x1f, R22 ;  /* 0x0000001fff164819 */ /* 0x000fe20000011416 */
[----:B------:R2:W4:Y:S03]  /*0590*/  @P5 LDG.E.U8.CONSTANT R24, desc[UR8][R26.64] ;  /* 0x000000081a185981 */ /* 0x000526000c1e9100 */
[----:B------:R-:W-:Y:S02]  /*05a0*/  @P4 IADD3.X R21, PT, PT, R22, R21, R8, P0, P1 ;  /* 0x0000001516154210 */ /* 0x000fe400007e2408 */
[----:B------:R-:W2:Y:S01]  /*05b0*/  @P2 LDC.64 R22, c[0x0][0x388] ;  /* 0x0000e200ff162b82 */ /* 0x000ea20000000a00 */
[----:B-1----:R-:W-:Y:S01]  /*05c0*/  @P2 IMAD R30, R10, 0x10, R3 ;  /* 0x000000100a1e2824 */ /* 0x002fe200078e0203 */
[----:B------:R-:W-:Y:S01]  /*05d0*/  P2R R14, PR, RZ, 0x40 ;  /* 0x00000040ff0e7803 */ /* 0x000fe20000000000 */
[----:B------:R1:W4:Y:S02]  /*05e0*/  @P4 LDG.E.U8.CONSTANT R20, desc[UR8][R20.64] ;  /* 0x0000000814144981 */ /* 0x000324000c1e9100 */
[----:B------:R-:W-:Y:S01]  /*05f0*/  @P2 VIADD R30, R30, 0x50 ;  /* 0x000000501e1e2836 */ /* 0x000fe20000000000 */
[----:B0-----:R-:W-:-:S02]  /*0600*/  @P3 IADD3 R16, P0, P1, R32, R16, R5 ;  /* 0x0000001020103210 */ /* 0x001fc4000791e005 */
[----:B------:R-:W-:-:S04]  /*0610*/  @P3 SHF.R.S32.HI R32, RZ, 0x1f, R32 ;  /* 0x0000001fff203819 */ /* 0x000fc80000011420 */
[----:B------:R-:W-:-:S05]  /*0620*/  @P3 IADD3.X R17, PT, PT, R32, R17, R8, P0, P1 ;  /* 0x0000001120113210 */ /* 0x000fca00007e2408 */
[----:B------:R-:W4:Y:S01]  /*0630*/  @P3 LDG.E.U8.CONSTANT R16, desc[UR8][R16.64] ;  /* 0x0000000810103981 */ /* 0x000f22000c1e9100 */
[----:B--2---:R-:W-:Y:S02]  /*0640*/  @P2 IADD3 R22, P0, P1, R30, R22, R5 ;  /* 0x000000161e162210 */ /* 0x004fe4000791e005 */
[----:B------:R-:W-:-:S04]  /*0650*/  @P2 SHF.R.S32.HI R30, RZ, 0x1f, R30 ;  /* 0x0000001fff1e2819 */ /* 0x000fc8000001141e */
[----:B------:R-:W-:Y:S02]  /*0660*/  @P2 IADD3.X R23, PT, PT, R30, R23, R8, P0, P1 ;  /* 0x000000171e172210 */ /* 0x000fe400007e2408 */
[----:B------:R-:W-:-:S03]  /*0670*/  ISETP.NE.AND P0, PT, R9, RZ, PT ;  /* 0x000000ff0900720c */ /* 0x000fc60003f05270 */
[----:B------:R-:W2:Y:S10]  /*0680*/  @P2 LDG.E.U8.CONSTANT R22, desc[UR8][R22.64] ;  /* 0x0000000816162981 */ /* 0x000eb4000c1e9100 */
[----:B------:R-:W0:Y:S01]  /*0690*/  @P0 LDC.64 R26, c[0x0][0x388] ;  /* 0x0000e200ff1a0b82 */ /* 0x000e220000000a00 */
[----:B------:R-:W-:-:S04]  /*06a0*/  @P0 IMAD R30, R10, 0x10, R3 ;  /* 0x000000100a1e0824 */ /* 0x000fc800078e0203 */
[----:B------:R-:W-:-:S05]  /*06b0*/  @P0 VIADD R30, R30, 0x60 ;  /* 0x000000601e1e0836 */ /* 0x000fca0000000000 */
[----:B------:R-:W-:Y:S02]  /*06c0*/  @P0 SHF.R.S32.HI R31, RZ, 0x1f, R30 ;  /* 0x0000001fff1f0819 */ /* 0x000fe4000001141e */
[----:B0-----:R-:W-:-:S04]  /*06d0*/  @P0 IADD3 R30, P6, P1, R30, R26, R5 ;  /* 0x0000001a1e1e0210 */ /* 0x001fc800079de005 */
[----:B------:R-:W-:Y:S02]  /*06e0*/  @P0 IADD3.X R31, PT, PT, R31, R27, R8, P6, P1 ;  /* 0x0000001b1f1f0210 */ /* 0x000fe400037e2408 */
[----:B------:R-:W-:-:S03]  /*06f0*/  ISETP.NE.AND P1, PT, R19, RZ, PT ;  /* 0x000000ff1300720c */ /* 0x000fc60003f25270 */
[----:B------:R-:W2:Y:S10]  /*0700*/  @P0 LDG.E.U8.CONSTANT R30, desc[UR8][R30.64] ;  /* 0x000000081e1e0981 */ /* 0x000eb4000c1e9100 */
[----:B------:R-:W0:Y:S01]  /*0710*/  @P1 LDC.64 R26, c[0x0][0x388] ;  /* 0x0000e200ff1a1b82 */ /* 0x000e220000000a00 */
[----:B-1----:R-:W-:-:S04]  /*0720*/  @P1 IMAD R21, R10, 0x10, R3 ;  /* 0x000000100a151824 */ /* 0x002fc800078e0203 */
[----:B------:R-:W-:-:S05]  /*0730*/  @P1 VIADD R21, R21, 0x70 ;  /* 0x0000007015151836 */ /* 0x000fca0000000000 */
[----:B------:R-:W-:Y:S02]  /*0740*/  @P1 SHF.R.S32.HI R32, RZ, 0x1f, R21 ;  /* 0x0000001fff201819 */ /* 0x000fe40000011415 */
[----:B0-----:R-:W-:-:S04]  /*0750*/  @P1 IADD3 R26, P6, P5, R21, R26, R5 ;  /* 0x0000001a151a1210 */ /* 0x001fc80007dde005 */
[----:B------:R-:W-:-:S05]  /*0760*/  @P1 IADD3.X R27, PT, PT, R32, R27, R8, P6, P5 ;  /* 0x0000001b201b1210 */ /* 0x000fca00037ea408 */
[----:B------:R-:W2:Y:S01]  /*0770*/  @P1 LDG.E.U8.CONSTANT R26, desc[UR8][R26.64] ;  /* 0x000000081a1a1981 */ /* 0x000ea2000c1e9100 */
[----:B------:R-:W-:Y:S02]  /*0780*/  ISETP.NE.AND P6, PT, R14, RZ, PT ;  /* 0x000000ff0e00720c */ /* 0x000fe40003fc5270 */
[----:B------:R-:W-:Y:S01]  /*0790*/  ISETP.NE.AND P5, PT, R28, RZ, PT ;  /* 0x000000ff1c00720c */ /* 0x000fe20003fa5270 */
[----:B------:R-:W-:-:S10]  /*07a0*/  VIADD R10, R10, 0x8 ;  /* 0x000000080a0a7836 */ /* 0x000fd40000000000 */
[----:B---3--:R-:W-:Y:S02]  /*07b0*/  @P6 PRMT R12, R12, 0x8880, RZ ;  /* 0x000088800c0c6816 */ /* 0x008fe400000000ff */
[----:B----4-:R-:W-:-:S03]  /*07c0*/  @P5 PRMT R14, R24, 0x8880, RZ ;  /* 0x00008880180e5816 */ /* 0x010fc600000000ff */
[----:B------:R-:W-:Y:S01]  /*07d0*/  @P6 IMAD R2, R29, R12, R2 ;  /* 0x0000000c1d026224 */ /* 0x000fe200078e0202 */
[----:B------:R-:W-:-:S03]  /*07e0*/  @P4 PRMT R20, R20, 0x8880, RZ ;  /* 0x0000888014144816 */ /* 0x000fc600000000ff */
[----:B------:R-:W-:Y:S02]  /*07f0*/  @P5 IMAD R2, R25, R14, R2 ;  /* 0x0000000e19025224 */ /* 0x000fe400078e0202 */
[----:B------:R-:W-:-:S04]  /*0800*/  @P4 IMAD.MOV.U32 R12, RZ, RZ, R20 ;  /* 0x000000ffff0c4224 */ /* 0x000fc800078e0014 */
[----:B------:R-:W-:Y:S01]  /*0810*/  @P4 IMAD R2, R15, R12, R2 ;  /* 0x0000000c0f024224 */ /* 0x000fe200078e0202 */
[----:B------:R-:W-:-:S05]  /*0820*/  @P3 PRMT R16, R16, 0x8880, RZ ;  /* 0x0000888010103816 */ /* 0x000fca00000000ff */
[----:B------:R-:W-:-:S04]  /*0830*/  @P3 IMAD.MOV.U32 R14, RZ, RZ, R16 ;  /* 0x000000ffff0e3224 */ /* 0x000fc800078e0010 */
[----:B------:R-:W-:Y:S01]  /*0840*/  @P3 IMAD R2, R13, R14, R2 ;  /* 0x0000000e0d023224 */ /* 0x000fe200078e0202 */
[----:B--2---:R-:W-:-:S05]  /*0850*/  @P2 PRMT R22, R22, 0x8880, RZ ;  /* 0x0000888016162816 */ /* 0x004fca00000000ff */
[----:B------:R-:W-:-:S04]  /*0860*/  @P2 IMAD.MOV.U32 R12, RZ, RZ, R22 ;  /* 0x000000ffff0c2224 */ /* 0x000fc800078e0016 */
[----:B------:R-:W-:Y:S01]  /*0870*/  @P2 IMAD R2, R11, R12, R2 ;  /* 0x0000000c0b022224 */ /* 0x000fe200078e0202 */
[----:B------:R-:W-:Y:S02]  /*0880*/  ISETP.NE.AND P2, PT, R10, R6, PT ;  /* 0x000000060a00720c */ /* 0x000fe40003f45270 */
[----:B------:R-:W-:-:S05]  /*0890*/  @P0 PRMT R30, R30, 0x8880, RZ ;  /* 0x000088801e1e0816 */ /* 0x000fca00000000ff */
[----:B------:R-:W-:-:S04]  /*08a0*/  @P0 IMAD.MOV.U32 R13, RZ, RZ, R30 ;  /* 0x000000ffff0d0224 */ /* 0x000fc800078e001e */
[----:B------:R-:W-:Y:S01]  /*08b0*/  @P0 IMAD R2, R9, R13, R2 ;  /* 0x0000000d09020224 */ /* 0x000fe200078e0202 */
[----:B------:R-:W-:-:S05]  /*08c0*/  @P1 PRMT R26, R26, 0x8880, RZ ;  /* 0x000088801a1a1816 */ /* 0x000fca00000000ff */
[----:B------:R-:W-:-:S04]  /*08d0*/  @P1 IMAD.MOV.U32 R11, RZ, RZ, R26 ;  /* 0x000000ffff0b1224 */ /* 0x000fc800078e001a */
[----:B------:R-:W-:Y:S01]  /*08e0*/  @P1 IMAD R2, R19, R11, R2 ;  /* 0x0000000b13021224 */ /* 0x000fe200078e0202 */
[----:B------:R-:W-:Y:S06]  /*08f0*/  @P2 BRA `(.L_x_13) ;  /* 0xfffffff8006c2947 */ /* 0x000fec000383ffff */
.L_x_12:
[----:B------:R-:W-:Y:S05]  /*0900*/  BRA.U !UP1, `(.L_x_11) ;  /* 0x0000000509807547 */ /* 0x000fea000b800000 */
[----:B------:R-:W-:Y:S02]  /*0910*/  UISETP.GE.U32.AND UP0, UPT, UR6, 0x4, UPT ;  /* 0x000000040600788c */ /* 0x000fe4000bf06070 */
[----:B------:R-:W-:-:S04]  /*0920*/  ULOP3.LUT UR5, UR4, 0x3, URZ, 0xc0, !UPT ;  /* 0x0000000304057892 */ /* 0x000fc8000f8ec0ff */
[----:B------:R-:W-:-:S03]  /*0930*/  UISETP.NE.AND UP1, UPT, UR5, URZ, UPT ;  /* 0x000000ff0500728c */ /* 0x000fc6000bf25270 */
[----:B------:R-:W-:Y:S08]  /*0940*/  BRA.U !UP0, `(.L_x_14) ;  /* 0x0000000108bc7547 */ /* 0x000ff0000b800000 */
[----:B------:R-:W0:Y:S02]  /*0950*/  LDCU.64 UR6, c[0x0][0x380] ;  /* 0x00007000ff0677ac */ /* 0x000e240008000a00 */
[----:B0-----:R-:W-:-:S04]  /*0960*/  IADD3 R24, P0, P1, R6, UR6, R4 ;  /* 0x0000000606187c10 */ /* 0x001fc8000f91e004 */
[----:B------:R-:W-:-:S05]  /*0970*/  IADD3.X R25, PT, PT, RZ, UR7, R7, P0, P1 ;  /* 0x00000007ff197c10 */ /* 0x000fca00087e2407 */
[----:B------:R-:W2:Y:S04]  /*0980*/  LDG.E.U8.CONSTANT R21, desc[UR8][R24.64] ;  /* 0x0000000818157981 */ /* 0x000ea8000c1e9100 */
[----:B------:R-:W3:Y:S04]  /*0990*/  LDG.E.U8.CONSTANT R19, desc[UR8][R24.64+0x1] ;  /* 0x0000010818137981 */ /* 0x000ee8000c1e9100 */
[----:B------:R-:W4:Y:S04]  /*09a0*/  LDG.E.U8.CONSTANT R9, desc[UR8][R24.64+0x2] ;  /* 0x0000020818097981 */ /* 0x000f28000c1e9100 */
[----:B------:R-:W4:Y:S01]  /*09b0*/  LDG.E.U8.CONSTANT R23, desc[UR8][R24.64+0x3] ;  /* 0x0000030818177981 */ /* 0x000f22000c1e9100 */
[----:B--2---:R-:W-:-:S02]  /*09c0*/  ISETP.NE.AND P3, PT, R21, RZ, PT ;  /* 0x000000ff1500720c */ /* 0x004fc40003f65270 */
[----:B---3--:R-:W-:Y:S02]  /*09d0*/  ISETP.NE.AND P2, PT, R19, RZ, PT ;  /* 0x000000ff1300720c */ /* 0x008fe40003f45270 */
[----:B----4-:R-:W-:Y:S02]  /*09e0*/  ISETP.NE.AND P1, PT, R9, RZ, PT ;  /* 0x000000ff0900720c */ /* 0x010fe40003f25270 */
[----:B------:R-:W-:-:S07]  /*09f0*/  ISETP.NE.AND P0, PT, R23, RZ, PT ;  /* 0x000000ff1700720c */ /* 0x000fce0003f05270 */
[----:B------:R-:W0:Y:S01]  /*0a00*/  @P3 LDC.64 R14, c[0x0][0x388] ;  /* 0x0000e200ff0e3b82 */ /* 0x000e220000000a00 */
[C-C-:B------:R-:W-:Y:S02]  /*0a10*/  @P3 IMAD R18, R6.reuse, 0x10, R3.reuse ;  /* 0x0000001006123824 */ /* 0x140fe400078e0203 */
[----:B------:R-:W-:-:S03]  /*0a20*/  @P2 IMAD R22, R6, 0x10, R3 ;  /* 0x0000001006162824 */ /* 0x000fc600078e0203 */
[----:B------:R-:W-:Y:S02]  /*0a30*/  @P3 SHF.R.S32.HI R20, RZ, 0x1f, R18 ;  /* 0x0000001fff143819 */ /* 0x000fe40000011412 */
[----:B------:R-:W1:Y:S08]  /*0a40*/  @P2 LDC.64 R16, c[0x0][0x388] ;  /* 0x0000e200ff102b82 */ /* 0x000e700000000a00 */
[----:B------:R-:W2:Y:S08]  /*0a50*/  @P1 LDC.64 R12, c[0x0][0x388] ;  /* 0x0000e200ff0c1b82 */ /* 0x000eb00000000a00 */
[----:B------:R-:W3:Y:S01]  /*0a60*/  @P0 LDC.64 R10, c[0x0][0x388] ;  /* 0x0000e200ff0a0b82 */ /* 0x000ee20000000a00 */
[----:B0-----:R-:W-:Y:S01]  /*0a70*/  @P3 IADD3 R14, P4, P5, R18, R14, R5 ;  /* 0x0000000e120e3210 */ /* 0x001fe20007d9e005 */
[----:B------:R-:W-:-:S02]  /*0a80*/  @P2 VIADD R18, R22, 0x10 ;  /* 0x0000001016122836 */ /* 0x000fc40000000000 */
[----:B------:R-:W-:Y:S01]  /*0a90*/  @P1 IMAD R22, R6, 0x10, R3 ;  /* 0x0000001006161824 */ /* 0x000fe200078e0203 */
[----:B------:R-:W-:Y:S02]  /*0aa0*/  @P3 IADD3.X R15, PT, PT, R20, R15, R8, P4, P5 ;  /* 0x0000000f140f3210 */ /* 0x000fe400027ea408 */
[----:B------:R-:W-:Y:S02]  /*0ab0*/  @P2 SHF.R.S32.HI R20, RZ, 0x1f, R18 ;  /* 0x0000001fff142819 */ /* 0x000fe40000011412 */
[----:B-1----:R-:W-:Y:S01]  /*0ac0*/  @P2 IADD3 R16, P4, P5, R18, R16, R5 ;  /* 0x0000001012102210 */ /* 0x002fe20007d9e005 */
[----:B------:R-:W-:Y:S01]  /*0ad0*/  @P1 VIADD R18, R22, 0x20 ;  /* 0x0000002016121836 */ /* 0x000fe20000000000 */
[----:B------:R-:W4:Y:S01]  /*0ae0*/  @P3 LDG.E.U8.CONSTANT R14, desc[UR8][R14.64] ;  /* 0x000000080e0e3981 */ /* 0x000f22000c1e9100 */
[----:B------:R-:W-:Y:S01]  /*0af0*/  @P0 IMAD R22, R6, 0x10, R3 ;  /* 0x0000001006160824 */ /* 0x000fe200078e0203 */
[----:B------:R-:W-:Y:S02]  /*0b00*/  @P2 IADD3.X R17, PT, PT, R20, R17, R8, P4, P5 ;  /* 0x0000001114112210 */ /* 0x000fe400027ea408 */
[----:B------:R-:W-:-:S02]  /*0b10*/  @P1 SHF.R.S32.HI R20, RZ, 0x1f, R18 ;  /* 0x0000001fff141819 */ /* 0x000fc40000011412 */
[--C-:B--2---:R-:W-:Y:S01]  /*0b20*/  @P1 IADD3 R12, P4, P5, R18, R12, R5.reuse ;  /* 0x0000000c120c1210 */ /* 0x104fe20007d9e005 */
[----:B------:R-:W-:Y:S01]  /*0b30*/  @P0 VIADD R18, R22, 0x30 ;  /* 0x0000003016120836 */ /* 0x000fe20000000000 */
[----:B------:R-:W2:Y:S02]  /*0b40*/  @P2 LDG.E.U8.CONSTANT R16, desc[UR8][R16.64] ;  /* 0x0000000810102981 */ /* 0x000ea4000c1e9100 */
[----:B------:R-:W-:Y:S02]  /*0b50*/  @P1 IADD3.X R13, PT, PT, R20, R13, R8, P4, P5 ;  /* 0x0000000d140d1210 */ /* 0x000fe400027ea408 */
[----:B---3--:R-:W-:Y:S02]  /*0b60*/  @P0 IADD3 R10, P4, P5, R18, R10, R5 ;  /* 0x0000000a120a0210 */ /* 0x008fe40007d9e005 */
[----:B------:R-:W-:Y:S01]  /*0b70*/  @P0 SHF.R.S32.HI R18, RZ, 0x1f, R18 ;  /* 0x0000001fff120819 */ /* 0x000fe20000011412 */
[----:B------:R-:W3:Y:S03]  /*0b80*/  @P1 LDG.E.U8.CONSTANT R12, desc[UR8][R12.64] ;  /* 0x000000080c0c1981 */ /* 0x000ee6000c1e9100 */
[----:B------:R-:W-:-:S05]  /*0b90*/  @P0 IADD3.X R11, PT, PT, R18, R11, R8, P4, P5 ;  /* 0x0000000b120b0210 */ /* 0x000fca00027ea408 */
[----:B------:R-:W3:Y:S01]  /*0ba0*/  @P0 LDG.E.U8.CONSTANT R10, desc[UR8][R10.64] ;  /* 0x000000080a0a0981 */ /* 0x000ee2000c1e9100 */
[----:B------:R-:W-:Y:S01]  /*0bb0*/  VIADD R6, R6, 0x4 ;  /* 0x0000000406067836 */ /* 0x000fe20000000000 */
[----:B----4-:R-:W-:-:S05]  /*0bc0*/  @P3 PRMT R18, R14, 0x8880, RZ ;  /* 0x000088800e123816 */ /* 0x010fca00000000ff */
[----:B-----5:R-:W-:Y:S01]  /*0bd0*/  @P3 IMAD R2, R21, R18, R2 ;  /* 0x0000001215023224 */ /* 0x020fe200078e0202 */
[----:B--2---:R-:W-:-:S05]  /*0be0*/  @P2 PRMT R14, R16, 0x8880, RZ ;  /* 0x00008880100e2816 */ /* 0x004fca00000000ff */
[----:B------:R-:W-:Y:S01]  /*0bf0*/  @P2 IMAD R2, R19, R14, R2 ;  /* 0x0000000e13022224 */ /* 0x000fe200078e0202 */
[----:B---3--:R-:W-:-:S05]  /*0c00*/  @P1 PRMT R15, R12, 0x8880, RZ ;  /* 0x000088800c0f1816 */ /* 0x008fca00000000ff */
[----:B------:R-:W-:Y:S01]  /*0c10*/  @P1 IMAD R2, R9, R15, R2 ;  /* 0x0000000f09021224 */ /* 0x000fe200078e0202 */
[----:B------:R-:W-:-:S05]  /*0c20*/  @P0 PRMT R12, R10, 0x8880, RZ ;  /* 0x000088800a0c0816 */ /* 0x000fca00000000ff */
[----:B------:R-:W-:-:S07]  /*0c30*/  @P0 IMAD R2, R23, R12, R2 ;  /* 0x0000000c17020224 */ /* 0x000fce00078e0202 */
.L_x_14:
[----:B------:R-:W-:Y:S05]  /*0c40*/  BRA.U !UP1, `(.L_x_11) ;  /* 0x0000000109b07547 */ /* 0x000fea000b800000 */
[----:B------:R-:W-:Y:S02]  /*0c50*/  UISETP.NE.AND UP0, UPT, UR5, 0x1, UPT ;  /* 0x000000010500788c */ /* 0x000fe4000bf05270 */
[----:B------:R-:W-:-:S04]  /*0c60*/  ULOP3.LUT UR4, UR4, 0x1, URZ, 0xc0, !UPT ;  /* 0x0000000104047892 */ /* 0x000fc8000f8ec0ff */
[----:B------:R-:W-:-:S03]  /*0c70*/  UISETP.NE.U32.AND UP1, UPT, UR4, 0x1, UPT ;  /* 0x000000010400788c */ /* 0x000fc6000bf25070 */
[----:B------:R-:W-:Y:S08]  /*0c80*/  BRA.U !UP0, `(.L_x_15) ;  /* 0x0000000108647547 */ /* 0x000ff0000b800000 */
[----:B------:R-:W0:Y:S02]  /*0c90*/  LDCU.64 UR4, c[0x0][0x380] ;  /* 0x00007000ff0477ac */ /* 0x000e240008000a00 */
[----:B0-----:R-:W-:-:S04]  /*0ca0*/  IADD3 R14, P0, P1, R6, UR4, R4 ;  /* 0x00000004060e7c10 */ /* 0x001fc8000f91e004 */
[----:B------:R-:W-:-:S05]  /*0cb0*/  IADD3.X R15, PT, PT, RZ, UR5, R7, P0, P1 ;  /* 0x00000005ff0f7c10 */ /* 0x000fca00087e2407 */
[----:B------:R-:W2:Y:S04]  /*0cc0*/  LDG.E.U8.CONSTANT R9, desc[UR8][R14.64] ;  /* 0x000000080e097981 */ /* 0x000ea8000c1e9100 */
[----:B------:R-:W3:Y:S01]  /*0cd0*/  LDG.E.U8.CONSTANT R17, desc[UR8][R14.64+0x1] ;  /* 0x000001080e117981 */ /* 0x000ee2000c1e9100 */
[----:B--2---:R-:W-:Y:S02]  /*0ce0*/  ISETP.NE.AND P0, PT, R9, RZ, PT ;  /* 0x000000ff0900720c */ /* 0x004fe40003f05270 */
[----:B---3--:R-:W-:-:S11]  /*0cf0*/  ISETP.NE.AND P1, PT, R17, RZ, PT ;  /* 0x000000ff1100720c */ /* 0x008fd60003f25270 */
[----:B------:R-:W0:Y:S01]  /*0d00*/  @P0 LDC.64 R18, c[0x0][0x388] ;  /* 0x0000e200ff120b82 */ /* 0x000e220000000a00 */
[C-C-:B------:R-:W-:Y:S02]  /*0d10*/  @P0 IMAD R11, R6.reuse, 0x10, R3.reuse ;  /* 0x00000010060b0824 */ /* 0x140fe400078e0203 */
[----:B------:R-:W-:-:S05]  /*0d20*/  @P1 IMAD R16, R6, 0x10, R3 ;  /* 0x0000001006101824 */ /* 0x000fca00078e0203 */
[----:B------:R-:W1:Y:S01]  /*0d30*/  @P1 LDC.64 R12, c[0x0][0x388] ;  /* 0x0000e200ff0c1b82 */ /* 0x000e620000000a00 */
[----:B------:R-:W-:Y:S01]  /*0d40*/  @P1 VIADD R16, R16, 0x10 ;  /* 0x0000001010101836 */ /* 0x000fe20000000000 */
[----:B0-----:R-:W-:Y:S02]  /*0d50*/  @P0 IADD3 R10, P2, P3, R11, R18, R5 ;  /* 0x000000120b0a0210 */ /* 0x001fe40007b5e005 */
[----:B------:R-:W-:-:S04]  /*0d60*/  @P0 SHF.R.S32.HI R11, RZ, 0x1f, R11 ;  /* 0x0000001fff0b0819 */ /* 0x000fc8000001140b */
[----:B------:R-:W-:Y:S02]  /*0d70*/  @P0 IADD3.X R11, PT, PT, R11, R19, R8, P2, P3 ;  /* 0x000000130b0b0210 */ /* 0x000fe400017e6408 */
[----:B-1----:R-:W-:Y:S02]  /*0d80*/  @P1 IADD3 R12, P2, P3, R16, R12, R5 ;  /* 0x0000000c100c1210 */ /* 0x002fe40007b5e005 */
[----:B------:R-:W-:Y:S01]  /*0d90*/  @P1 SHF.R.S32.HI R16, RZ, 0x1f, R16 ;  /* 0x0000001fff101819 */ /* 0x000fe20000011410 */
[----:B------:R-:W2:Y:S03]  /*0da0*/  @P0 LDG.E.U8.CONSTANT R10, desc[UR8][R10.64] ;  /* 0x000000080a0a0981 */ /* 0x000ea6000c1e9100 */
[----:B------:R-:W-:-:S05]  /*0db0*/  @P1 IADD3.X R13, PT, PT, R16, R13, R8, P2, P3 ;  /* 0x0000000d100d1210 */ /* 0x000fca00017e6408 */
[----:B------:R-:W3:Y:S01]  /*0dc0*/  @P1 LDG.E.U8.CONSTANT R12, desc[UR8][R12.64] ;  /* 0x000000080c0c1981 */ /* 0x000ee2000c1e9100 */
[----:B------:R-:W-:Y:S01]  /*0dd0*/  VIADD R6, R6, 0x2 ;  /* 0x0000000206067836 */ /* 0x000fe20000000000 */
[----:B--2---:R-:W-:-:S05]  /*0de0*/  @P0 PRMT R14, R10, 0x8880, RZ ;  /* 0x000088800a0e0816 */ /* 0x004fca00000000ff */
[----:B-----5:R-:W-:Y:S01]  /*0df0*/  @P0 IMAD R2, R14, R9, R2 ;  /* 0x000000090e020224 */ /* 0x020fe200078e0202 */
[----:B---3--:R-:W-:-:S05]  /*0e00*/  @P1 PRMT R15, R12, 0x8880, RZ ;  /* 0x000088800c0f1816 */ /* 0x008fca00000000ff */
[----:B------:R-:W-:-:S07]  /*0e10*/  @P1 IMAD R2, R15, R17, R2 ;  /* 0x000000110f021224 */ /* 0x000fce00078e0202 */
.L_x_15:
[----:B------:R-:W-:Y:S05]  /*0e20*/  BRA.U UP1, `(.L_x_11) ;  /* 0x0000000101387547 */ /* 0x000fea000b800000 */
[----:B------:R-:W0:Y:S02]  /*0e30*/  LDCU.64 UR4, c[0x0][0x380] ;  /* 0x00007000ff0477ac */ /* 0x000e240008000a00 */
[----:B0-----:R-:W-:-:S04]  /*0e40*/  IADD3 R10, P0, P1, R6, UR4, R4 ;  /* 0x00000004060a7c10 */ /* 0x001fc8000f91e004 */
[----:B------:R-:W-:-:S05]  /*0e50*/  IADD3.X R11, PT, PT, RZ, UR5, R7, P0, P1 ;  /* 0x00000005ff0b7c10 */ /* 0x000fca00087e2407 */
[----:B------:R-:W2:Y:S02]  /*0e60*/  LDG.E.U8.CONSTANT R10, desc[UR8][R10.64] ;  /* 0x000000080a0a7981 */ /* 0x000ea4000c1e9100 */
[----:B--2---:R-:W-:-:S13]  /*0e70*/  ISETP.NE.AND P0, PT, R10, RZ, PT ;  /* 0x000000ff0a00720c */ /* 0x004fda0003f05270 */
[----:B------:R-:W-:Y:S05]  /*0e80*/  @!P0 BRA `(.L_x_11) ;  /* 0x0000000000208947 */ /* 0x000fea0003800000 */
[----:B------:R-:W0:Y:S01]  /*0e90*/  LDCU.64 UR4, c[0x0][0x388] ;  /* 0x00007100ff0477ac */ /* 0x000e220008000a00 */
[----:B------:R-:W-:-:S05]  /*0ea0*/  IMAD R6, R6, 0x10, R3 ;  /* 0x0000001006067824 */ /* 0x000fca00078e0203 */
[----:B0-----:R-:W-:Y:S02]  /*0eb0*/  IADD3 R4, P0, P1, R6, UR4, R5 ;  /* 0x0000000406047c10 */ /* 0x001fe4000f91e005 */
[----:B------:R-:W-:-:S04]  /*0ec0*/  SHF.R.S32.HI R5, RZ, 0x1f, R6 ;  /* 0x0000001fff057819 */ /* 0x000fc80000011406 */
[----:B------:R-:W-:-:S05]  /*0ed0*/  IADD3.X R5, PT, PT, R5, UR5, R8, P0, P1 ;  /* 0x0000000505057c10 */ /* 0x000fca00087e2408 */
[----:B------:R-:W2:Y:S02]  /*0ee0*/  LDG.E.U8.CONSTANT R4, desc[UR8][R4.64] ;  /* 0x0000000804047981 */ /* 0x000ea4000c1e9100 */
[----:B--2---:R-:W-:-:S05]  /*0ef0*/  PRMT R7, R4, 0x8880, RZ ;  /* 0x0000888004077816 */ /* 0x004fca00000000ff */
[----:B-----5:R-:W-:-:S07]  /*0f00*/  IMAD R2, R10, R7, R2 ;  /* 0x000000070a027224 */ /* 0x020fce00078e0202 */
.L_x_11:
[----:B------:R-:W0:Y:S01]  /*0f10*/  LDCU.128 UR4, c[0x0][0x3a0] ;  /* 0x00007400ff0477ac */ /* 0x000e220008000c00 */
[----:B-----5:R-:W-:Y:S02]  /*0f20*/  IMAD.SHL.U32 R2, R2, 0x400, RZ ;  /* 0x0000040002027824 */ /* 0x020fe400078e00ff */
[----:B------:R-:W-:-:S03]  /*0f30*/  IMAD R0, R0, 0x10, R3 ;  /* 0x0000001000007824 */ /* 0x000fc600078e0203 */
[----:B------:R-:W-:Y:S02]  /*0f40*/  SHF.R.S32.HI R2, RZ, 0x10, R2 ;  /* 0x00000010ff027819 */ /* 0x000fe40000011402 */
[----:B------:R-:W-:Y:S02]  /*0f50*/  SHF.R.S32.HI R5, RZ, 0x1f, R0 ;  /* 0x0000001fff057819 */ /* 0x000fe40000011400 */
[----:B------:R-:W-:Y:S02]  /*0f60*/  VIMNMX.RELU R7, PT, PT, R2, 0x7f, PT ;  /* 0x0000007f02077848 */ /* 0x000fe40003fe1100 */
[C---:B0-----:R-:W-:Y:S02]  /*0f70*/  IADD3 R2, P0, PT, R0.reuse, UR4, RZ ;  /* 0x0000000400027c10 */ /* 0x041fe4000ff1e0ff */
[----:B------:R-:W-:Y:S01]  /*0f80*/  IADD3 R4, P1, PT, R0, UR6, RZ ;  /* 0x0000000600047c10 */ /* 0x000fe2000ff3e0ff */
[----:B------:R-:W-:Y:S01]  /*0f90*/  IMAD R0, R7, R7, RZ ;  /* 0x0000000707007224 */ /* 0x000fe200078e02ff */
[----:B------:R-:W-:-:S02]  /*0fa0*/  IADD3.X R3, PT, PT, R5, UR5, RZ, P0, !PT ;  /* 0x0000000505037c10 */ /* 0x000fc400087fe4ff */
[----:B------:R-:W-:Y:S02]  /*0fb0*/  IADD3.X R5, PT, PT, R5, UR7, RZ, P1, !PT ;  /* 0x0000000705057c10 */ /* 0x000fe40008ffe4ff */
[----:B------:R-:W-:-:S05]  /*0fc0*/  SHF.R.U32.HI R9, RZ, 0x7, R0 ;  /* 0x00000007ff097819 */ /* 0x000fca0000011600 */
[----:B------:R-:W-:Y:S04]  /*0fd0*/  STG.E.U8 desc[UR8][R2.64], R9 ;  /* 0x0000000902007986 */ /* 0x000fe8000c101108 */
[----:B------:R-:W-:Y:S01]  /*0fe0*/  STG.E.U8 desc[UR8][R4.64], R7 ;  /* 0x0000000704007986 */ /* 0x000fe2000c101108 */
[----:B------:R-:W-:Y:S05]  /*0ff0*/  EXIT ;  /* 0x000000000000794d */ /* 0x000fea0003800000 */
.L_x_16:
        /* <DEDUP_REMOVED lines=16> */
.L_x_170:


//--------------------- .text._Z16fc0_sparse_inputPKiPKaS0_PaS3_iii --------------------------
	.section	.text._Z16fc0_sparse_inputPKiPKaS0_PaS3_iii,"ax",@progbits
	.align	128
        .global         _Z16fc0_sparse_inputPKiPKaS0_PaS3_iii
        .type           _Z16fc0_sparse_inputPKiPKaS0_PaS3_iii,@function
        .size           _Z16fc0_sparse_inputPKiPKaS0_PaS3_iii,(.L_x_171 - _Z16fc0_sparse_inputPKiPKaS0_PaS3_iii)
        .other          _Z16fc0_sparse_inputPKiPKaS0_PaS3_iii,@"STO_CUDA_ENTRY STV_DEFAULT"
_Z16fc0_sparse_inputPKiPKaS0_PaS3_iii:
.text._Z16fc0_sparse_inputPKiPKaS0_PaS3_iii:
[----:B------:R-:W-:Y:S01]  /*0000*/  LDC R1, c[0x0][0x37c] ;  /* 0x0000df00ff017b82 */ /* 0x000fe20000000800 */
[----:B------:R-:W0:Y:S01]  /*0010*/  S2R R2, SR_CTAID.X ;  /* 0x0000000000027919 */ /* 0x000e220000002500 */
[----:B------:R-:W0:Y:S02]  /*0020*/  LDCU UR4, c[0x0][0x3ac] ;  /* 0x00007580ff0477ac */ /* 0x000e240008000800 */
[----:B0-----:R-:W-:-:S13]  /*0030*/  ISETP.GE.AND P0, PT, R2, UR4, PT ;  /* 0x0000000402007c0c */ /* 0x001fda000bf06270 */
[----:B------:R-:W-:Y:S05]  /*0040*/  @P0 EXIT ;  /* 0x000000000000094d */ /* 0x000fea0003800000 */
[----:B------:R-:W0:Y:S01]  /*0050*/  LDCU UR4, c[0x0][0x3a8] ;  /* 0x00007500ff0477ac */ /* 0x000e220008000800 */
[----:B------:R-:W1:Y:S01]  /*0060*/  S2R R3, SR_TID.X ;  /* 0x0000000000037919 */ /* 0x000e620000002100 */
[----:B------:R-:W2:Y:S01]  /*0070*/  LDCU UR10, c[0x0][0x360] ;  /* 0x00006c00ff0a77ac */ /* 0x000ea20008000800 */
[----:B------:R-:W3:Y:S01]  /*0080*/  LDCU.64 UR12, c[0x0][0x358] ;  /* 0x00006b00ff0c77ac */ /* 0x000ee20008000a00 */
[----:B0-----:R-:W-:-:S09]  /*0090*/  UISETP.GE.AND UP0, UPT, UR4, 0x1, UPT ;  /* 0x000000010400788c */ /* 0x001fd2000bf06270 */
[----:B--23--:R-:W-:Y:S05]  /*00a0*/  BRA.U !UP0, `(.L_x_17) ;  /* 0x0000001108747547 */ /* 0x00cfea000b800000 */
[----:B------:R-:W-:Y:S01]  /*00b0*/  IMAD R4, R2, UR4, RZ ;  /* 0x0000000402047c24 */ /* 0x000fe2000f8e02ff */
[----:B------:R-:W-:Y:S01]  /*00c0*/  ULOP3.LUT UR7, UR4, 0x7, URZ, 0xc0, !UPT ;  /* 0x0000000704077892 */ /* 0x000fe2000f8ec0ff */
[----:B------:R-:W-:Y:S01]  /*00d0*/  IMAD.MOV.U32 R10, RZ, RZ, RZ ;  /* 0x000000ffff0a7224 */ /* 0x000fe200078e00ff */
[----:B------:R-:W-:Y:S01]  /*00e0*/  ULOP3.LUT UR8, UR4, 0x3, URZ, 0xc0, !UPT ;  /* 0x0000000304087892 */ /* 0x000fe2000f8ec0ff */
[----:B------:R-:W-:Y:S01]  /*00f0*/  IMAD.SHL.U32 R4, R4, 0x2, RZ ;  /* 0x0000000204047824 */ /* 0x000fe200078e00ff */
[----:B------:R-:W-:Y:S02]  /*0100*/  ULOP3.LUT UR9, UR4, 0x7ffffff8, URZ, 0xc0, !UPT ;  /* 0x7ffffff804097892 */ /* 0x000fe4000f8ec0ff */
[----:B------:R-:W-:-:S11]  /*0110*/  UPLOP3.LUT UP0, UPT, UPT, UPT, UPT, 0x80, 0x8 ;  /* 0x000000000008789c */ /* 0x000fd60003f0f070 */
.L_x_26:
[----:B0-----:R-:W0:Y:S01]  /*0120*/  LDC R5, c[0x0][0x3a8] ;  /* 0x0000ea00ff057b82 */ /* 0x001e220000000800 */
[----:B-1----:R-:W-:Y:S01]  /*0130*/  ISETP.GE.U32.AND P0, PT, R3, 0x10, PT ;  /* 0x000000100300780c */ /* 0x002fe20003f06070 */
[----:B------:R-:W-:Y:S01]  /*0140*/  UPLOP3.LUT UP1, UPT, UPT, UPT, UP0, 0x80, 0x8 ;  /* 0x000000000008789c */ /* 0x000fe20003f2f000 */
[----:B------:R-:W-:Y:S01]  /*0150*/  BSSY.RECONVERGENT B0, `(.L_x_18) ;  /* 0x000010e000007945 */ /* 0x000fe20003800200 */
[----:B0-----:R-:W-:-:S05]  /*0160*/  IMAD R5, R10, R5, RZ ;  /* 0x000000050a057224 */ /* 0x001fca00078e02ff */
[----:B------:R-:W-:-:S04]  /*0170*/  IADD3 R5, P1, PT, R5, R4, RZ ;  /* 0x0000000405057210 */ /* 0x000fc80007f3e0ff */
[----:B------:R-:W-:Y:S01]  /*0180*/  LEA.HI.X.SX32 R6, R4, RZ, 0x1, P1 ;  /* 0x000000ff04067211 */ /* 0x000fe200008f0eff */
[----:B------:R-:W-:Y:S08]  /*0190*/  @P0 BRA `(.L_x_19) ;  /* 0x0000001000240947 */ /* 0x000ff00003800000 */
[----:B------:R-:W0:Y:S01]  /*01a0*/  S2UR UR6, SR_CgaCtaId ;  /* 0x00000000000679c3 */ /* 0x000e220000008800 */
[----:B------:R-:W-:Y:S01]  /*01b0*/  UMOV UR4, 0x400 ;  /* 0x0000040000047882 */ /* 0x000fe20000000000 */
[----:B------:R-:W-:Y:S01]  /*01c0*/  IMAD.MOV.U32 R7, RZ, RZ, R3 ;  /* 0x000000ffff077224 */ /* 0x000fe200078e0003 */
[----:B------:R-:W-:Y:S02]  /*01d0*/  UIADD3 UR5, UPT, UPT, UR4, 0x20, URZ ;  /* 0x0000002004057890 */ /* 0x000fe4000fffe0ff */
[----:B0-----:R-:W-:Y:S02]  /*01e0*/  ULEA UR4, UR6, UR4, 0x18 ;  /* 0x0000000406047291 */ /* 0x001fe4000f8ec0ff */
[----:B------:R-:W-:-:S04]  /*01f0*/  ULEA UR5, UR6, UR5, 0x18 ;  /* 0x0000000506057291 */ /* 0x000fc8000f8ec0ff */
[C---:B------:R-:W-:Y:S02]  /*0200*/  LEA R8, R10.reuse, UR4, 0x4 ;  /* 0x000000040a087c11 */ /* 0x040fe4000f8e20ff */
[----:B------:R-:W-:-:S07]  /*0210*/  LEA R10, R10, UR5, 0x4 ;  /* 0x000000050a0a7c11 */ /* 0x000fce000f8e20ff */
.L_x_25:
[----:B0-----:R-:W0:Y:S01]  /*0220*/  LDC.64 R12, c[0x0][0x390] ;  /* 0x0000e400ff0c7b82 */ /* 0x001e220000000a00 */
[----:B------:R-:W1:Y:S01]  /*0230*/  LDCU UR4, c[0x0][0x3a8] ;  /* 0x00007500ff0477ac */ /* 0x000e620008000800 */
[----:B0-----:R-:W-:-:S05]  /*0240*/  IMAD.WIDE.U32 R12, R7, 0x4, R12 ;  /* 0x00000004070c7825 */ /* 0x001fca00078e000c */
[----:B------:R0:W5:Y:S01]  /*0250*/  LDG.E.CONSTANT R0, desc[UR12][R12.64] ;  /* 0x0000000c0c007981 */ /* 0x000162000c1e9900 */
[----:B-1----:R-:W-:Y:S01]  /*0260*/  UISETP.GE.U32.AND UP0, UPT, UR4, 0x8, UPT ;  /* 0x000000080400788c */ /* 0x002fe2000bf06070 */
[----:B------:R-:W-:-:S08]  /*0270*/  IMAD.MOV.U32 R20, RZ, RZ, RZ ;  /* 0x000000ffff147224 */ /* 0x000fd000078e00ff */
[----:B0-----:R-:W-:Y:S05]  /*0280*/  BRA.U !UP0, `(.L_x_20) ;  /* 0x0000000508d47547 */ /* 0x001fea000b800000 */
[----:B------:R-:W0:Y:S01]  /*0290*/  LDC.64 R16, c[0x0][0x380] ;  /* 0x0000e000ff107b82 */ /* 0x000e220000000a00 */
[----:B------:R-:W-:-:S07]  /*02a0*/  IMAD.MOV.U32 R20, RZ, RZ, RZ ;  /* 0x000000ffff147224 */ /* 0x000fce00078e00ff */
.L_x_21:
[----:B------:R-:W-:-:S05]  /*02b0*/  IADD3 R9, P0, PT, R20, R5, RZ ;  /* 0x0000000514097210 */ /* 0x000fca0007f1e0ff */
[----:B------:R-:W-:Y:S01]  /*02c0*/  IMAD.X R14, RZ, RZ, R6, P0 ;  /* 0x000000ffff0e7224 */ /* 0x000fe200000e0606 */
[----:B0-----:R-:W-:-:S04]  /*02d0*/  LEA R12, P0, R9, R16, 0x2 ;  /* 0x00000010090c7211 */ /* 0x001fc800078010ff */
[----:B------:R-:W-:-:S05]  /*02e0*/  LEA.HI.X R13, R9, R17, R14, 0x2, P0 ;  /* 0x00000011090d7211 */ /* 0x000fca00000f140e */
[----:B------:R-:W2:Y:S04]  /*02f0*/  LDG.E.CONSTANT R9, desc[UR12][R12.64] ;  /* 0x0000000c0c097981 */ /* 0x000ea8000c1e9900 */
[----:B------:R-:W3:Y:S04]  /*0300*/  LDG.E.CONSTANT R11, desc[UR12][R12.64+0x4] ;  /* 0x0000040c0c0b7981 */ /* 0x000ee8000c1e9900 */
[----:B------:R-:W4:Y:S04]  /*0310*/  LDG.E.CONSTANT R21, desc[UR12][R12.64+0xc] ;  /* 0x00000c0c0c157981 */ /* 0x000f28000c1e9900 */
[----:B------:R-:W4:Y:S04]  /*0320*/  LDG.E.CONSTANT R22, desc[UR12][R12.64+0x14] ;  /* 0x0000140c0c167981 */ /* 0x000f28000c1e9900 */
[----:B------:R-:W4:Y:S04]  /*0330*/  LDG.E.CONSTANT R23, desc[UR12][R12.64+0x18] ;  /* 0x0000180c0c177981 */ /* 0x000f28000c1e9900 */
[----:B------:R-:W4:Y:S01]  /*0340*/  LDG.E.CONSTANT R25, desc[UR12][R12.64+0x1c] ;  /* 0x00001c0c0c197981 */ /* 0x000f22000c1e9900 */
[----:B--2---:R-:W-:-:S02]  /*0350*/  IMAD.SHL.U32 R9, R9, 0x400, RZ ;  /* 0x0000040009097824 */ /* 0x004fc400078e00ff */
[----:B---3--:R-:W-:-:S03]  /*0360*/  IMAD.SHL.U32 R11, R11, 0x400, RZ ;  /* 0x000004000b0b7824 */ /* 0x008fc600078e00ff */
[----:B------:R-:W-:Y:S02]  /*0370*/  SHF.R.S32.HI R26, RZ, 0x10, R9 ;  /* 0x00000010ff1a7819 */ /* 0x000fe40000011409 */
[----:B------:R-:W2:Y:S01]  /*0380*/  LDG.E.CONSTANT R9, desc[UR12][R12.64+0x8] ;  /* 0x0000080c0c097981 */ /* 0x000ea2000c1e9900 */
[----:B------:R-:W-:Y:S02]  /*0390*/  SHF.R.S32.HI R24, RZ, 0x10, R11 ;  /* 0x00000010ff187819 */ /* 0x000fe4000001140b */
[----:B------:R-:W-:Y:S02]  /*03a0*/  ISETP.GE.AND P3, PT, R26, 0x1, PT ;  /* 0x000000011a00780c */ /* 0x000fe40003f66270 */
[----:B------:R-:W-:-:S11]  /*03b0*/  ISETP.GE.AND P4, PT, R24, 0x1, PT ;  /* 0x000000011800780c */ /* 0x000fd60003f86270 */
[----:B------:R-:W0:Y:S08]  /*03c0*/  @P3 LDC.64 R14, c[0x0][0x388] ;  /* 0x0000e200ff0e3b82 */ /* 0x000e300000000a00 */
[----:B------:R-:W1:Y:S01]  /*03d0*/  @P4 LDC.64 R18, c[0x0][0x388] ;  /* 0x0000e200ff124b82 */ /* 0x000e620000000a00 */
[C-C-:B------:R-:W-:Y:S02]  /*03e0*/  @P4 IMAD R11, R20.reuse, 0x10, R7.reuse ;  /* 0x00000010140b4824 */ /* 0x140fe400078e0207 */
[----:B------:R-:W-:-:S02]  /*03f0*/  @P3 IMAD R29, R20, 0x10, R7 ;  /* 0x00000010141d3824 */ /* 0x000fc400078e0207 */
[----:B------:R-:W-:-:S03]  /*0400*/  @P4 VIADD R11, R11, 0x10 ;  /* 0x000000100b0b4836 */ /* 0x000fc60000000000 */
[----:B0-----:R-:W-:-:S04]  /*0410*/  @P3 IADD3 R28, P0, PT, R29, R14, RZ ;  /* 0x0000000e1d1c3210 */ /* 0x001fc80007f1e0ff */
[----:B------:R-:W-:Y:S02]  /*0420*/  @P3 IADD3.X R29, PT, PT, RZ, R15, RZ, P0, !PT ;  /* 0x0000000fff1d3210 */ /* 0x000fe400007fe4ff */
[----:B-1----:R-:W-:-:S03]  /*0430*/  @P4 IADD3 R14, P1, PT, R11, R18, RZ ;  /* 0x000000120b0e4210 */ /* 0x002fc60007f3e0ff */
[----:B------:R-:W3:Y:S04]  /*0440*/  @P3 LDG.E.U8.CONSTANT R28, desc[UR12][R28.64] ;  /* 0x0000000c1c1c3981 */ /* 0x000ee8000c1e9100 */
[----:B------:R0:W3:Y:S01]  /*0450*/  LDG.E.CONSTANT R18, desc[UR12][R12.64+0x10] ;  /* 0x0000100c0c127981 */ /* 0x0000e2000c1e9900 */
[----:B------:R-:W-:-:S05]  /*0460*/  @P4 IMAD.X R15, RZ, RZ, R19, P1 ;  /* 0x000000ffff0f4224 */ /* 0x000fca00008e0613 */
[----:B------:R1:W3:Y:S01]  /*0470*/  @P4 LDG.E.U8.CONSTANT R14, desc[UR12][R14.64] ;  /* 0x0000000c0e0e4981 */ /* 0x0002e2000c1e9100 */
[----:B0-----:R-:W-:Y:S02]  /*0480*/  @P3 VIMNMX.U32 R13, PT, PT, R26, 0x7f, PT ;  /* 0x0000007f1a0d3848 */ /* 0x001fe40003fe0000 */
[----:B-1----:R-:W-:Y:S01]  /*0490*/  @P4 VIMNMX.U32 R15, PT, PT, R24, 0x7f, PT ;  /* 0x0000007f180f4848 */ /* 0x002fe20003fe0000 */
[----:B----4-:R-:W-:-:S05]  /*04a0*/  IMAD.SHL.U32 R22, R22, 0x400, RZ ;  /* 0x0000040016167824 */ /* 0x010fca00078e00ff */
[----:B------:R-:W-:Y:S01]  /*04b0*/  SHF.R.S32.HI R24, RZ, 0x10, R22 ;  /* 0x00000010ff187819 */ /* 0x000fe20000011416 */
[----:B------:R-:W-:-:S05]  /*04c0*/  IMAD.SHL.U32 R23, R23, 0x400, RZ ;  /* 0x0000040017177824 */ /* 0x000fca00078e00ff */
[----:B------:R-:W-:Y:S01]  /*04d0*/  SHF.R.S32.HI R23, RZ, 0x10, R23 ;  /* 0x00000010ff177819 */ /* 0x000fe20000011417 */
[----:B------:R-:W-:-:S05]  /*04e0*/  IMAD.SHL.U32 R25, R25, 0x400, RZ ;  /* 0x0000040019197824 */ /* 0x000fca00078e00ff */
[----:B------:R-:W-:Y:S01]  /*04f0*/  SHF.R.S32.HI R25, RZ, 0x10, R25 ;  /* 0x00000010ff197819 */ /* 0x000fe20000011419 */
[----:B--2---:R-:W-:-:S05]  /*0500*/  IMAD.SHL.U32 R9, R9, 0x400, RZ ;  /* 0x0000040009097824 */ /* 0x004fca00078e00ff */
[----:B------:R-:W-:-:S04]  /*0510*/  SHF.R.S32.HI R11, RZ, 0x10, R9 ;  /* 0x00000010ff0b7819 */ /* 0x000fc80000011409 */
[----:B------:R-:W-:Y:S01]  /*0520*/  ISETP.GE.AND P0, PT, R11, 0x1, PT ;  /* 0x000000010b00780c */ /* 0x000fe20003f06270 */
[----:B------:R-:W-:-:S05]  /*0530*/  IMAD.SHL.U32 R9, R21, 0x400, RZ ;  /* 0x0000040015097824 */ /* 0x000fca00078e00ff */
[----:B------:R-:W-:-:S04]  /*0540*/  SHF.R.S32.HI R9, RZ, 0x10, R9 ;  /* 0x00000010ff097819 */ /* 0x000fc80000011409 */
[----:B------:R-:W-:-:S03]  /*0550*/  ISETP.GE.AND P1, PT, R9, 0x1, PT ;  /* 0x000000010900780c */ /* 0x000fc60003f26270 */
[----:B------:R-:W-:-:S04]  /*0560*/  @P0 IMAD R27, R20, 0x10, R7 ;  /* 0x00000010141b0824 */ /* 0x000fc800078e0207 */
[----:B------:R-:W-:Y:S02]  /*0570*/  @P0 VIADD R27, R27, 0x20 ;  /* 0x000000201b1b0836 */ /* 0x000fe40000000000 */
[----:B---3--:R-:W-:Y:S02]  /*0580*/  IMAD.SHL.U32 R21, R18, 0x400, RZ ;  /* 0x0000040012157824 */ /* 0x008fe400078e00ff */
[----:B------:R-:W0:Y:S03]  /*0590*/  @P0 LDC.64 R18, c[0x0][0x388] ;  /* 0x0000e200ff120b82 */ /* 0x000e260000000a00 */
[----:B------:R-:W-:Y:S02]  /*05a0*/  SHF.R.S32.HI R21, RZ, 0x10, R21 ;  /* 0x00000010ff157819 */ /* 0x000fe40000011415 */
[----:B------:R-:W-:Y:S02]  /*05b0*/  @P3 PRMT R28, R28, 0x8880, RZ ;  /* 0x000088801c1c3816 */ /* 0x000fe400000000ff */
[----:B------:R-:W-:-:S03]  /*05c0*/  ISETP.GE.AND P2, PT, R21, 0x1, PT ;  /* 0x000000011500780c */ /* 0x000fc60003f46270 */
[----:B------:R-:W-:Y:S01]  /*05d0*/  @P3 IMAD.MOV.U32 R12, RZ, RZ, R28 ;  /* 0x000000ffff0c3224 */ /* 0x000fe200078e001c */
[----:B------:R-:W-:-:S03]  /*05e0*/  @P4 PRMT R14, R14, 0x8880, RZ ;  /* 0x000088800e0e4816 */ /* 0x000fc600000000ff */
[----:B-----5:R-:W-:Y:S02]  /*05f0*/  @P3 IMAD R0, R13, R12, R0 ;  /* 0x0000000c0d003224 */ /* 0x020fe400078e0200 */
[----:B------:R-:W1:Y:S02]  /*0600*/  @P1 LDC.64 R12, c[0x0][0x388] ;  /* 0x0000e200ff0c1b82 */ /* 0x000e640000000a00 */
[----:B------:R-:W-:-:S06]  /*0610*/  @P4 IMAD R0, R15, R14, R0 ;  /* 0x0000000e0f004224 */ /* 0x000fcc00078e0200 */
[----:B------:R-:W2:Y:S01]  /*0620*/  @P2 LDC.64 R14, c[0x0][0x388] ;  /* 0x0000e200ff0e2b82 */ /* 0x000ea20000000a00 */
[----:B0-----:R-:W-:Y:S02]  /*0630*/  @P0 IADD3 R26, P3, PT, R27, R18, RZ ;  /* 0x000000121b1a0210 */ /* 0x001fe40007f7e0ff */
[----:B------:R-:W-:-:S03]  /*0640*/  ISETP.GE.AND P4, PT, R24, 0x1, PT ;  /* 0x000000011800780c */ /* 0x000fc60003f86270 */
[----:B------:R-:W-:Y:S01]  /*0650*/  @P0 IMAD.X R27, RZ, RZ, R19, P3 ;  /* 0x000000ffff1b0224 */ /* 0x000fe200018e0613 */
[C---:B------:R-:W-:Y:S01]  /*0660*/  @P2 LEA R19, R20.reuse, R7, 0x4 ;  /* 0x0000000714132211 */ /* 0x040fe200078e20ff */
[----:B------:R-:W-:Y:S01]  /*0670*/  @P1 IMAD R29, R20, 0x10, R7 ;  /* 0x00000010141d1824 */ /* 0x000fe200078e0207 */
[----:B------:R-:W-:Y:S02]  /*0680*/  ISETP.GE.AND P3, PT, R23, 0x1, PT ;  /* 0x000000011700780c */ /* 0x000fe40003f66270 */
[----:B------:R-:W3:Y:S01]  /*0690*/  @P0 LDG.E.U8.CONSTANT R22, desc[UR12][R26.64] ;  /* 0x0000000c1a160981 */ /* 0x000ee2000c1e9100 */
[----:B------:R-:W-:Y:S02]  /*06a0*/  @P2 VIADD R19, R19, 0x40 ;  /* 0x0000004013132836 */ /* 0x000fe40000000000 */
[----:B------:R-:W-:-:S03]  /*06b0*/  @P1 VIADD R29, R29, 0x30 ;  /* 0x000000301d1d1836 */ /* 0x000fc60000000000 */
[----:B--2---:R-:W-:Y:S02]  /*06c0*/  @P2 IADD3 R14, P6, PT, R19, R14, RZ ;  /* 0x0000000e130e2210 */ /* 0x004fe40007fde0ff */
[----:B------:R-:W0:Y:S01]  /*06d0*/  @P4 LDC.64 R18, c[0x0][0x388] ;  /* 0x0000e200ff124b82 */ /* 0x000e220000000a00 */
[----:B-1----:R-:W-:Y:S02]  /*06e0*/  @P1 IADD3 R28, P5, PT, R29, R12, RZ ;  /* 0x0000000c1d1c1210 */ /* 0x002fe40007fbe0ff */
[----:B------:R-:W-:-:S03]  /*06f0*/  @P2 IMAD.X R15, RZ, RZ, R15, P6 ;  /* 0x000000ffff0f2224 */ /* 0x000fc600030e060f */
[----:B------:R-:W-:Y:S01]  /*0700*/  @P1 IMAD.X R29, RZ, RZ, R13, P5 ;  /* 0x000000ffff1d1224 */ /* 0x000fe200028e060d */
[----:B------:R-:W-:Y:S01]  /*0710*/  ISETP.GE.AND P5, PT, R25, 0x1, PT ;  /* 0x000000011900780c */ /* 0x000fe20003fa6270 */
[----:B------:R1:W2:Y:S01]  /*0720*/  @P2 LDG.E.U8.CONSTANT R26, desc[UR12][R14.64] ;  /* 0x0000000c0e1a2981 */ /* 0x0002a2000c1e9100 */
[----:B------:R-:W4:Y:S03]  /*0730*/  @P3 LDC.64 R12, c[0x0][0x388] ;  /* 0x0000e200ff0c3b82 */ /* 0x000f260000000a00 */
[----:B------:R0:W2:Y:S01]  /*0740*/  @P1 LDG.E.U8.CONSTANT R27, desc[UR12][R28.64] ;  /* 0x0000000c1c1b1981 */ /* 0x0000a2000c1e9100 */
[----:B-1----:R-:W-:-:S04]  /*0750*/  @P4 IMAD R15, R20, 0x10, R7 ;  /* 0x00000010140f4824 */ /* 0x002fc800078e0207 */
[----:B------:R-:W-:-:S05]  /*0760*/  @P4 VIADD R15, R15, 0x50 ;  /* 0x000000500f0f4836 */ /* 0x000fca0000000000 */
[----:B0-----:R-:W-:Y:S02]  /*0770*/  @P4 IADD3 R18, P6, PT, R15, R18, RZ ;  /* 0x000000120f124210 */ /* 0x001fe40007fde0ff */
[----:B------:R-:W0:Y:S01]  /*0780*/  @P5 LDC.64 R14, c[0x0][0x388] ;  /* 0x0000e200ff0e5b82 */ /* 0x000e220000000a00 */
[----:B------:R-:W-:Y:S02]  /*0790*/  @P3 IMAD R29, R20, 0x10, R7 ;  /* 0x00000010141d3824 */ /* 0x000fe400078e0207 */
[----:B------:R-:W-:-:S03]  /*07a0*/  @P4 IMAD.X R19, RZ, RZ, R19, P6 ;  /* 0x000000ffff134224 */ /* 0x000fc600030e0613 */
[----:B------:R-:W-:Y:S02]  /*07b0*/  @P3 IADD3 R29, PT, PT, R29, 0x60, RZ ;  /* 0x000000601d1d3810 */ /* 0x000fe40007ffe0ff */
[----:B------:R3:W2:Y:S02]  /*07c0*/  @P4 LDG.E.U8.CONSTANT R18, desc[UR12][R18.64] ;  /* 0x0000000c12124981 */ /* 0x0006a4000c1e9100 */
[----:B----4-:R-:W-:Y:S01]  /*07d0*/  @P3 IADD3 R12, P6, PT, R29, R12, RZ ;  /* 0x0000000c1d0c3210 */ /* 0x010fe20007fde0ff */
[----:B------:R-:W-:-:S04]  /*07e0*/  @P5 IMAD R29, R20, 0x10, R7 ;  /* 0x00000010141d5824 */ /* 0x000fc800078e0207 */
[----:B------:R-:W-:Y:S02]  /*07f0*/  @P5 VIADD R29, R29, 0x70 ;  /* 0x000000701d1d5836 */ /* 0x000fe40000000000 */
[----:B------:R-:W-:-:S05]  /*0800*/  @P3 IMAD.X R13, RZ, RZ, R13, P6 ;  /* 0x000000ffff0d3224 */ /* 0x000fca00030e060d */
[----:B------:R1:W4:Y:S01]  /*0810*/  @P3 LDG.E.U8.CONSTANT R12, desc[UR12][R12.64] ;  /* 0x0000000c0c0c3981 */ /* 0x000322000c1e9100 */
[----:B0-----:R-:W-:-:S05]  /*0820*/  @P5 IADD3 R14, P6, PT, R29, R14, RZ ;  /* 0x0000000e1d0e5210 */ /* 0x001fca0007fde0ff */
[----:B------:R-:W-:-:S05]  /*0830*/  @P5 IMAD.X R15, RZ, RZ, R15, P6 ;  /* 0x000000ffff0f5224 */ /* 0x000fca00030e060f */
[----:B------:R-:W4:Y:S01]  /*0840*/  @P5 LDG.E.U8.CONSTANT R14, desc[UR12][R14.64] ;  /* 0x0000000c0e0e5981 */ /* 0x000f22000c1e9100 */
[----:B------:R-:W-:Y:S02]  /*0850*/  @P0 VIMNMX.U32 R11, PT, PT, R11, 0x7f, PT ;  /* 0x0000007f0b0b0848 */ /* 0x000fe40003fe0000 */
[----:B------:R-:W-:Y:S01]  /*0860*/  @P1 VIMNMX.U32 R9, PT, PT, R9, 0x7f, PT ;  /* 0x0000007f09091848 */ /* 0x000fe20003fe0000 */
[----:B------:R-:W-:Y:S01]  /*0870*/  VIADD R20, R20, 0x8 ;  /* 0x0000000814147836 */ /* 0x000fe20000000000 */
[----:B------:R-:W-:Y:S02]  /*0880*/  @P2 VIMNMX.U32 R21, PT, PT, R21, 0x7f, PT ;  /* 0x0000007f15152848 */ /* 0x000fe40003fe0000 */
[----:B------:R-:W-:Y:S02]  /*0890*/  @P3 VIMNMX.U32 R23, PT, PT, R23, 0x7f, PT ;  /* 0x0000007f17173848 */ /* 0x000fe40003fe0000 */
[----:B------:R-:W-:Y:S02]  /*08a0*/  @P5 VIMNMX.U32 R25, PT, PT, R25, 0x7f, PT ;  /* 0x0000007f19195848 */ /* 0x000fe40003fe0000 */
[----:B---3--:R-:W-:-:S05]  /*08b0*/  @P0 PRMT R19, R22, 0x8880, RZ ;  /* 0x0000888016130816 */ /* 0x008fca00000000ff */
[----:B------:R-:W-:Y:S01]  /*08c0*/  @P0 IMAD R0, R11, R19, R0 ;  /* 0x000000130b000224 */ /* 0x000fe200078e0200 */
[----:B------:R-:W-:Y:S02]  /*08d0*/  ISETP.NE.AND P0, PT, R20, UR9, PT ;  /* 0x0000000914007c0c */ /* 0x000fe4000bf05270 */
[----:B--2---:R-:W-:Y:S02]  /*08e0*/  @P2 PRMT R26, R26, 0x8880, RZ ;  /* 0x000088801a1a2816 */ /* 0x004fe400000000ff */
[----:B-1----:R-:W-:-:S03]  /*08f0*/  @P1 PRMT R13, R27, 0x8880, RZ ;  /* 0x000088801b0d1816 */ /* 0x002fc600000000ff */
[----:B------:R-:W-:Y:S02]  /*0900*/  @P2 IMAD.MOV.U32 R11, RZ, RZ, R26 ;  /* 0x000000ffff0b2224 */ /* 0x000fe400078e001a */
[----:B------:R-:W-:Y:S01]  /*0910*/  @P1 IMAD R0, R9, R13, R0 ;  /* 0x0000000d09001224 */ /* 0x000fe200078e0200 */
[----:B------:R-:W-:-:S03]  /*0920*/  @P4 VIMNMX.U32 R9, PT, PT, R24, 0x7f, PT ;  /* 0x0000007f18094848 */ /* 0x000fc60003fe0000 */
[----:B------:R-:W-:Y:S01]  /*0930*/  @P2 IMAD R0, R21, R11, R0 ;  /* 0x0000000b15002224 */ /* 0x000fe200078e0200 */
[----:B------:R-:W-:-:S05]  /*0940*/  @P4 PRMT R18, R18, 0x8880, RZ ;  /* 0x0000888012124816 */ /* 0x000fca00000000ff */
[----:B------:R-:W-:-:S04]  /*0950*/  @P4 IMAD.MOV.U32 R11, RZ, RZ, R18 ;  /* 0x000000ffff0b4224 */ /* 0x000fc800078e0012 */
[----:B------:R-:W-:Y:S01]  /*0960*/  @P4 IMAD R0, R9, R11, R0 ;  /* 0x0000000b09004224 */ /* 0x000fe200078e0200 */
[----:B----4-:R-:W-:-:S05]  /*0970*/  @P3 PRMT R12, R12, 0x8880, RZ ;  /* 0x000088800c0c3816 */ /* 0x010fca00000000ff */
[----:B------:R-:W-:Y:S01]  /*0980*/  @P3 IMAD R0, R23, R12, R0 ;  /* 0x0000000c17003224 */ /* 0x000fe200078e0200 */
[----:B------:R-:W-:-:S05]  /*0990*/  @P5 PRMT R14, R14, 0x8880, RZ ;  /* 0x000088800e0e5816 */ /* 0x000fca00000000ff */
[----:B------:R-:W-:-:S04]  /*09a0*/  @P5 IMAD.MOV.U32 R9, RZ, RZ, R14 ;  /* 0x000000ffff095224 */ /* 0x000fc800078e000e */
[----:B------:R-:W-:Y:S01]  /*09b0*/  @P5 IMAD R0, R25, R9, R0 ;  /* 0x0000000919005224 */ /* 0x000fe200078e0200 */
[----:B------:R-:W-:Y:S06]  /*09c0*/  @P0 BRA `(.L_x_21) ;  /* 0xfffffff800380947 */ /* 0x000fec000383ffff */
[----:B------:R-:W-:-:S07]  /*09d0*/  IMAD.U32 R20, RZ, RZ, UR9 ;  /* 0x00000009ff147e24 */ /* 0x000fce000f8e00ff */
.L_x_20:
[----:B------:R-:W-:-:S09]  /*09e0*/  UISETP.NE.AND UP0, UPT, UR7, URZ, UPT ;  /* 0x000000ff0700728c */ /* 0x000fd2000bf05270 */
[----:B------:R-:W-:Y:S05]  /*09f0*/  BRA.U !UP0, `(.L_x_22) ;  /* 0x0000000508dc7547 */ /* 0x000fea000b800000 */
[----:B------:R-:W-:Y:S02]  /*0a00*/  UIADD3 UR4, UPT, UPT, UR7, -0x1, URZ ;  /* 0xffffffff07047890 */ /* 0x000fe4000fffe0ff */
[----:B------:R-:W-:Y:S02]  /*0a10*/  UISETP.NE.AND UP2, UPT, UR8, URZ, UPT ;  /* 0x000000ff0800728c */ /* 0x000fe4000bf45270 */
[----:B------:R-:W-:-:S09]  /*0a20*/  UISETP.GE.U32.AND UP0, UPT, UR4, 0x3, UPT ;  /* 0x000000030400788c */ /* 0x000fd2000bf06070 */
[----:B------:R-:W-:Y:S05]  /*0a30*/  BRA.U !UP0, `(.L_x_23) ;  /* 0x0000000108f07547 */ /* 0x000fea000b800000 */
[----:B------:R-:W0:Y:S01]  /*0a40*/  LDC.64 R12, c[0x0][0x380] ;  /* 0x0000e000ff0c7b82 */ /* 0x000e220000000a00 */
[----:B------:R-:W-:-:S05]  /*0a50*/  IADD3 R9, P0, PT, R20, R5, RZ ;  /* 0x0000000514097210 */ /* 0x000fca0007f1e0ff */
[----:B------:R-:W-:Y:S01]  /*0a60*/  IMAD.X R14, RZ, RZ, R6, P0 ;  /* 0x000000ffff0e7224 */ /* 0x000fe200000e0606 */
[----:B0-----:R-:W-:-:S04]  /*0a70*/  LEA R12, P0, R9, R12, 0x2 ;  /* 0x0000000c090c7211 */ /* 0x001fc800078010ff */
[----:B------:R-:W-:-:S05]  /*0a80*/  LEA.HI.X R13, R9, R13, R14, 0x2, P0 ;  /* 0x0000000d090d7211 */ /* 0x000fca00000f140e */
[----:B------:R-:W2:Y:S04]  /*0a90*/  LDG.E.CONSTANT R9, desc[UR12][R12.64] ;  /* 0x0000000c0c097981 */ /* 0x000ea8000c1e9900 */
[----:B------:R-:W3:Y:S04]  /*0aa0*/  LDG.E.CONSTANT R11, desc[UR12][R12.64+0x4] ;  /* 0x0000040c0c0b7981 */ /* 0x000ee8000c1e9900 */
[----:B------:R-:W4:Y:S04]  /*0ab0*/  LDG.E.CONSTANT R14, desc[UR12][R12.64+0x8] ;  /* 0x0000080c0c0e7981 */ /* 0x000f28000c1e9900 */
[----:B------:R-:W4:Y:S01]  /*0ac0*/  LDG.E.CONSTANT R15, desc[UR12][R12.64+0xc] ;  /* 0x00000c0c0c0f7981 */ /* 0x000f22000c1e9900 */
[----:B--2---:R-:W-:-:S04]  /*0ad0*/  SHF.L.U32 R9, R9, 0xa, RZ ;  /* 0x0000000a09097819 */ /* 0x004fc800000006ff */
[----:B------:R-:W-:Y:S01]  /*0ae0*/  SHF.R.S32.HI R22, RZ, 0x10, R9 ;  /* 0x00000010ff167819 */ /* 0x000fe20000011409 */
[----:B---3--:R-:W-:Y:S02]  /*0af0*/  IMAD.SHL.U32 R11, R11, 0x400, RZ ;  /* 0x000004000b0b7824 */ /* 0x008fe400078e00ff */
[----:B----4-:R-:W-:Y:S01]  /*0b00*/  IMAD.SHL.U32 R14, R14, 0x400, RZ ;  /* 0x000004000e0e7824 */ /* 0x010fe200078e00ff */
[----:B------:R-:W-:Y:S02]  /*0b10*/  ISETP.GE.AND P3, PT, R22, 0x1, PT ;  /* 0x000000011600780c */ /* 0x000fe40003f66270 */
[----:B------:R-:W-:Y:S01]  /*0b20*/  SHF.R.S32.HI R9, RZ, 0x10, R11 ;  /* 0x00000010ff097819 */ /* 0x000fe2000001140b */
[----:B------:R-:W-:Y:S01]  /*0b30*/  IMAD.SHL.U32 R11, R15, 0x400, RZ ;  /* 0x000004000f0b7824 */ /* 0x000fe200078e00ff */
[----:B------:R-:W-:Y:S02]  /*0b40*/  SHF.R.S32.HI R21, RZ, 0x10, R14 ;  /* 0x00000010ff157819 */ /* 0x000fe4000001140e */
[----:B------:R-:W-:-:S02]  /*0b50*/  ISETP.GE.AND P2, PT, R9, 0x1, PT ;  /* 0x000000010900780c */ /* 0x000fc40003f46270 */
[----:B------:R-:W-:Y:S02]  /*0b60*/  ISETP.GE.AND P1, PT, R21, 0x1, PT ;  /* 0x000000011500780c */ /* 0x000fe40003f26270 */
[----:B------:R-:W-:-:S03]  /*0b70*/  SHF.R.S32.HI R11, RZ, 0x10, R11 ;  /* 0x00000010ff0b7819 */ /* 0x000fc6000001140b */
[----:B------:R-:W0:Y:S01]  /*0b80*/  @P3 LDC.64 R16, c[0x0][0x388] ;  /* 0x0000e200ff103b82 */ /* 0x000e220000000a00 */
[----:B------:R-:W-:Y:S01]  /*0b90*/  ISETP.GE.AND P0, PT, R11, 0x1, PT ;  /* 0x000000010b00780c */ /* 0x000fe20003f06270 */
[----:B------:R-:W-:-:S04]  /*0ba0*/  @P3 IMAD R23, R20, 0x10, R7 ;  /* 0x0000001014173824 */ /* 0x000fc800078e0207 */
[C-C-:B------:R-:W-:Y:S02]  /*0bb0*/  @P2 IMAD R25, R20.reuse, 0x10, R7.reuse ;  /* 0x0000001014192824 */ /* 0x140fe400078e0207 */
[----:B------:R-:W1:Y:S01]  /*0bc0*/  @P2 LDC.64 R18, c[0x0][0x388] ;  /* 0x0000e200ff122b82 */ /* 0x000e620000000a00 */
[----:B------:R-:W-:Y:S02]  /*0bd0*/  @P1 IMAD R24, R20, 0x10, R7 ;  /* 0x0000001014181824 */ /* 0x000fe400078e0207 */
[----:B------:R-:W-:-:S05]  /*0be0*/  @P2 VIADD R25, R25, 0x10 ;  /* 0x0000001019192836 */ /* 0x000fca0000000000 */
[----:B------:R-:W2:Y:S08]  /*0bf0*/  @P1 LDC.64 R14, c[0x0][0x388] ;  /* 0x0000e200ff0e1b82 */ /* 0x000eb00000000a00 */
[----:B------:R-:W3:Y:S01]  /*0c00*/  @P0 LDC.64 R12, c[0x0][0x388] ;  /* 0x0000e200ff0c0b82 */ /* 0x000ee20000000a00 */
[----:B0-----:R-:W-:Y:S01]  /*0c10*/  @P3 IADD3 R16, P4, PT, R23, R16, RZ ;  /* 0x0000001017103210 */ /* 0x001fe20007f9e0ff */
[----:B------:R-:W-:-:S02]  /*0c20*/  @P1 VIADD R23, R24, 0x20 ;  /* 0x0000002018171836 */ /* 0x000fc40000000000 */
[----:B------:R-:W-:Y:S02]  /*0c30*/  @P0 IMAD R24, R20, 0x10, R7 ;  /* 0x0000001014180824 */ /* 0x000fe400078e0207 */
[----:B------:R-:W-:Y:S01]  /*0c40*/  @P3 IMAD.X R17, RZ, RZ, R17, P4 ;  /* 0x000000ffff113224 */ /* 0x000fe200020e0611 */
[----:B-1----:R-:W-:-:S04]  /*0c50*/  @P2 IADD3 R18, P5, PT, R25, R18, RZ ;  /* 0x0000001219122210 */ /* 0x002fc80007fbe0ff */
[----:B------:R-:W4:Y:S01]  /*0c60*/  @P3 LDG.E.U8.CONSTANT R16, desc[UR12][R16.64] ;  /* 0x0000000c10103981 */ /* 0x000f22000c1e9100 */
[----:B------:R-:W-:Y:S01]  /*0c70*/  @P2 IMAD.X R19, RZ, RZ, R19, P5 ;  /* 0x000000ffff132224 */ /* 0x000fe200028e0613 */
[----:B--2---:R-:W-:Y:S02]  /*0c80*/  @P1 IADD3 R14, P4, PT, R23, R14, RZ ;  /* 0x0000000e170e1210 */ /* 0x004fe40007f9e0ff */
[----:B------:R-:W-:Y:S02]  /*0c90*/  @P0 IADD3 R23, PT, PT, R24, 0x30, RZ ;  /* 0x0000003018170810 */ /* 0x000fe40007ffe0ff */
[----:B------:R-:W2:Y:S01]  /*0ca0*/  @P2 LDG.E.U8.CONSTANT R18, desc[UR12][R18.64] ;  /* 0x0000000c12122981 */ /* 0x000ea2000c1e9100 */
[----:B------:R-:W-:Y:S01]  /*0cb0*/  @P1 IMAD.X R15, RZ, RZ, R15, P4 ;  /* 0x000000ffff0f1224 */ /* 0x000fe200020e060f */
[----:B---3--:R-:W-:-:S04]  /*0cc0*/  @P0 IADD3 R12, P5, PT, R23, R12, RZ ;  /* 0x0000000c170c0210 */ /* 0x008fc80007fbe0ff */
[----:B------:R-:W3:Y:S01]  /*0cd0*/  @P1 LDG.E.U8.CONSTANT R14, desc[UR12][R14.64] ;  /* 0x0000000c0e0e1981 */ /* 0x000ee2000c1e9100 */
[----:B------:R-:W-:-:S05]  /*0ce0*/  @P0 IMAD.X R13, RZ, RZ, R13, P5 ;  /* 0x000000ffff0d0224 */ /* 0x000fca00028e060d */
[----:B------:R-:W3:Y:S01]  /*0cf0*/  @P0 LDG.E.U8.CONSTANT R12, desc[UR12][R12.64] ;  /* 0x0000000c0c0c0981 */ /* 0x000ee2000c1e9100 */
[----:B------:R-:W-:Y:S02]  /*0d00*/  @P3 VIMNMX.U32 R23, PT, PT, R22, 0x7f, PT ;  /* 0x0000007f16173848 */ /* 0x000fe40003fe0000 */
[----:B------:R-:W-:Y:S02]  /*0d10*/  @P2 VIMNMX.U32 R9, PT, PT, R9, 0x7f, PT ;  /* 0x0000007f09092848 */ /* 0x000fe40003fe0000 */
[----:B------:R-:W-:Y:S02]  /*0d20*/  @P1 VIMNMX.U32 R21, PT, PT, R21, 0x7f, PT ;  /* 0x0000007f15151848 */ /* 0x000fe40003fe0000 */
[----:B------:R-:W-:Y:S01]  /*0d30*/  @P0 VIMNMX.U32 R11, PT, PT, R11, 0x7f, PT ;  /* 0x0000007f0b0b0848 */ /* 0x000fe20003fe0000 */
[----:B------:R-:W-:Y:S01]  /*0d40*/  VIADD R20, R20, 0x4 ;  /* 0x0000000414147836 */ /* 0x000fe20000000000 */
[----:B----4-:R-:W-:-:S05]  /*0d50*/  @P3 PRMT R24, R16, 0x8880, RZ ;  /* 0x0000888010183816 */ /* 0x010fca00000000ff */
[----:B------:R-:W-:Y:S01]  /*0d60*/  @P3 IMAD.MOV.U32 R22, RZ, RZ, R24 ;  /* 0x000000ffff163224 */ /* 0x000fe200078e0018 */
[----:B--2---:R-:W-:-:S03]  /*0d70*/  @P2 PRMT R16, R18, 0x8880, RZ ;  /* 0x0000888012102816 */ /* 0x004fc600000000ff */
[----:B-----5:R-:W-:Y:S01]  /*0d80*/  @P3 IMAD R0, R23, R22, R0 ;  /* 0x0000001617003224 */ /* 0x020fe200078e0200 */
[----:B---3--:R-:W-:-:S03]  /*0d90*/  @P1 PRMT R17, R14, 0x8880, RZ ;  /* 0x000088800e111816 */ /* 0x008fc600000000ff */
[----:B------:R-:W-:Y:S01]  /*0da0*/  @P2 IMAD R0, R9, R16, R0 ;  /* 0x0000001009002224 */ /* 0x000fe200078e0200 */
[----:B------:R-:W-:Y:S01]  /*0db0*/  @P0 PRMT R14, R12, 0x8880, RZ ;  /* 0x000088800c0e0816 */ /* 0x000fe200000000ff */
[----:B------:R-:W-:-:S04]  /*0dc0*/  @P1 IMAD.MOV.U32 R12, RZ, RZ, R17 ;  /* 0x000000ffff0c1224 */ /* 0x000fc800078e0011 */
[----:B------:R-:W-:Y:S02]  /*0dd0*/  @P0 IMAD.MOV.U32 R9, RZ, RZ, R14 ;  /* 0x000000ffff090224 */ /* 0x000fe400078e000e */
[----:B------:R-:W-:-:S04]  /*0de0*/  @P1 IMAD R0, R21, R12, R0 ;  /* 0x0000000c15001224 */ /* 0x000fc800078e0200 */
[----:B------:R-:W-:-:S07]  /*0df0*/  @P0 IMAD R0, R11, R9, R0 ;  /* 0x000000090b000224 */ /* 0x000fce00078e0200 */
.L_x_23:
[----:B------:R-:W-:Y:S05]  /*0e00*/  BRA.U !UP2, `(.L_x_22) ;  /* 0x000000010ad87547 */ /* 0x000fea000b800000 */
[----:B------:R-:W0:Y:S01]  /*0e10*/  LDCU UR4, c[0x0][0x3a8] ;  /* 0x00007500ff0477ac */ /* 0x000e220008000800 */
[----:B------:R-:W-:Y:S02]  /*0e20*/  UISETP.NE.AND UP0, UPT, UR8, 0x1, UPT ;  /* 0x000000010800788c */ /* 0x000fe4000bf05270 */
[----:B0-----:R-:W-:-:S07]  /*0e30*/  ULOP3.LUT UP2, URZ, UR4, 0x1, URZ, 0xc0, !UPT ;  /* 0x0000000104ff7892 */ /* 0x001fce000f84c0ff */
[----:B------:R-:W-:Y:S05]  /*0e40*/  BRA.U !UP0, `(.L_x_24) ;  /* 0x00000001087c7547 */ /* 0x000fea000b800000 */
[----:B------:R-:W0:Y:S01]  /*0e50*/  LDC.64 R16, c[0x0][0x380] ;  /* 0x0000e000ff107b82 */ /* 0x000e220000000a00 */
[----:B------:R-:W-:-:S05]  /*0e60*/  IADD3 R9, P0, PT, R20, R5, RZ ;  /* 0x0000000514097210 */ /* 0x000fca0007f1e0ff */
[----:B------:R-:W-:Y:S01]  /*0e70*/  IMAD.X R12, RZ, RZ, R6, P0 ;  /* 0x000000ffff0c7224 */ /* 0x000fe200000e0606 */
[----:B0-----:R-:W-:-:S04]  /*0e80*/  LEA R16, P0, R9, R16, 0x2 ;  /* 0x0000001009107211 */ /* 0x001fc800078010ff */
[----:B------:R-:W-:-:S05]  /*0e90*/  LEA.HI.X R17, R9, R17, R12, 0x2, P0 ;  /* 0x0000001109117211 */ /* 0x000fca00000f140c */
[----:B------:R-:W2:Y:S04]  /*0ea0*/  LDG.E.CONSTANT R9, desc[UR12][R16.64] ;  /* 0x0000000c10097981 */ /* 0x000ea8000c1e9900 */
[----:B------:R-:W3:Y:S01]  /*0eb0*/  LDG.E.CONSTANT R11, desc[UR12][R16.64+0x4] ;  /* 0x0000040c100b7981 */ /* 0x000ee2000c1e9900 */
[----:B--2---:R-:W-:Y:S02]  /*0ec0*/  IMAD.SHL.U32 R9, R9, 0x400, RZ ;  /* 0x0000040009097824 */ /* 0x004fe400078e00ff */
[----:B---3--:R-:W-:-:S03]  /*0ed0*/  IMAD.SHL.U32 R11, R11, 0x400, RZ ;  /* 0x000004000b0b7824 */ /* 0x008fc600078e00ff */
[----:B------:R-:W-:Y:S02]  /*0ee0*/  SHF.R.S32.HI R9, RZ, 0x10, R9 ;  /* 0x00000010ff097819 */ /* 0x000fe40000011409 */
[----:B------:R-:W-:Y:S02]  /*0ef0*/  SHF.R.S32.HI R11, RZ, 0x10, R11 ;  /* 0x00000010ff0b7819 */ /* 0x000fe4000001140b */
[----:B------:R-:W-:Y:S02]  /*0f00*/  ISETP.GE.AND P0, PT, R9, 0x1, PT ;  /* 0x000000010900780c */ /* 0x000fe40003f06270 */
[----:B------:R-:W-:-:S11]  /*0f10*/  ISETP.GE.AND P1, PT, R11, 0x1, PT ;  /* 0x000000010b00780c */ /* 0x000fd60003f26270 */
[----:B------:R-:W0:Y:S01]  /*0f20*/  @P0 LDC.64 R12, c[0x0][0x388] ;  /* 0x0000e200ff0c0b82 */ /* 0x000e220000000a00 */
[C---:B------:R-:W-:Y:S01]  /*0f30*/  @P0 IMAD R19, R20.reuse, 0x10, R7 ;  /* 0x0000001014130824 */ /* 0x040fe200078e0207 */
[----:B------:R-:W-:-:S05]  /*0f40*/  @P1 LEA R18, R20, R7, 0x4 ;  /* 0x0000000714121211 */ /* 0x000fca00078e20ff */
[----:B------:R-:W-:Y:S01]  /*0f50*/  @P1 VIADD R17, R18, 0x10 ;  /* 0x0000001012111836 */ /* 0x000fe20000000000 */
[----:B------:R-:W1:Y:S01]  /*0f60*/  @P1 LDC.64 R14, c[0x0][0x388] ;  /* 0x0000e200ff0e1b82 */ /* 0x000e620000000a00 */
[----:B0-----:R-:W-:-:S05]  /*0f70*/  @P0 IADD3 R12, P2, PT, R19, R12, RZ ;  /* 0x0000000c130c0210 */ /* 0x001fca0007f5e0ff */
[----:B------:R-:W-:Y:S01]  /*0f80*/  @P0 IMAD.X R13, RZ, RZ, R13, P2 ;  /* 0x000000ffff0d0224 */ /* 0x000fe200010e060d */
[----:B-1----:R-:W-:-:S04]  /*0f90*/  @P1 IADD3 R14, P3, PT, R17, R14, RZ ;  /* 0x0000000e110e1210 */ /* 0x002fc80007f7e0ff */
[----:B------:R-:W2:Y:S01]  /*0fa0*/  @P0 LDG.E.U8.CONSTANT R12, desc[UR12][R12.64] ;  /* 0x0000000c0c0c0981 */ /* 0x000ea2000c1e9100 */
[----:B------:R-:W-:-:S05]  /*0fb0*/  @P1 IMAD.X R15, RZ, RZ, R15, P3 ;  /* 0x000000ffff0f1224 */ /* 0x000fca00018e060f */
[----:B------:R-:W3:Y:S01]  /*0fc0*/  @P1 LDG.E.U8.CONSTANT R14, desc[UR12][R14.64] ;  /* 0x0000000c0e0e1981 */ /* 0x000ee2000c1e9100 */
[----:B------:R-:W-:Y:S02]  /*0fd0*/  @P0 VIMNMX.U32 R9, PT, PT, R9, 0x7f, PT ;  /* 0x0000007f09090848 */ /* 0x000fe40003fe0000 */
[----:B------:R-:W-:Y:S01]  /*0fe0*/  @P1 VIMNMX.U32 R11, PT, PT, R11, 0x7f, PT ;  /* 0x0000007f0b0b1848 */ /* 0x000fe20003fe0000 */
[----:B------:R-:W-:Y:S01]  /*0ff0*/  VIADD R20, R20, 0x2 ;  /* 0x0000000214147836 */ /* 0x000fe20000000000 */
[----:B--2---:R-:W-:-:S05]  /*1000*/  @P0 PRMT R16, R12, 0x8880, RZ ;  /* 0x000088800c100816 */ /* 0x004fca00000000ff */
[----:B-----5:R-:W-:Y:S01]  /*1010*/  @P0 IMAD R0, R16, R9, R0 ;  /* 0x0000000910000224 */ /* 0x020fe200078e0200 */
[----:B---3--:R-:W-:-:S05]  /*1020*/  @P1 PRMT R17, R14, 0x8880, RZ ;  /* 0x000088800e111816 */ /* 0x008fca00000000ff */
[----:B------:R-:W-:-:S07]  /*1030*/  @P1 IMAD R0, R17, R11, R0 ;  /* 0x0000000b11001224 */ /* 0x000fce00078e0200 */
.L_x_24:
[----:B------:R-:W-:Y:S05]  /*1040*/  BRA.U !UP2, `(.L_x_22) ;  /* 0x000000010a487547 */ /* 0x000fea000b800000 */
[----:B------:R-:W0:Y:S01]  /*1050*/  LDC.64 R12, c[0x0][0x380] ;  /* 0x0000e000ff0c7b82 */ /* 0x000e220000000a00 */
[----:B------:R-:W-:-:S05]  /*1060*/  IADD3 R9, P0, PT, R20, R5, RZ ;  /* 0x0000000514097210 */ /* 0x000fca0007f1e0ff */
[----:B------:R-:W-:Y:S01]  /*1070*/  IMAD.X R14, RZ, RZ, R6, P0 ;  /* 0x000000ffff0e7224 */ /* 0x000fe200000e0606 */
[----:B0-----:R-:W-:-:S04]  /*1080*/  LEA R12, P0, R9, R12, 0x2 ;  /* 0x0000000c090c7211 */ /* 0x001fc800078010ff */
[----:B------:R-:W-:-:S05]  /*1090*/  LEA.HI.X R13, R9, R13, R14, 0x2, P0 ;  /* 0x0000000d090d7211 */ /* 0x000fca00000f140e */
[----:B------:R-:W2:Y:S02]  /*10a0*/  LDG.E.CONSTANT R12, desc[UR12][R12.64] ;  /* 0x0000000c0c0c7981 */ /* 0x000ea4000c1e9900 */
[----:B--2---:R-:W-:-:S05]  /*10b0*/  IMAD.SHL.U32 R9, R12, 0x400, RZ ;  /* 0x000004000c097824 */ /* 0x004fca00078e00ff */
[----:B------:R-:W-:-:S04]  /*10c0*/  SHF.R.S32.HI R9, RZ, 0x10, R9 ;  /* 0x00000010ff097819 */ /* 0x000fc80000011409 */
[----:B------:R-:W-:-:S13]  /*10d0*/  ISETP.GE.AND P0, PT, R9, 0x1, PT ;  /* 0x000000010900780c */ /* 0x000fda0003f06270 */
[----:B------:R-:W-:Y:S05]  /*10e0*/  @!P0 BRA `(.L_x_22) ;  /* 0x0000000000208947 */ /* 0x000fea0003800000 */
[----:B------:R-:W0:Y:S01]  /*10f0*/  LDCU.64 UR4, c[0x0][0x388] ;  /* 0x00007100ff0477ac */ /* 0x000e220008000a00 */
[----:B------:R-:W-:-:S05]  /*1100*/  IMAD R12, R20, 0x10, R7 ;  /* 0x00000010140c7824 */ /* 0x000fca00078e0207 */
[----:B0-----:R-:W-:-:S05]  /*1110*/  IADD3 R12, P0, PT, R12, UR4, RZ ;  /* 0x000000040c0c7c10 */ /* 0x001fca000ff1e0ff */
[----:B------:R-:W-:-:S05]  /*1120*/  IMAD.X R13, RZ, RZ, UR5, P0 ;  /* 0x00000005ff0d7e24 */ /* 0x000fca00080e06ff */
[----:B------:R-:W2:Y:S01]  /*1130*/  LDG.E.U8.CONSTANT R12, desc[UR12][R12.64] ;  /* 0x0000000c0c0c7981 */ /* 0x000ea2000c1e9100 */
[----:B------:R-:W-:Y:S02]  /*1140*/  VIMNMX.U32 R9, PT, PT, R9, 0x7f, PT ;  /* 0x0000007f09097848 */ /* 0x000fe40003fe0000 */
[----:B--2---:R-:W-:-:S05]  /*1150*/  PRMT R11, R12, 0x8880, RZ ;  /* 0x000088800c0b7816 */ /* 0x004fca00000000ff */
[----:B-----5:R-:W-:-:S07]  /*1160*/  IMAD R0, R9, R11, R0 ;  /* 0x0000000b09007224 */ /* 0x020fce00078e0200 */
.L_x_22:
[----:B-----5:R-:W-:Y:S01]  /*1170*/  IMAD.SHL.U32 R0, R0, 0x400, RZ ;  /* 0x0000040000007824 */ /* 0x020fe200078e00ff */
[----:B------:R-:W-:Y:S01]  /*1180*/  IADD3 R12, PT, PT, R8, R7, RZ ;  /* 0x00000007080c7210 */ /* 0x000fe20007ffe0ff */
[----:B------:R-:W-:Y:S02]  /*1190*/  IMAD.IADD R11, R10, 0x1, R7 ;  /* 0x000000010a0b7824 */ /* 0x000fe400078e0207 */
[----:B------:R-:W-:Y:S01]  /*11a0*/  VIADD R7, R7, UR10 ;  /* 0x0000000a07077c36 */ /* 0x000fe20008000000 */
[----:B------:R-:W-:-:S04]  /*11b0*/  SHF.R.S32.HI R0, RZ, 0x10, R0 ;  /* 0x00000010ff007819 */ /* 0x000fc80000011400 */
[----:B------:R-:W-:Y:S02]  /*11c0*/  VIMNMX.RELU R0, PT, PT, R0, 0x7f, PT ;  /* 0x0000007f00007848 */ /* 0x000fe40003fe1100 */
[----:B------:R-:W-:-:S03]  /*11d0*/  ISETP.GE.U32.AND P0, PT, R7, 0x10, PT ;  /* 0x000000100700780c */ /* 0x000fc60003f06070 */
[----:B------:R-:W-:-:S05]  /*11e0*/  IMAD R9, R0, R0, RZ ;  /* 0x0000000000097224 */ /* 0x000fca00078e02ff */
[----:B------:R-:W-:-:S05]  /*11f0*/  SHF.R.U32.HI R9, RZ, 0x7, R9 ;  /* 0x00000007ff097819 */ /* 0x000fca0000011609 */
[----:B------:R0:W-:Y:S04]  /*1200*/  STS.U8 [R12], R9 ;  /* 0x000000090c007388 */ /* 0x0001e80000000000 */
[----:B------:R0:W-:Y:S01]  /*1210*/  STS.U8 [R11], R0 ;  /* 0x000000000b007388 */ /* 0x0001e20000000000 */
[----:B------:R-:W-:Y:S05]  /*1220*/  @!P0 BRA `(.L_x_25) ;  /* 0xffffffec00fc8947 */ /* 0x000fea000383ffff */
.L_x_19:
[----:B------:R-:W-:Y:S05]  /*1230*/  BSYNC.RECONVERGENT B0 ;  /* 0x0000000000007941 */ /* 0x000fea0003800200 */
.L_x_18:
[----:B------:R-:W-:Y:S01]  /*1240*/  IMAD.MOV.U32 R10, RZ, RZ, 0x1 ;  /* 0x00000001ff0a7424 */ /* 0x000fe200078e00ff */
[----:B------:R-:W-:Y:S01]  /*1250*/  UPLOP3.LUT UP0, UPT, UPT, UPT, UPT, 0x40, 0x4 ;  /* 0x000000000004789c */ /* 0x000fe20003f0e870 */
[----:B------:R-:W-:Y:S10]  /*1260*/  BRA.U UP1, `(.L_x_26) ;  /* 0xffffffed01ac7547 */ /* 0x000ff4000b83ffff */
[----:B------:R-:W-:Y:S05]  /*1270*/  BRA `(.L_x_27) ;  /* 0x0000000c00607947 */ /* 0x000fea0003800000 */
.L_x_17:
[----:B-1----:R-:W-:Y:S01]  /*1280*/  ISETP.GT.U32.AND P0, PT, R3, 0xf, PT ;  /* 0x0000000f0300780c */ /* 0x002fe20003f04070 */
[----:B------:R-:W-:-:S12]  /*1290*/  BSSY.RECONVERGENT B0, `(.L_x_27) ;  /* 0x00000d6000007945 */ /* 0x000fd80003800200 */
[----:B------:R-:W-:Y:S05]  /*12a0*/  @P0 BRA `(.L_x_28) ;  /* 0x0000000c00500947 */ /* 0x000fea0003800000 */
[----:B------:R-:W0:Y:S01]  /*12b0*/  I2F.U32.RP R6, UR10 ;  /* 0x0000000a00067d06 */ /* 0x000e220008209000 */
[----:B------:R-:W-:Y:S01]  /*12c0*/  VIADD R23, R3, UR10 ;  /* 0x0000000a03177c36 */ /* 0x000fe20008000000 */
[----:B------:R-:W-:Y:S01]  /*12d0*/  ISETP.NE.U32.AND P2, PT, RZ, UR10, PT ;  /* 0x0000000aff007c0c */ /* 0x000fe2000bf45070 */
[----:B------:R-:W1:Y:S01]  /*12e0*/  S2R R9, SR_CgaCtaId ;  /* 0x0000000000097919 */ /* 0x000e620000008800 */
[----:B------:R-:W2:Y:S01]  /*12f0*/  LDC R21, c[0x0][0x360] ;  /* 0x0000d800ff157b82 */ /* 0x000ea20000000800 */
[----:B------:R-:W-:Y:S01]  /*1300*/  MOV R24, 0x400 ;  /* 0x0000040000187802 */ /* 0x000fe20000000f00 */
[----:B------:R-:W-:Y:S01]  /*1310*/  BSSY.RECONVERGENT B1, `(.L_x_29) ;  /* 0x0000044000017945 */ /* 0x000fe20003800200 */
[C---:B------:R-:W-:Y:S01]  /*1320*/  ISETP.GE.U32.AND P0, PT, R23.reuse, 0x10, PT ;  /* 0x000000101700780c */ /* 0x040fe20003f06070 */
[----:B------:R-:W-:Y:S01]  /*1330*/  IMAD.MOV.U32 R25, RZ, RZ, R3 ;  /* 0x000000ffff197224 */ /* 0x000fe200078e0003 */
[----:B------:R-:W-:Y:S01]  /*1340*/  VIMNMX.U32 R0, PT, PT, R23, 0x10, !PT ;  /* 0x0000001017007848 */ /* 0x000fe20007fe0000 */
[----:B------:R-:W-:Y:S01]  /*1350*/  VIADD R22, R24, 0x20 ;  /* 0x0000002018167836 */ /* 0x000fe20000000000 */
[----:B------:R-:W-:Y:S01]  /*1360*/  SEL R12, RZ, 0x1, P0 ;  /* 0x00000001ff0c7807 */ /* 0x000fe20000000000 */
[----:B0-----:R-:W0:Y:S03]  /*1370*/  MUFU.RCP R6, R6 ;  /* 0x0000000600067308 */ /* 0x001e260000001000 */
[----:B------:R-:W-:Y:S01]  /*1380*/  IADD3 R0, PT, PT, R0, -R23, -R12 ;  /* 0x8000001700007210 */ /* 0x000fe20007ffe80c */
[----:B0-----:R-:W-:Y:S01]  /*1390*/  VIADD R4, R6, 0xffffffe ;  /* 0x0ffffffe06047836 */ /* 0x001fe20000000000 */
[----:B-1----:R-:W-:-:S03]  /*13a0*/  LEA R24, R9, R24, 0x18 ;  /* 0x0000001809187211 */ /* 0x002fc600078ec0ff */
[----:B------:R0:W1:Y:S01]  /*13b0*/  F2I.FTZ.U32.TRUNC.NTZ R5, R4 ;  /* 0x0000000400057305 */ /* 0x000062000021f000 */
[----:B------:R-:W-:Y:S01]  /*13c0*/  LEA R22, R9, R22, 0x18 ;  /* 0x0000001609167211 */ /* 0x000fe200078ec0ff */
[----:B------:R-:W-:-:S04]  /*13d0*/  IMAD.IADD R20, R24, 0x1, R3 ;  /* 0x0000000118147824 */ /* 0x000fc800078e0203 */
[----:B------:R-:W-:Y:S02]  /*13e0*/  IMAD.IADD R19, R22, 0x1, R3 ;  /* 0x0000000116137824 */ /* 0x000fe400078e0203 */
[----:B------:R-:W-:Y:S02]  /*13f0*/  VIADD R18, R20, UR10 ;  /* 0x0000000a14127c36 */ /* 0x000fe40008000000 */
[----:B0-----:R-:W-:Y:S02]  /*1400*/  IMAD.MOV.U32 R4, RZ, RZ, RZ ;  /* 0x000000ffff047224 */ /* 0x001fe400078e00ff */
[----:B-1----:R-:W-:-:S04]  /*1410*/  IMAD.MOV R7, RZ, RZ, -R5 ;  /* 0x000000ffff077224 */ /* 0x002fc800078e0a05 */
[----:B------:R-:W-:-:S04]  /*1420*/  IMAD R7, R7, UR10, RZ ;  /* 0x0000000a07077c24 */ /* 0x000fc8000f8e02ff */
[----:B------:R-:W-:-:S06]  /*1430*/  IMAD.HI.U32 R5, R5, R7, R4 ;  /* 0x0000000705057227 */ /* 0x000fcc00078e0004 */
[----:B------:R-:W-:-:S04]  /*1440*/  IMAD.HI.U32 R7, R5, R0, RZ ;  /* 0x0000000005077227 */ /* 0x000fc800078e00ff */
[----:B------:R-:W-:-:S04]  /*1450*/  IMAD.MOV R5, RZ, RZ, -R7 ;  /* 0x000000ffff057224 */ /* 0x000fc800078e0a07 */
[----:B------:R-:W-:Y:S02]  /*1460*/  IMAD R0, R5, UR10, R0 ;  /* 0x0000000a05007c24 */ /* 0x000fe4000f8e0200 */
[----:B------:R-:W0:Y:S03]  /*1470*/  LDC.64 R4, c[0x0][0x390] ;  /* 0x0000e400ff047b82 */ /* 0x000e260000000a00 */
[----:B------:R-:W-:-:S13]  /*1480*/  ISETP.GE.U32.AND P0, PT, R0, UR10, PT ;  /* 0x0000000a00007c0c */ /* 0x000fda000bf06070 */
[----:B------:R-:W-:Y:S02]  /*1490*/  @P0 VIADD R0, R0, -UR10 ;  /* 0x8000000a00000c36 */ /* 0x000fe40008000000 */
[----:B------:R-:W-:-:S03]  /*14a0*/  @P0 VIADD R7, R7, 0x1 ;  /* 0x0000000107070836 */ /* 0x000fc60000000000 */
[----:B------:R-:W-:Y:S01]  /*14b0*/  ISETP.GE.U32.AND P1, PT, R0, UR10, PT ;  /* 0x0000000a00007c0c */ /* 0x000fe2000bf26070 */
[----:B------:R-:W-:-:S12]  /*14c0*/  VIADD R0, R19, UR10 ;  /* 0x0000000a13007c36 */ /* 0x000fd80008000000 */
[----:B------:R-:W-:Y:S02]  /*14d0*/  @P1 IADD3 R7, PT, PT, R7, 0x1, RZ ;  /* 0x0000000107071810 */ /* 0x000fe40007ffe0ff */
[----:B------:R-:W-:-:S05]  /*14e0*/  @!P2 LOP3.LUT R7, RZ, UR10, RZ, 0x33, !PT ;  /* 0x0000000aff07ac12 */ /* 0x000fca000f8e33ff */
[----:B------:R-:W-:Y:S02]  /*14f0*/  IMAD.IADD R12, R12, 0x1, R7 ;  /* 0x000000010c0c7824 */ /* 0x000fe400078e0207 */
[----:B0-----:R-:W-:-:S03]  /*1500*/  IMAD.WIDE.U32 R6, R3, 0x4, R4 ;  /* 0x0000000403067825 */ /* 0x001fc600078e0004 */
[----:B------:R-:W-:Y:S01]  /*1510*/  LOP3.LUT R26, R12, 0x3, RZ, 0xc0, !PT ;  /* 0x000000030c1a7812 */ /* 0x000fe200078ec0ff */
[----:B--2---:R-:W-:-:S03]  /*1520*/  IMAD.WIDE R8, R21, 0x4, R6 ;  /* 0x0000000415087825 */ /* 0x004fc600078e0206 */
[----:B------:R-:W-:-:S13]  /*1530*/  ISETP.NE.AND P0, PT, R26, 0x3, PT ;  /* 0x000000031a00780c */ /* 0x000fda0003f05270 */
[----:B------:R-:W-:Y:S05]  /*1540*/  @!P0 BRA `(.L_x_30) ;  /* 0x0000000000808947 */ /* 0x000fea0003800000 */
[----:B------:R-:W2:Y:S01]  /*1550*/  LDG.E.CONSTANT R10, desc[UR12][R6.64] ;  /* 0x0000000c060a7981 */ /* 0x000ea2000c1e9900 */
[----:B------:R-:W-:Y:S01]  /*1560*/  ISETP.NE.AND P1, PT, R26, RZ, PT ;  /* 0x000000ff1a00720c */ /* 0x000fe20003f25270 */
[----:B------:R-:W-:Y:S02]  /*1570*/  IMAD.MOV.U32 R25, RZ, RZ, R23 ;  /* 0x000000ffff197224 */ /* 0x000fe400078e0017 */
[----:B--2---:R-:W-:-:S05]  /*1580*/  IMAD.SHL.U32 R10, R10, 0x400, RZ ;  /* 0x000004000a0a7824 */ /* 0x004fca00078e00ff */
[----:B------:R-:W-:-:S04]  /*1590*/  SHF.R.S32.HI R10, RZ, 0x10, R10 ;  /* 0x00000010ff0a7819 */ /* 0x000fc8000001140a */
[----:B------:R-:W-:-:S05]  /*15a0*/  VIMNMX.RELU R10, PT, PT, R10, 0x7f, PT ;  /* 0x0000007f0a0a7848 */ /* 0x000fca0003fe1100 */
[----:B------:R-:W-:-:S05]  /*15b0*/  IMAD R11, R10, R10, RZ ;  /* 0x0000000a0a0b7224 */ /* 0x000fca00078e02ff */
[----:B------:R-:W-:-:S05]  /*15c0*/  SHF.R.U32.HI R11, RZ, 0x7, R11 ;  /* 0x00000007ff0b7819 */ /* 0x000fca000001160b */
[----:B------:R0:W-:Y:S04]  /*15d0*/  STS.U8 [R20], R11 ;  /* 0x0000000b14007388 */ /* 0x0001e80000000000 */
[----:B------:R0:W-:Y:S01]  /*15e0*/  STS.U8 [R19], R10 ;  /* 0x0000000a13007388 */ /* 0x0001e20000000000 */
[----:B------:R-:W-:Y:S05]  /*15f0*/  @!P1 BRA `(.L_x_30) ;  /* 0x0000000000549947 */ /* 0x000fea0003800000 */
[----:B0-----:R-:W2:Y:S01]  /*1600*/  LDG.E.CONSTANT R10, desc[UR12][R8.64] ;  /* 0x0000000c080a7981 */ /* 0x001ea2000c1e9900 */
[----:B------:R-:W-:Y:S02]  /*1610*/  ISETP.NE.AND P1, PT, R26, 0x1, PT ;  /* 0x000000011a00780c */ /* 0x000fe40003f25270 */
[----:B------:R-:W-:Y:S01]  /*1620*/  IADD3 R25, PT, PT, R23, UR10, RZ ;  /* 0x0000000a17197c10 */ /* 0x000fe2000fffe0ff */
[----:B--2---:R-:W-:-:S05]  /*1630*/  IMAD.SHL.U32 R10, R10, 0x400, RZ ;  /* 0x000004000a0a7824 */ /* 0x004fca00078e00ff */
[----:B------:R-:W-:-:S04]  /*1640*/  SHF.R.S32.HI R10, RZ, 0x10, R10 ;  /* 0x00000010ff0a7819 */ /* 0x000fc8000001140a */
[----:B------:R-:W-:-:S05]  /*1650*/  VIMNMX.RELU R10, PT, PT, R10, 0x7f, PT ;  /* 0x0000007f0a0a7848 */ /* 0x000fca0003fe1100 */
[----:B------:R-:W-:-:S05]  /*1660*/  IMAD R11, R10, R10, RZ ;  /* 0x0000000a0a0b7224 */ /* 0x000fca00078e02ff */
[----:B------:R-:W-:-:S05]  /*1670*/  SHF.R.U32.HI R11, RZ, 0x7, R11 ;  /* 0x00000007ff0b7819 */ /* 0x000fca000001160b */
[----:B------:R1:W-:Y:S04]  /*1680*/  STS.U8 [R20+UR10], R11 ;  /* 0x0000000b14007988 */ /* 0x0003e8000800000a */
[----:B------:R1:W-:Y:S01]  /*1690*/  STS.U8 [R19+UR10], R10 ;  /* 0x0000000a13007988 */ /* 0x0003e2000800000a */
[----:B------:R-:W-:Y:S05]  /*16a0*/  @!P1 BRA `(.L_x_30) ;  /* 0x0000000000289947 */ /* 0x000fea0003800000 */
[----:B-1----:R-:W-:-:S06]  /*16b0*/  IMAD.WIDE.U32 R10, R25, 0x4, R4 ;  /* 0x00000004190a7825 */ /* 0x002fcc00078e0004 */
[----:B------:R-:W2:Y:S01]  /*16c0*/  LDG.E.CONSTANT R10, desc[UR12][R10.64] ;  /* 0x0000000c0a0a7981 */ /* 0x000ea2000c1e9900 */
[----:B------:R-:W-:Y:S02]  /*16d0*/  VIADD R25, R25, UR10 ;  /* 0x0000000a19197c36 */ /* 0x000fe40008000000 */
[----:B--2---:R-:W-:-:S05]  /*16e0*/  IMAD.SHL.U32 R13, R10, 0x400, RZ ;  /* 0x000004000a0d7824 */ /* 0x004fca00078e00ff */
[----:B------:R-:W-:-:S04]  /*16f0*/  SHF.R.S32.HI R13, RZ, 0x10, R13 ;  /* 0x00000010ff0d7819 */ /* 0x000fc8000001140d */
[----:B------:R-:W-:-:S05]  /*1700*/  VIMNMX.RELU R13, PT, PT, R13, 0x7f, PT ;  /* 0x0000007f0d0d7848 */ /* 0x000fca0003fe1100 */
[----:B------:R-:W-:-:S05]  /*1710*/  IMAD R14, R13, R13, RZ ;  /* 0x0000000d0d0e7224 */ /* 0x000fca00078e02ff */
[----:B------:R-:W-:-:S05]  /*1720*/  SHF.R.U32.HI R15, RZ, 0x7, R14 ;  /* 0x00000007ff0f7819 */ /* 0x000fca000001160e */
[----:B------:R2:W-:Y:S04]  /*1730*/  STS.U8 [R18+UR10], R15 ;  /* 0x0000000f12007988 */ /* 0x0005e8000800000a */
[----:B------:R2:W-:Y:S02]  /*1740*/  STS.U8 [R0+UR10], R13 ;  /* 0x0000000d00007988 */ /* 0x0005e4000800000a */
.L_x_30:
[----:B------:R-:W-:Y:S05]  /*1750*/  BSYNC.RECONVERGENT B1 ;  /* 0x0000000000017941 */ /* 0x000fea0003800200 */
.L_x_29:
[----:B------:R-:W-:Y:S01]  /*1760*/  ISETP.GE.U32.AND P1, PT, R12, 0x3, PT ;  /* 0x000000030c00780c */ /* 0x000fe20003f26070 */
[----:B------:R-:W-:-:S12]  /*1770*/  BSSY.RECONVERGENT B1, `(.L_x_31) ;  /* 0x0000032000017945 */ /* 0x000fd80003800200 */
[----:B------:R-:W-:Y:S05]  /*1780*/  @!P1 BRA `(.L_x_32) ;  /* 0x0000000000c09947 */ /* 0x000fea0003800000 */
.L_x_33:
[----:B01----:R-:W-:-:S04]  /*1790*/  IMAD.WIDE.U32 R10, R25, 0x4, R4 ;  /* 0x00000004190a7825 */ /* 0x003fc800078e0004 */
[----:B--2---:R-:W-:Y:S02]  /*17a0*/  VIADD R15, R25, UR10 ;  /* 0x0000000a190f7c36 */ /* 0x004fe40008000000 */
[----:B------:R-:W2:Y:S02]  /*17b0*/  LDG.E.CONSTANT R10, desc[UR12][R10.64] ;  /* 0x0000000c0a0a7981 */ /* 0x000ea4000c1e9900 */
[----:B------:R-:W-:-:S04]  /*17c0*/  IMAD.WIDE.U32 R12, R15, 0x4, R4 ;  /* 0x000000040f0c7825 */ /* 0x000fc800078e0004 */
[----:B------:R-:W-:Y:S02]  /*17d0*/  VIADD R27, R15, UR10 ;  /* 0x0000000a0f1b7c36 */ /* 0x000fe40008000000 */
[----:B------:R-:W3:Y:S02]  /*17e0*/  LDG.E.CONSTANT R12, desc[UR12][R12.64] ;  /* 0x0000000c0c0c7981 */ /* 0x000ee4000c1e9900 */
[----:B------:R-:W-:-:S04]  /*17f0*/  IMAD.WIDE.U32 R14, R27, 0x4, R4 ;  /* 0x000000041b0e7825 */ /* 0x000fc800078e0004 */
[----:B------:R-:W-:Y:S02]  /*1800*/  VIADD R27, R27, UR10 ;  /* 0x0000000a1b1b7c36 */ /* 0x000fe40008000000 */
[----:B------:R-:W4:Y:S02]  /*1810*/  LDG.E.CONSTANT R14, desc[UR12][R14.64] ;  /* 0x0000000c0e0e7981 */ /* 0x000f24000c1e9900 */
[----:B------:R-:W-:-:S06]  /*1820*/  IMAD.WIDE.U32 R16, R27, 0x4, R4 ;  /* 0x000000041b107825 */ /* 0x000fcc00078e0004 */
[----:B------:R-:W5:Y:S01]  /*1830*/  LDG.E.CONSTANT R16, desc[UR12][R16.64] ;  /* 0x0000000c10107981 */ /* 0x000f62000c1e9900 */
[----:B--2---:R-:W-:-:S05]  /*1840*/  IMAD.SHL.U32 R28, R10, 0x400, RZ ;  /* 0x000004000a1c7824 */ /* 0x004fca00078e00ff */
[----:B------:R-:W-:Y:S01]  /*1850*/  SHF.R.S32.HI R10, RZ, 0x10, R28 ;  /* 0x00000010ff0a7819 */ /* 0x000fe2000001141c */
[----:B---3--:R-:W-:-:S03]  /*1860*/  IMAD.SHL.U32 R28, R12, 0x400, RZ ;  /* 0x000004000c1c7824 */ /* 0x008fc600078e00ff */
[----:B------:R-:W-:Y:S02]  /*1870*/  VIMNMX.RELU R10, PT, PT, R10, 0x7f, PT ;  /* 0x0000007f0a0a7848 */ /* 0x000fe40003fe1100 */
[----:B------:R-:W-:-:S03]  /*1880*/  SHF.R.S32.HI R12, RZ, 0x10, R28 ;  /* 0x00000010ff0c7819 */ /* 0x000fc6000001141c */
[----:B------:R-:W-:Y:S02]  /*1890*/  IMAD R11, R10, R10, RZ ;  /* 0x0000000a0a0b7224 */ /* 0x000fe400078e02ff */
[----:B----4-:R-:W-:Y:S01]  /*18a0*/  IMAD.SHL.U32 R13, R14, 0x400, RZ ;  /* 0x000004000e0d7824 */ /* 0x010fe200078e00ff */
[----:B------:R-:W-:Y:S02]  /*18b0*/  VIMNMX.RELU R12, PT, PT, R12, 0x7f, PT ;  /* 0x0000007f0c0c7848 */ /* 0x000fe40003fe1100 */
[----:B------:R-:W-:Y:S01]  /*18c0*/  SHF.R.U32.HI R28, RZ, 0x7, R11 ;  /* 0x00000007ff1c7819 */ /* 0x000fe2000001160b */
[----:B------:R-:W-:Y:S01]  /*18d0*/  IMAD.IADD R11, R24, 0x1, R25 ;  /* 0x00000001180b7824 */ /* 0x000fe200078e0219 */
[----:B------:R-:W-:Y:S01]  /*18e0*/  SHF.R.S32.HI R15, RZ, 0x10, R13 ;  /* 0x00000010ff0f7819 */ /* 0x000fe2000001140d */
[----:B------:R-:W-:Y:S01]  /*18f0*/  IMAD R14, R12, R12, RZ ;  /* 0x0000000c0c0e7224 */ /* 0x000fe200078e02ff */
[----:B-----5:R-:W-:Y:S01]  /*1900*/  SHF.L.U32 R17, R16, 0xa, RZ ;  /* 0x0000000a10117819 */ /* 0x020fe200000006ff */
[----:B------:R-:W-:Y:S01]  /*1910*/  IMAD.IADD R13, R22, 0x1, R25 ;  /* 0x00000001160d7824 */ /* 0x000fe200078e0219 */
[----:B------:R0:W-:Y:S02]  /*1920*/  STS.U8 [R11], R28 ;  /* 0x0000001c0b007388 */ /* 0x0001e40000000000 */
[----:B------:R-:W-:-:S02]  /*1930*/  SHF.R.U32.HI R16, RZ, 0x7, R14 ;  /* 0x00000007ff107819 */ /* 0x000fc4000001160e */
[----:B------:R-:W-:Y:S01]  /*1940*/  VIMNMX.RELU R14, PT, PT, R15, 0x7f, PT ;  /* 0x0000007f0f0e7848 */ /* 0x000fe20003fe1100 */
[----:B------:R-:W-:Y:S01]  /*1950*/  VIADD R29, R13, UR10 ;  /* 0x0000000a0d1d7c36 */ /* 0x000fe20008000000 */
[----:B------:R-:W-:Y:S01]  /*1960*/  SHF.R.S32.HI R15, RZ, 0x10, R17 ;  /* 0x00000010ff0f7819 */ /* 0x000fe20000011411 */
[----:B------:R-:W-:Y:S01]  /*1970*/  VIADD R17, R11, UR10 ;  /* 0x0000000a0b117c36 */ /* 0x000fe20008000000 */
[----:B------:R1:W-:Y:S01]  /*1980*/  STS.U8 [R13], R10 ;  /* 0x0000000a0d007388 */ /* 0x0003e20000000000 */
[----:B------:R-:W-:Y:S01]  /*1990*/  IMAD R25, R14, R14, RZ ;  /* 0x0000000e0e197224 */ /* 0x000fe200078e02ff */
[----:B------:R-:W-:Y:S02]  /*19a0*/  VIMNMX.RELU R15, PT, PT, R15, 0x7f, PT ;  /* 0x0000007f0f0f7848 */ /* 0x000fe40003fe1100 */
[----:B------:R2:W-:Y:S02]  /*19b0*/  STS.U8 [R11+UR10], R16 ;  /* 0x000000100b007988 */ /* 0x0005e4000800000a */
[----:B0-----:R-:W-:Y:S01]  /*19c0*/  SHF.R.U32.HI R28, RZ, 0x7, R25 ;  /* 0x00000007ff1c7819 */ /* 0x001fe20000011619 */
[----:B------:R-:W-:Y:S01]  /*19d0*/  IMAD R25, R15, R15, RZ ;  /* 0x0000000f0f197224 */ /* 0x000fe200078e02ff */
[----:B------:R-:W-:Y:S01]  /*19e0*/  STS.U8 [R13+UR10], R12 ;  /* 0x0000000c0d007988 */ /* 0x000fe2000800000a */
[----:B-1----:R-:W-:-:S03]  /*19f0*/  VIADD R10, R17, UR10 ;  /* 0x0000000a110a7c36 */ /* 0x002fc60008000000 */
[----:B------:R-:W-:Y:S01]  /*1a00*/  SHF.R.U32.HI R25, RZ, 0x7, R25 ;  /* 0x00000007ff197819 */ /* 0x000fe20000011619 */
[----:B------:R-:W-:Y:S01]  /*1a10*/  STS.U8 [R17+UR10], R28 ;  /* 0x0000001c11007988 */ /* 0x000fe2000800000a */
[----:B--2---:R-:W-:-:S03]  /*1a20*/  VIADD R16, R29, UR10 ;  /* 0x0000000a1d107c36 */ /* 0x004fc60008000000 */
[----:B------:R-:W-:Y:S04]  /*1a30*/  STS.U8 [R29+UR10], R14 ;  /* 0x0000000e1d007988 */ /* 0x000fe8000800000a */
[----:B------:R0:W-:Y:S04]  /*1a40*/  STS.U8 [R10+UR10], R25 ;  /* 0x000000190a007988 */ /* 0x0001e8000800000a */
[----:B------:R3:W-:Y:S01]  /*1a50*/  STS.U8 [R16+UR10], R15 ;  /* 0x0000000f10007988 */ /* 0x0007e2000800000a */
[----:B0-----:R-:W-:-:S05]  /*1a60*/  VIADD R25, R27, UR10 ;  /* 0x0000000a1b197c36 */ /* 0x001fca0008000000 */
[----:B------:R-:W-:-:S13]  /*1a70*/  ISETP.GE.U32.AND P2, PT, R25, 0x10, PT ;  /* 0x000000101900780c */ /* 0x000fda0003f46070 */
[----:B---3--:R-:W-:Y:S05]  /*1a80*/  @!P2 BRA `(.L_x_33) ;  /* 0xfffffffc0040a947 */ /* 0x008fea000383ffff */
.L_x_32:
[----:B------:R-:W-:Y:S05]  /*1a90*/  BSYNC.RECONVERGENT B1 ;  /* 0x0000000000017941 */ /* 0x000fea0003800200 */
.L_x_31:
[----:B------:R-:W-:Y:S01]  /*1aa0*/  BSSY.RECONVERGENT B1, `(.L_x_34) ;  /* 0x0000023000017945 */ /* 0x000fe20003800200 */
[----:B01----:R-:W-:-:S03]  /*1ab0*/  IMAD.MOV.U32 R11, RZ, RZ, R3 ;  /* 0x000000ffff0b7224 */ /* 0x003fc600078e0003 */
[----:B------:R-:W-:Y:S05]  /*1ac0*/  @!P0 BRA `(.L_x_35) ;  /* 0x0000000000808947 */ /* 0x000fea0003800000 */
[----:B------:R-:W3:Y:S01]  /*1ad0*/  LDG.E.CONSTANT R6, desc[UR12][R6.64] ;  /* 0x0000000c06067981 */ /* 0x000ee2000c1e9900 */
[----:B------:R-:W-:Y:S01]  /*1ae0*/  ISETP.NE.AND P0, PT, R26, RZ, PT ;  /* 0x000000ff1a00720c */ /* 0x000fe20003f05270 */
[----:B---3--:R-:W-:-:S05]  /*1af0*/  IMAD.SHL.U32 R10, R6, 0x400, RZ ;  /* 0x00000400060a7824 */ /* 0x008fca00078e00ff */
[----:B------:R-:W-:-:S04]  /*1b00*/  SHF.R.S32.HI R10, RZ, 0x10, R10 ;  /* 0x00000010ff0a7819 */ /* 0x000fc8000001140a */
[----:B------:R-:W-:-:S05]  /*1b10*/  VIMNMX.RELU R10, PT, PT, R10, 0x7f, PT ;  /* 0x0000007f0a0a7848 */ /* 0x000fca0003fe1100 */
[----:B------:R-:W-:-:S05]  /*1b20*/  IMAD R11, R10, R10, RZ ;  /* 0x0000000a0a0b7224 */ /* 0x000fca00078e02ff */
[----:B--2---:R-:W-:Y:S01]  /*1b30*/  SHF.R.U32.HI R13, RZ, 0x7, R11 ;  /* 0x00000007ff0d7819 */ /* 0x004fe2000001160b */
[----:B------:R-:W-:-:S04]  /*1b40*/  IMAD.MOV.U32 R11, RZ, RZ, R23 ;  /* 0x000000ffff0b7224 */ /* 0x000fc800078e0017 */
[----:B------:R0:W-:Y:S04]  /*1b50*/  STS.U8 [R20+0x10], R13 ;  /* 0x0000100d14007388 */ /* 0x0001e80000000000 */
[----:B------:R0:W-:Y:S01]  /*1b60*/  STS.U8 [R19+0x10], R10 ;  /* 0x0000100a13007388 */ /* 0x0001e20000000000 */
[----:B------:R-:W-:Y:S05]  /*1b70*/  @!P0 BRA `(.L_x_35) ;  /* 0x0000000000548947 */ /* 0x000fea0003800000 */
[----:B------:R-:W2:Y:S01]  /*1b80*/  LDG.E.CONSTANT R6, desc[UR12][R8.64] ;  /* 0x0000000c08067981 */ /* 0x000ea2000c1e9900 */
[----:B------:R-:W-:Y:S01]  /*1b90*/  ISETP.NE.AND P0, PT, R26, 0x1, PT ;  /* 0x000000011a00780c */ /* 0x000fe20003f05270 */
[----:B------:R-:W-:Y:S02]  /*1ba0*/  VIADD R11, R23, UR10 ;  /* 0x0000000a170b7c36 */ /* 0x000fe40008000000 */
[----:B--2---:R-:W-:-:S05]  /*1bb0*/  IMAD.SHL.U32 R6, R6, 0x400, RZ ;  /* 0x0000040006067824 */ /* 0x004fca00078e00ff */
[----:B------:R-:W-:-:S04]  /*1bc0*/  SHF.R.S32.HI R6, RZ, 0x10, R6 ;  /* 0x00000010ff067819 */ /* 0x000fc80000011406 */
[----:B------:R-:W-:-:S05]  /*1bd0*/  VIMNMX.RELU R6, PT, PT, R6, 0x7f, PT ;  /* 0x0000007f06067848 */ /* 0x000fca0003fe1100 */
[----:B------:R-:W-:-:S05]  /*1be0*/  IMAD R7, R6, R6, RZ ;  /* 0x0000000606077224 */ /* 0x000fca00078e02ff */
[----:B------:R-:W-:-:S05]  /*1bf0*/  SHF.R.U32.HI R7, RZ, 0x7, R7 ;  /* 0x00000007ff077819 */ /* 0x000fca0000011607 */
[----:B------:R1:W-:Y:S04]  /*1c00*/  STS.U8 [R20+UR10+0x10], R7 ;  /* 0x0000100714007988 */ /* 0x0003e8000800000a */
[----:B------:R1:W-:Y:S01]  /*1c10*/  STS.U8 [R19+UR10+0x10], R6 ;  /* 0x0000100613007988 */ /* 0x0003e2000800000a */
[----:B------:R-:W-:Y:S05]  /*1c20*/  @!P0 BRA `(.L_x_35) ;  /* 0x0000000000288947 */ /* 0x000fea0003800000 */
[----:B------:R-:W-:-:S06]  /*1c30*/  IMAD.WIDE R8, R21, 0x4, R8 ;  /* 0x0000000415087825 */ /* 0x000fcc00078e0208 */
[----:B------:R-:W1:Y:S01]  /*1c40*/  LDG.E.CONSTANT R8, desc[UR12][R8.64] ;  /* 0x0000000c08087981 */ /* 0x000e62000c1e9900 */
[----:B------:R-:W-:Y:S01]  /*1c50*/  VIADD R11, R11, UR10 ;  /* 0x0000000a0b0b7c36 */ /* 0x000fe20008000000 */
[----:B-1----:R-:W-:-:S04]  /*1c60*/  SHF.L.U32 R6, R8, 0xa, RZ ;  /* 0x0000000a08067819 */ /* 0x002fc800000006ff */
[----:B------:R-:W-:-:S04]  /*1c70*/  SHF.R.S32.HI R6, RZ, 0x10, R6 ;  /* 0x00000010ff067819 */ /* 0x000fc80000011406 */
[----:B------:R-:W-:-:S05]  /*1c80*/  VIMNMX.RELU R7, PT, PT, R6, 0x7f, PT ;  /* 0x0000007f06077848 */ /* 0x000fca0003fe1100 */
[----:B------:R-:W-:-:S05]  /*1c90*/  IMAD R6, R7, R7, RZ ;  /* 0x0000000707067224 */ /* 0x000fca00078e02ff */
[----:B0-----:R-:W-:-:S05]  /*1ca0*/  SHF.R.U32.HI R13, RZ, 0x7, R6 ;  /* 0x00000007ff0d7819 */ /* 0x001fca0000011606 */
[----:B------:R3:W-:Y:S04]  /*1cb0*/  STS.U8 [R18+UR10+0x10], R13 ;  /* 0x0000100d12007988 */ /* 0x0007e8000800000a */
[----:B------:R3:W-:Y:S02]  /*1cc0*/  STS.U8 [R0+UR10+0x10], R7 ;  /* 0x0000100700007988 */ /* 0x0007e4000800000a */
.L_x_35:
[----:B------:R-:W-:Y:S05]  /*1cd0*/  BSYNC.RECONVERGENT B1 ;  /* 0x0000000000017941 */ /* 0x000fea0003800200 */
.L_x_34:
[----:B------:R-:W-:Y:S05]  /*1ce0*/  @!P1 BRA `(.L_x_28) ;  /* 0x0000000000c09947 */ /* 0x000fea0003800000 */
.L_x_36:
[C---:B-1-3--:R-:W-:Y:S02]  /*1cf0*/  VIADD R7, R11.reuse, UR10 ;  /* 0x0000000a0b077c36 */ /* 0x04afe40008000000 */
[----:B----4-:R-:W-:-:S04]  /*1d00*/  IMAD.WIDE.U32 R8, R11, 0x4, R4 ;  /* 0x000000040b087825 */ /* 0x010fc800078e0004 */
[C---:B--2---:R-:W-:Y:S02]  /*1d10*/  VIADD R15, R7.reuse, UR10 ;  /* 0x0000000a070f7c36 */ /* 0x044fe40008000000 */
[--C-:B0-----:R-:W-:Y:S01]  /*1d20*/  IMAD.WIDE.U32 R12, R7, 0x4, R4.reuse ;  /* 0x00000004070c7825 */ /* 0x101fe200078e0004 */
[----:B------:R-:W2:Y:S03]  /*1d30*/  LDG.E.CONSTANT R8, desc[UR12][R8.64] ;  /* 0x0000000c08087981 */ /* 0x000ea6000c1e9900 */
[C---:B------:R-:W-:Y:S02]  /*1d40*/  VIADD R7, R15.reuse, UR10 ;  /* 0x0000000a0f077c36 */ /* 0x040fe40008000000 */
[--C-:B------:R-:W-:Y:S01]  /*1d50*/  IMAD.WIDE.U32 R14, R15, 0x4, R4.reuse ;  /* 0x000000040f0e7825 */ /* 0x100fe200078e0004 */
[----:B------:R-:W3:Y:S03]  /*1d60*/  LDG.E.CONSTANT R12, desc[UR12][R12.64] ;  /* 0x0000000c0c0c7981 */ /* 0x000ee6000c1e9900 */
[----:B------:R-:W-:-:S02]  /*1d70*/  IMAD.WIDE.U32 R16, R7, 0x4, R4 ;  /* 0x0000000407107825 */ /* 0x000fc400078e0004 */
[----:B------:R0:W4:Y:S04]  /*1d80*/  LDG.E.CONSTANT R14, desc[UR12][R14.64] ;  /* 0x0000000c0e0e7981 */ /* 0x000128000c1e9900 */
[----:B------:R1:W5:Y:S01]  /*1d90*/  LDG.E.CONSTANT R16, desc[UR12][R16.64] ;  /* 0x0000000c10107981 */ /* 0x000362000c1e9900 */
[--C-:B------:R-:W-:Y:S02]  /*1da0*/  IMAD.IADD R18, R24, 0x1, R11.reuse ;  /* 0x0000000118127824 */ /* 0x100fe400078e020b */
[----:B0-----:R-:W-:-:S03]  /*1db0*/  IMAD.IADD R15, R22, 0x1, R11 ;  /* 0x00000001160f7824 */ /* 0x001fc600078e020b */
[----:B-1----:R-:W-:Y:S01]  /*1dc0*/  IADD3 R17, PT, PT, R18, UR10, RZ ;  /* 0x0000000a12117c10 */ /* 0x002fe2000fffe0ff */
[----:B------:R-:W-:-:S04]  /*1dd0*/  VIADD R19, R15, UR10 ;  /* 0x0000000a0f137c36 */ /* 0x000fc80008000000 */
[----:B------:R-:W-:Y:S02]  /*1de0*/  VIADD R21, R17, UR10 ;  /* 0x0000000a11157c36 */ /* 0x000fe40008000000 */
[----:B--2---:R-:W-:-:S05]  /*1df0*/  IMAD.SHL.U32 R0, R8, 0x400, RZ ;  /* 0x0000040008007824 */ /* 0x004fca00078e00ff */
[----:B------:R-:W-:Y:S01]  /*1e00*/  SHF.R.S32.HI R0, RZ, 0x10, R0 ;  /* 0x00000010ff007819 */ /* 0x000fe20000011400 */
[----:B---3--:R-:W-:-:S03]  /*1e10*/  IMAD.SHL.U32 R8, R12, 0x400, RZ ;  /* 0x000004000c087824 */ /* 0x008fc600078e00ff */
[----:B------:R-:W-:Y:S01]  /*1e20*/  VIMNMX.RELU R6, PT, PT, R0, 0x7f, PT ;  /* 0x0000007f00067848 */ /* 0x000fe20003fe1100 */
[----:B----4-:R-:W-:Y:S01]  /*1e30*/  IMAD.SHL.U32 R9, R14, 0x400, RZ ;  /* 0x000004000e097824 */ /* 0x010fe200078e00ff */
[----:B------:R-:W-:-:S03]  /*1e40*/  SHF.R.S32.HI R0, RZ, 0x10, R8 ;  /* 0x00000010ff007819 */ /* 0x000fc60000011408 */
[----:B------:R-:W-:Y:S02]  /*1e50*/  IMAD R8, R6, R6, RZ ;  /* 0x0000000606087224 */ /* 0x000fe400078e02ff */
[----:B-----5:R-:W-:Y:S01]  /*1e60*/  IMAD.SHL.U32 R12, R16, 0x400, RZ ;  /* 0x00000400100c7824 */ /* 0x020fe200078e00ff */
[----:B------:R-:W-:Y:S02]  /*1e70*/  SHF.R.S32.HI R10, RZ, 0x10, R9 ;  /* 0x00000010ff0a7819 */ /* 0x000fe40000011409 */
[----:B------:R-:W-:Y:S02]  /*1e80*/  VIMNMX.RELU R0, PT, PT, R0, 0x7f, PT ;  /* 0x0000007f00007848 */ /* 0x000fe40003fe1100 */
[----:B------:R-:W-:Y:S02]  /*1e90*/  SHF.R.S32.HI R12, RZ, 0x10, R12 ;  /* 0x00000010ff0c7819 */ /* 0x000fe4000001140c */
[----:B------:R-:W-:Y:S01]  /*1ea0*/  VIMNMX.RELU R10, PT, PT, R10, 0x7f, PT ;  /* 0x0000007f0a0a7848 */ /* 0x000fe20003fe1100 */
[----:B------:R-:W-:Y:S01]  /*1eb0*/  IMAD R9, R0, R0, RZ ;  /* 0x0000000000097224 */ /* 0x000fe200078e02ff */
[----:B------:R-:W-:-:S02]  /*1ec0*/  VIMNMX.RELU R13, PT, PT, R12, 0x7f, PT ;  /* 0x0000007f0c0d7848 */ /* 0x000fc40003fe1100 */
[----:B------:R-:W-:Y:S01]  /*1ed0*/  SHF.R.U32.HI R8, RZ, 0x7, R8 ;  /* 0x00000007ff087819 */ /* 0x000fe20000011608 */
[----:B------:R-:W-:Y:S01]  /*1ee0*/  IMAD R11, R10, R10, RZ ;  /* 0x0000000a0a0b7224 */ /* 0x000fe200078e02ff */
[----:B------:R-:W-:Y:S01]  /*1ef0*/  SHF.R.U32.HI R9, RZ, 0x7, R9 ;  /* 0x00000007ff097819 */ /* 0x000fe20000011609 */
[----:B------:R-:W-:Y:S02]  /*1f00*/  IMAD R14, R13, R13, RZ ;  /* 0x0000000d0d0e7224 */ /* 0x000fe400078e02ff */
[----:B------:R0:W-:Y:S01]  /*1f10*/  STS.U8 [R18+0x10], R8 ;  /* 0x0000100812007388 */ /* 0x0001e20000000000 */
[----:B------:R-:W-:Y:S01]  /*1f20*/  SHF.R.U32.HI R12, RZ, 0x7, R11 ;  /* 0x00000007ff0c7819 */ /* 0x000fe2000001160b */
[----:B------:R-:W-:Y:S01]  /*1f30*/  VIADD R11, R7, UR10 ;  /* 0x0000000a070b7c36 */ /* 0x000fe20008000000 */
[----:B------:R-:W-:Y:S01]  /*1f40*/  SHF.R.U32.HI R14, RZ, 0x7, R14 ;  /* 0x00000007ff0e7819 */ /* 0x000fe2000001160e */
[----:B------:R4:W-:Y:S03]  /*1f50*/  STS.U8 [R15+0x10], R6 ;  /* 0x000010060f007388 */ /* 0x0009e60000000000 */
[----:B------:R-:W-:Y:S01]  /*1f60*/  ISETP.GE.U32.AND P0, PT, R11, 0x10, PT ;  /* 0x000000100b00780c */ /* 0x000fe20003f06070 */
[----:B------:R4:W-:Y:S01]  /*1f70*/  STS.U8 [R18+UR10+0x10], R9 ;  /* 0x0000100912007988 */ /* 0x0009e2000800000a */
[----:B0-----:R-:W-:-:S03]  /*1f80*/  VIADD R8, R19, UR10 ;  /* 0x0000000a13087c36 */ /* 0x001fc60008000000 */
[----:B------:R4:W-:Y:S04]  /*1f90*/  STS.U8 [R15+UR10+0x10], R0 ;  /* 0x000010000f007988 */ /* 0x0009e8000800000a */
[----:B------:R4:W-:Y:S04]  /*1fa0*/  STS.U8 [R17+UR10+0x10], R12 ;  /* 0x0000100c11007988 */ /* 0x0009e8000800000a */
[----:B------:R4:W-:Y:S04]  /*1fb0*/  STS.U8 [R19+UR10+0x10], R10 ;  /* 0x0000100a13007988 */ /* 0x0009e8000800000a */
[----:B------:R4:W-:Y:S04]  /*1fc0*/  STS.U8 [R21+UR10+0x10], R14 ;  /* 0x0000100e15007988 */ /* 0x0009e8000800000a */
[----:B------:R4:W-:Y:S01]  /*1fd0*/  STS.U8 [R8+UR10+0x10], R13 ;  /* 0x0000100d08007988 */ /* 0x0009e2000800000a */
[----:B------:R-:W-:Y:S05]  /*1fe0*/  @!P0 BRA `(.L_x_36) ;  /* 0xfffffffc00408947 */ /* 0x000fea000383ffff */
.L_x_28:
[----:B------:R-:W-:Y:S05]  /*1ff0*/  BSYNC.RECONVERGENT B0 ;  /* 0x0000000000007941 */ /* 0x000fea0003800200 */
.L_x_27:
[----:B------:R-:W-:Y:S01]  /*2000*/  BAR.SYNC.DEFER_BLOCKING 0x0 ;  /* 0x0000000000007b1d */ /* 0x000fe20000010000 */
[----:B------:R-:W-:-:S13]  /*2010*/  ISETP.GT.U32.AND P0, PT, R3, 0x1f, PT ;  /* 0x0000001f0300780c */ /* 0x000fda0003f04070 */
[----:B------:R-:W-:Y:S05]  /*2020*/  @P0 EXIT ;  /* 0x000000000000094d */ /* 0x000fea0003800000 */
[----:B------:R-:W5:Y:S01]  /*2030*/  S2UR UR5, SR_CgaCtaId ;  /* 0x00000000000579c3 */ /* 0x000f620000008800 */
[----:B------:R-:W-:Y:S01]  /*2040*/  UMOV UR4, 0x400 ;  /* 0x0000040000047882 */ /* 0x000fe20000000000 */
[C---:B0-234-:R-:W-:Y:S01]  /*2050*/  LOP3.LUT R0, R3.reuse, 0xf, RZ, 0xc0, !PT ;  /* 0x0000000f03007812 */ /* 0x05dfe200078ec0ff */
[----:B------:R-:W-:Y:S01]  /*2060*/  UIADD3 UR6, UPT, UPT, UR4, 0x20, URZ ;  /* 0x0000002004067890 */ /* 0x000fe2000fffe0ff */
[C---:B------:R-:W-:Y:S02]  /*2070*/  LOP3.LUT R5, R3.reuse, 0x3f0, RZ, 0xc0, !PT ;  /* 0x000003f003057812 */ /* 0x040fe400078ec0ff */
[----:B------:R-:W-:-:S05]  /*2080*/  LOP3.LUT R3, R3, 0x10, RZ, 0xc0, !PT ;  /* 0x0000001003037812 */ /* 0x000fca00078ec0ff */
[----:B------:R-:W-:-:S04]  /*2090*/  IMAD R3, R2, 0x20, R3 ;  /* 0x0000002002037824 */ /* 0x000fc800078e0203 */
[----:B------:R-:W-:Y:S01]  /*20a0*/  IMAD.IADD R3, R0, 0x1, R3 ;  /* 0x0000000100037824 */ /* 0x000fe200078e0203 */
[----:B-----5:R-:W-:Y:S02]  /*20b0*/  ULEA UR4, UR5, UR4, 0x18 ;  /* 0x0000000405047291 */ /* 0x020fe4000f8ec0ff */
[----:B------:R-:W-:-:S04]  /*20c0*/  ULEA UR6, UR5, UR6, 0x18 ;  /* 0x0000000605067291 */ /* 0x000fc8000f8ec0ff */
[C-C-:B-1----:R-:W-:Y:S02]  /*20d0*/  IADD3 R6, PT, PT, R0.reuse, UR4, R5.reuse ;  /* 0x0000000400067c10 */ /* 0x142fe4000fffe005 */
[----:B------:R-:W-:-:S03]  /*20e0*/  IADD3 R8, PT, PT, R0, UR6, R5 ;  /* 0x0000000600087c10 */ /* 0x000fc6000fffe005 */
[----:B------:R-:W0:Y:S01]  /*20f0*/  LDS.U8 R7, [R6] ;  /* 0x0000000006077984 */ /* 0x000e220000000000 */
[----:B------:R-:W1:Y:S03]  /*2100*/  LDCU.64 UR4, c[0x0][0x398] ;  /* 0x00007300ff0477ac */ /* 0x000e660008000a00 */
[----:B------:R-:W2:Y:S01]  /*2110*/  LDS.U8 R9, [R8] ;  /* 0x0000000008097984 */ /* 0x000ea20000000000 */
[----:B------:R-:W3:Y:S01]  /*2120*/  LDCU.64 UR6, c[0x0][0x3a0] ;  /* 0x00007400ff0677ac */ /* 0x000ee20008000a00 */
[C---:B-1----:R-:W-:Y:S02]  /*2130*/  IADD3 R2, P0, PT, R3.reuse, UR4, RZ ;  /* 0x0000000403027c10 */ /* 0x042fe4000ff1e0ff */
[----:B---3--:R-:W-:-:S03]  /*2140*/  IADD3 R4, P1, PT, R3, UR6, RZ ;  /* 0x0000000603047c10 */ /* 0x008fc6000ff3e0ff */
[----:B------:R-:W-:Y:S02]  /*2150*/  IMAD.X R3, RZ, RZ, UR5, P0 ;  /* 0x00000005ff037e24 */ /* 0x000fe400080e06ff */
[----:B------:R-:W-:-:S03]  /*2160*/  IMAD.X R5, RZ, RZ, UR7, P1 ;  /* 0x00000007ff057e24 */ /* 0x000fc600088e06ff */
[----:B0-----:R-:W-:Y:S04]  /*2170*/  STG.E.U8 desc[UR12][R2.64], R7 ;  /* 0x0000000702007986 */ /* 0x001fe8000c10110c */
[----:B--2---:R-:W-:Y:S01]  /*2180*/  STG.E.U8 desc[UR12][R4.64], R9 ;  /* 0x0000000904007986 */ /* 0x004fe2000c10110c */
[----:B------:R-:W-:Y:S05]  /*2190*/  EXIT ;  /* 0x000000000000794d */ /* 0x000fea0003800000 */
.L_x_37:
        /* <DEDUP_REMOVED lines=14> */
.L_x_171:


//--------------------- .text._Z32feature_transform_warp_optimizedPKsS0_PKiPKjPiiii --------------------------
	.section	.text._Z32feature_transform_warp_optimizedPKsS0_PKiPKjPiiii,"ax",@progbits
	.align	128
        .global         _Z32feature_transform_warp_optimizedPKsS0_PKiPKjPiiii
        .type           _Z32feature_transform_warp_optimizedPKsS0_PKiPKjPiiii,@function
        .size           _Z32feature_transform_warp_optimizedPKsS0_PKiPKjPiiii,(.L_x_172 - _Z32feature_transform_warp_optimizedPKsS0_PKiPKjPiiii)
        .other          _Z32feature_transform_warp_optimizedPKsS0_PKiPKjPiiii,@"STO_CUDA_ENTRY STV_DEFAULT"
_Z32feature_transform_warp_optimizedPKsS0_PKiPKjPiiii:
.text._Z32feature_transform_warp_optimizedPKsS0_PKiPKjPiiii:
[----:B------:R-:W-:Y:S01]  /*0000*/  LDC R1, c[0x0][0x37c] ;  /* 0x0000df00ff017b82 */ /* 0x000fe20000000800 */
[----:B------:R-:W0:Y:S01]  /*0010*/  S2R R2, SR_CTAID.Y ;  /* 0x0000000000027919 */ /* 0x000e220000002600 */
[----:B------:R-:W0:Y:S02]  /*0020*/  LDCU UR4, c[0x0][0x3ac] ;  /* 0x00007580ff0477ac */ /* 0x000e240008000800 */
[----:B0-----:R-:W-:-:S13]  /*0030*/  ISETP.GE.AND P0, PT, R2, UR4, PT ;  /* 0x0000000402007c0c */ /* 0x001fda000bf06270 */
[----:B------:R-:W-:Y:S05]  /*0040*/  @P0 EXIT ;  /* 0x000000000000094d */ /* 0x000fea0003800000 */
[----:B------:R-:W0:Y:S01]  /*0050*/  LDC R0, c[0x0][0x360] ;  /* 0x0000d800ff007b82 */ /* 0x000e220000000800 */
[----:B------:R-:W1:Y:S01]  /*0060*/  S2R R3, SR_TID.X ;  /* 0x0000000000037919 */ /* 0x000e620000002100 */
[----:B------:R-:W2:Y:S06]  /*0070*/  LDCU UR5, c[0x0][0x3a8] ;  /* 0x00007500ff0577ac */ /* 0x000eac0008000800 */
[----:B------:R-:W3:Y:S01]  /*0080*/  S2UR UR4, SR_CTAID.X ;  /* 0x00000000000479c3 */ /* 0x000ee20000002500 */
[----:B0-----:R-:W-:-:S05]  /*0090*/  SHF.R.U32.HI R0, RZ, 0x5, R0 ;  /* 0x00000005ff007819 */ /* 0x001fca0000011600 */
[----:B---3--:R-:W-:-:S04]  /*00a0*/  IMAD R0, R0, UR4, RZ ;  /* 0x0000000400007c24 */ /* 0x008fc8000f8e02ff */
[----:B-1----:R-:W-:-:S05]  /*00b0*/  IMAD R0, R0, 0x20, R3 ;  /* 0x0000002000007824 */ /* 0x002fca00078e0203 */
[----:B------:R-:W-:-:S04]  /*00c0*/  LOP3.LUT R0, R0, 0xffffffe0, RZ, 0xc0, !PT ;  /* 0xffffffe000007812 */ /* 0x000fc800078ec0ff */
[----:B------:R-:W-:-:S04]  /*00d0*/  LOP3.LUT R3, R0, 0x1f, R3, 0xf8, !PT ;  /* 0x0000001f00037812 */ /* 0x000fc800078ef803 */
[----:B--2---:R-:W-:-:S13]  /*00e0*/  ISETP.GE.AND P0, PT, R3, UR5, PT ;  /* 0x0000000503007c0c */ /* 0x004fda000bf06270 */
[----:B------:R-:W-:Y:S05]  /*00f0*/  @P0 EXIT ;  /* 0x000000000000094d */ /* 0x000fea0003800000 */
[----:B------:R-:W0:Y:S01]  /*0100*/  LDC.64 R4, c[0x0][0x398] ;  /* 0x0000e600ff047b82 */ /* 0x000e220000000a00 */
[----:B------:R-:W1:Y:S07]  /*0110*/  LDCU.64 UR4, c[0x0][0x358] ;  /* 0x00006b00ff0477ac */ /* 0x000e6e0008000a00 */
[----:B------:R-:W2:Y:S01]  /*0120*/  LDC.64 R6, c[0x0][0x388] ;  /* 0x0000e200ff067b82 */ /* 0x000ea20000000a00 */
[----:B0-----:R-:W-:-:S06]  /*0130*/  IMAD.WIDE.U32 R4, R2, 0x4, R4 ;  /* 0x0000000402047825 */ /* 0x001fcc00078e0004 */
[----:B-1----:R-:W3:Y:S01]  /*0140*/  LDG.E.CONSTANT R4, desc[UR4][R4.64] ;  /* 0x0000000404047981 */ /* 0x002ee2000c1e9900 */
[----:B--2---:R-:W-:-:S06]  /*0150*/  IMAD.WIDE R6, R3, 0x2, R6 ;  /* 0x0000000203067825 */ /* 0x004fcc00078e0206 */
[----:B------:R-:W2:Y:S01]  /*0160*/  LDG.E.U16.CONSTANT R6, desc[UR4][R6.64] ;  /* 0x0000000406067981 */ /* 0x000ea2000c1e9500 */
[----:B---3--:R-:W-:Y:S02]  /*0170*/  ISETP.GE.AND P0, PT, R4, 0x1, PT ;  /* 0x000000010400780c */ /* 0x008fe40003f06270 */
[----:B--2---:R-:W-:-:S11]  /*0180*/  PRMT R0, R6, 0x9910, RZ ;  /* 0x0000991006007816 */ /* 0x004fd600000000ff */
[----:B------:R-:W-:Y:S05]  /*0190*/  @!P0 BRA `(.L_x_38) ;  /* 0x0000000800f48947 */ /* 0x000fea0003800000 */
[----:B------:R-:W0:Y:S01]  /*01a0*/  LDCU UR6, c[0x0][0x3b0] ;  /* 0x00007600ff0677ac */ /* 0x000e220008000800 */
[C---:B------:R-:W-:Y:S01]  /*01b0*/  ISETP.GE.U32.AND P1, PT, R4.reuse, 0x8, PT ;  /* 0x000000080400780c */ /* 0x040fe20003f26070 */
[----:B------:R-:W-:Y:S01]  /*01c0*/  IMAD.MOV.U32 R7, RZ, RZ, RZ ;  /* 0x000000ffff077224 */ /* 0x000fe200078e00ff */
[----:B------:R-:W-:-:S04]  /*01d0*/  LOP3.LUT R5, R4, 0x7, RZ, 0xc0, !PT ;  /* 0x0000000704057812 */ /* 0x000fc800078ec0ff */
[----:B------:R-:W-:Y:S01]  /*01e0*/  ISETP.NE.AND P0, PT, R5, RZ, PT ;  /* 0x000000ff0500720c */ /* 0x000fe20003f05270 */
[----:B0-----:R-:W-:-:S05]  /*01f0*/  IMAD R6, R2, UR6, RZ ;  /* 0x0000000602067c24 */ /* 0x001fca000f8e02ff */
[----:B------:R-:W-:Y:S01]  /*0200*/  SHF.R.S32.HI R8, RZ, 0x1f, R6 ;  /* 0x0000001fff087819 */ /* 0x000fe20000011406 */
[----:B------:R-:W-:Y:S06]  /*0210*/  @!P1 BRA `(.L_x_39) ;  /* 0x00000004005c9947 */ /* 0x000fec0003800000 */
[----:B------:R-:W0:Y:S01]  /*0220*/  LDC.64 R10, c[0x0][0x390] ;  /* 0x0000e400ff0a7b82 */ /* 0x000e220000000a00 */
[----:B------:R-:W-:-:S05]  /*0230*/  LOP3.LUT R7, R4, 0x7ffffff8, RZ, 0xc0, !PT ;  /* 0x7ffffff804077812 */ /* 0x000fca00078ec0ff */
[----:B------:R-:W-:Y:S01]  /*0240*/  IMAD.MOV R9, RZ, RZ, -R7 ;  /* 0x000000ffff097224 */ /* 0x000fe200078e0a07 */
[----:B0-----:R-:W-:-:S04]  /*0250*/  LEA R10, P1, R6, R10, 0x2 ;  /* 0x0000000a060a7211 */ /* 0x001fc800078210ff */
[----:B------:R-:W-:Y:S02]  /*0260*/  IADD3 R10, P2, PT, R10, 0x10, RZ ;  /* 0x000000100a0a7810 */ /* 0x000fe40007f5e0ff */
[----:B------:R-:W-:-:S05]  /*0270*/  LEA.HI.X R11, R6, R11, R8, 0x2, P1 ;  /* 0x0000000b060b7211 */ /* 0x000fca00008f1408 */
[----:B------:R-:W-:-:S07]  /*0280*/  IMAD.X R11, RZ, RZ, R11, P2 ;  /* 0x000000ffff0b7224 */ /* 0x000fce00010e060b */
.L_x_40:
[----:B------:R-:W2:Y:S04]  /*0290*/  LDG.E.CONSTANT R12, desc[UR4][R10.64+-0x10] ;  /* 0xfffff0040a0c7981 */ /* 0x000ea8000c1e9900 */
[----:B------:R-:W3:Y:S04]  /*02a0*/  LDG.E.CONSTANT R18, desc[UR4][R10.64+-0xc] ;  /* 0xfffff4040a127981 */ /* 0x000ee8000c1e9900 */
[----:B------:R-:W4:Y:S04]  /*02b0*/  LDG.E.CONSTANT R28, desc[UR4][R10.64+-0x8] ;  /* 0xfffff8040a1c7981 */ /* 0x000f28000c1e9900 */
[----:B------:R-:W5:Y:S04]  /*02c0*/  LDG.E.CONSTANT R20, desc[UR4][R10.64+-0x4] ;  /* 0xfffffc040a147981 */ /* 0x000f68000c1e9900 */
[----:B------:R-:W5:Y:S04]  /*02d0*/  LDG.E.CONSTANT R22, desc[UR4][R10.64+0x4] ;  /* 0x000004040a167981 */ /* 0x000f68000c1e9900 */
[----:B------:R-:W5:Y:S04]  /*02e0*/  LDG.E.CONSTANT R24, desc[UR4][R10.64+0x8] ;  /* 0x000008040a187981 */ /* 0x000f68000c1e9900 */
[----:B------:R-:W5:Y:S01]  /*02f0*/  LDG.E.CONSTANT R26, desc[UR4][R10.64+0xc] ;  /* 0x00000c040a1a7981 */ /* 0x000f62000c1e9900 */
[----:B--2---:R-:W-:-:S02]  /*0300*/  ISETP.GT.U32.AND P4, PT, R12, 0xafff, PT ;  /* 0x0000afff0c00780c */ /* 0x004fc40003f84070 */
[----:B---3--:R-:W-:-:S11]  /*0310*/  ISETP.GT.U32.AND P5, PT, R18, 0xafff, PT ;  /* 0x0000afff1200780c */ /* 0x008fd60003fa4070 */
[----:B------:R-:W0:Y:S08]  /*0320*/  @!P4 LDC R13, c[0x0][0x3a8] ;  /* 0x0000ea00ff0dcb82 */ /* 0x000e300000000800 */
[----:B------:R-:W1:Y:S08]  /*0330*/  @!P4 LDC.64 R16, c[0x0][0x380] ;  /* 0x0000e000ff10cb82 */ /* 0x000e700000000a00 */
[----:B------:R-:W2:Y:S08]  /*0340*/  @!P5 LDC R19, c[0x0][0x3a8] ;  /* 0x0000ea00ff13db82 */ /* 0x000eb00000000800 */
[----:B------:R-:W3:Y:S01]  /*0350*/  @!P5 LDC.64 R14, c[0x0][0x380] ;  /* 0x0000e000ff0edb82 */ /* 0x000ee20000000a00 */
[----:B0-----:R-:W-:-:S02]  /*0360*/  @!P4 IMAD R13, R12, R13, R3 ;  /* 0x0000000d0c0dc224 */ /* 0x001fc400078e0203 */
[----:B------:R-:W5:Y:S02]  /*0370*/  LDG.E.CONSTANT R12, desc[UR4][R10.64] ;  /* 0x000000040a0c7981 */ /* 0x000f64000c1e9900 */
[----:B-1----:R-:W-:-:S06]  /*0380*/  @!P4 IMAD.WIDE R16, R13, 0x2, R16 ;  /* 0x000000020d10c825 */ /* 0x002fcc00078e0210 */
[----:B------:R-:W5:Y:S01]  /*0390*/  @!P4 LDG.E.U16.CONSTANT R16, desc[UR4][R16.64] ;  /* 0x000000041010c981 */ /* 0x000f62000c1e9500 */
[----:B--2---:R-:W-:-:S04]  /*03a0*/  @!P5 IMAD R13, R18, R19, R3 ;  /* 0x00000013120dd224 */ /* 0x004fc800078e0203 */
[----:B---3--:R-:W-:-:S06]  /*03b0*/  @!P5 IMAD.WIDE R14, R13, 0x2, R14 ;  /* 0x000000020d0ed825 */ /* 0x008fcc00078e020e */
[----:B------:R-:W2:Y:S01]  /*03c0*/  @!P5 LDG.E.U16.CONSTANT R14, desc[UR4][R14.64] ;  /* 0x000000040e0ed981 */ /* 0x000ea2000c1e9500 */
[----:B----4-:R-:W-:Y:S02]  /*03d0*/  ISETP.GT.U32.AND P1, PT, R28, 0xafff, PT ;  /* 0x0000afff1c00780c */ /* 0x010fe40003f24070 */
[----:B-----5:R-:W-:-:S11]  /*03e0*/  ISETP.GT.U32.AND P2, PT, R20, 0xafff, PT ;  /* 0x0000afff1400780c */ /* 0x020fd60003f44070 */
[----:B------:R-:W0:Y:S08]  /*03f0*/  @!P1 LDC R23, c[0x0][0x3a8] ;  /* 0x0000ea00ff179b82 */ /* 0x000e300000000800 */
[----:B------:R-:W1:Y:S08]  /*0400*/  @!P2 LDC R21, c[0x0][0x3a8] ;  /* 0x0000ea00ff15ab82 */ /* 0x000e700000000800 */
[----:B------:R-:W3:Y:S01]  /*0410*/  @!P2 LDC.64 R18, c[0x0][0x380] ;  /* 0x0000e000ff12ab82 */ /* 0x000ee20000000a00 */
[----:B------:R-:W-:Y:S01]  /*0420*/  ISETP.GT.U32.AND P6, PT, R24, 0xafff, PT ;  /* 0x0000afff1800780c */ /* 0x000fe20003fc4070 */
[----:B0-----:R-:W-:-:S02]  /*0430*/  @!P1 IMAD R25, R28, R23, R3 ;  /* 0x000000171c199224 */ /* 0x001fc400078e0203 */
[----:B-1----:R-:W-:-:S04]  /*0440*/  @!P2 IMAD R21, R20, R21, R3 ;  /* 0x000000151415a224 */ /* 0x002fc800078e0203 */
[----:B---3--:R-:W-:-:S06]  /*0450*/  @!P2 IMAD.WIDE R18, R21, 0x2, R18 ;  /* 0x000000021512a825 */ /* 0x008fcc00078e0212 */
[----:B------:R-:W0:Y:S01]  /*0460*/  @!P6 LDC.64 R20, c[0x0][0x380] ;  /* 0x0000e000ff14eb82 */ /* 0x000e220000000a00 */
[----:B------:R-:W3:Y:S01]  /*0470*/  @!P2 LDG.E.U16.CONSTANT R18, desc[UR4][R18.64] ;  /* 0x000000041212a981 */ /* 0x000ee2000c1e9500 */
[----:B------:R-:W-:Y:S02]  /*0480*/  ISETP.GT.U32.AND P3, PT, R12, 0xafff, PT ;  /* 0x0000afff0c00780c */ /* 0x000fe40003f64070 */
[----:B------:R-:W-:-:S04]  /*0490*/  @!P4 PRMT R13, R16, 0x9910, RZ ;  /* 0x00009910100dc816 */ /* 0x000fc800000000ff */
[----:B------:R-:W1:Y:S01]  /*04a0*/  @!P1 LDC.64 R16, c[0x0][0x380] ;  /* 0x0000e000ff109b82 */ /* 0x000e620000000a00 */
[----:B------:R-:W-:Y:S01]  /*04b0*/  @!P4 IMAD.IADD R0, R0, 0x1, R13 ;  /* 0x000000010000c824 */ /* 0x000fe200078e020d */
[----:B------:R-:W-:-:S06]  /*04c0*/  ISETP.GT.U32.AND P4, PT, R22, 0xafff, PT ;  /* 0x0000afff1600780c */ /* 0x000fcc0003f84070 */
[----:B------:R-:W4:Y:S01]  /*04d0*/  @!P3 LDC R13, c[0x0][0x3a8] ;  /* 0x0000ea00ff0dbb82 */ /* 0x000f220000000800 */
[----:B--2---:R-:W-:-:S07]  /*04e0*/  @!P5 PRMT R15, R14, 0x9910, RZ ;  /* 0x000099100e0fd816 */ /* 0x004fce00000000ff */
[----:B------:R-:W2:Y:S01]  /*04f0*/  @!P4 LDC R23, c[0x0][0x3a8] ;  /* 0x0000ea00ff17cb82 */ /* 0x000ea20000000800 */
[----:B------:R-:W-:-:S07]  /*0500*/  @!P5 IMAD.IADD R0, R0, 0x1, R15 ;  /* 0x000000010000d824 */ /* 0x000fce00078e020f */
[----:B------:R-:W5:Y:S01]  /*0510*/  @!P3 LDC.64 R14, c[0x0][0x380] ;  /* 0x0000e000ff0ebb82 */ /* 0x000f620000000a00 */
[----:B------:R-:W-:Y:S01]  /*0520*/  ISETP.GT.U32.AND P5, PT, R26, 0xafff, PT ;  /* 0x0000afff1a00780c */ /* 0x000fe20003fa4070 */
[----:B-1----:R-:W-:-:S04]  /*0530*/  @!P1 IMAD.WIDE R16, R25, 0x2, R16 ;  /* 0x0000000219109825 */ /* 0x002fc800078e0210 */
[--C-:B----4-:R-:W-:Y:S02]  /*0540*/  @!P3 IMAD R27, R12, R13, R3.reuse ;  /* 0x0000000d0c1bb224 */ /* 0x110fe400078e0203 */
[----:B------:R-:W1:Y:S01]  /*0550*/  @!P6 LDC R25, c[0x0][0x3a8] ;  /* 0x0000ea00ff19eb82 */ /* 0x000e620000000800 */
[----:B------:R-:W4:Y:S07]  /*0560*/  @!P1 LDG.E.U16.CONSTANT R16, desc[UR4][R16.64] ;  /* 0x0000000410109981 */ /* 0x000f2e000c1e9500 */
[----:B------:R-:W0:Y:S01]  /*0570*/  @!P4 LDC.64 R12, c[0x0][0x380] ;  /* 0x0000e000ff0ccb82 */ /* 0x000e220000000a00 */
[----:B--2---:R-:W-:-:S02]  /*0580*/  @!P4 IMAD R29, R22, R23, R3 ;  /* 0x00000017161dc224 */ /* 0x004fc400078e0203 */
[----:B-----5:R-:W-:-:S05]  /*0590*/  @!P3 IMAD.WIDE R14, R27, 0x2, R14 ;  /* 0x000000021b0eb825 */ /* 0x020fca00078e020e */
[----:B------:R-:W2:Y:S01]  /*05a0*/  @!P5 LDC.64 R22, c[0x0][0x380] ;  /* 0x0000e000ff16db82 */ /* 0x000ea20000000a00 */
[----:B------:R3:W5:Y:S07]  /*05b0*/  @!P3 LDG.E.U16.CONSTANT R14, desc[UR4][R14.64] ;  /* 0x000000040e0eb981 */ /* 0x00076e000c1e9500 */
[----:B------:R-:W3:Y:S01]  /*05c0*/  @!P5 LDC R27, c[0x0][0x3a8] ;  /* 0x0000ea00ff1bdb82 */ /* 0x000ee20000000800 */
[----:B-1----:R-:W-:Y:S02]  /*05d0*/  @!P6 IMAD R25, R24, R25, R3 ;  /* 0x000000191819e224 */ /* 0x002fe400078e0203 */
[----:B0-----:R-:W-:-:S04]  /*05e0*/  @!P4 IMAD.WIDE R12, R29, 0x2, R12 ;  /* 0x000000021d0cc825 */ /* 0x001fc800078e020c */
[----:B------:R-:W-:Y:S02]  /*05f0*/  @!P6 IMAD.WIDE R20, R25, 0x2, R20 ;  /* 0x000000021914e825 */ /* 0x000fe400078e0214 */
[----:B------:R5:W5:Y:S04]  /*0600*/  @!P4 LDG.E.U16.CONSTANT R12, desc[UR4][R12.64] ;  /* 0x000000040c0cc981 */ /* 0x000b68000c1e9500 */
[----:B------:R-:W5:Y:S01]  /*0610*/  @!P6 LDG.E.U16.CONSTANT R20, desc[UR4][R20.64] ;  /* 0x000000041414e981 */ /* 0x000f62000c1e9500 */
[----:B---3--:R-:W-:-:S04]  /*0620*/  @!P5 IMAD R27, R26, R27, R3 ;  /* 0x0000001b1a1bd224 */ /* 0x008fc800078e0203 */
[----:B--2---:R-:W-:-:S06]  /*0630*/  @!P5 IMAD.WIDE R22, R27, 0x2, R22 ;  /* 0x000000021b16d825 */ /* 0x004fcc00078e0216 */
[----:B------:R-:W2:Y:S01]  /*0640*/  @!P5 LDG.E.U16.CONSTANT R22, desc[UR4][R22.64] ;  /* 0x000000041616d981 */ /* 0x000ea2000c1e9500 */
[----:B------:R-:W-:Y:S01]  /*0650*/  @!P2 PRMT R15, R18, 0x9910, RZ ;  /* 0x00009910120fa816 */ /* 0x000fe200000000ff */
[----:B------:R-:W-:Y:S01]  /*0660*/  VIADD R9, R9, 0x8 ;  /* 0x0000000809097836 */ /* 0x000fe20000000000 */
[----:B----4-:R-:W-:-:S05]  /*0670*/  @!P1 PRMT R17, R16, 0x9910, RZ ;  /* 0x0000991010119816 */ /* 0x010fca00000000ff */
[----:B------:R-:W-:-:S04]  /*0680*/  @!P1 IMAD.IADD R0, R0, 0x1, R17 ;  /* 0x0000000100009824 */ /* 0x000fc800078e0211 */
[----:B------:R-:W-:Y:S01]  /*0690*/  @!P2 IMAD.IADD R0, R0, 0x1, R15 ;  /* 0x000000010000a824 */ /* 0x000fe200078e020f */
[----:B------:R-:W-:Y:S02]  /*06a0*/  ISETP.NE.AND P2, PT, R9, RZ, PT ;  /* 0x000000ff0900720c */ /* 0x000fe40003f45270 */
[----:B-----5:R-:W-:-:S04]  /*06b0*/  @!P3 PRMT R13, R14, 0x9910, RZ ;  /* 0x000099100e0db816 */ /* 0x020fc800000000ff */
[----:B------:R-:W-:Y:S02]  /*06c0*/  @!P3 IADD3 R0, PT, PT, R0, R13, RZ ;  /* 0x0000000d0000b210 */ /* 0x000fe40007ffe0ff */
[----:B------:R-:W-:Y:S02]  /*06d0*/  @!P4 PRMT R12, R12, 0x9910, RZ ;  /* 0x000099100c0cc816 */ /* 0x000fe400000000ff */
[----:B------:R-:W-:-:S03]  /*06e0*/  @!P6 PRMT R20, R20, 0x9910, RZ ;  /* 0x000099101414e816 */ /* 0x000fc600000000ff */
[----:B------:R-:W-:-:S04]  /*06f0*/  @!P4 IMAD.MOV.U32 R13, RZ, RZ, R12 ;  /* 0x000000ffff0dc224 */ /* 0x000fc800078e000c */
[----:B------:R-:W-:Y:S02]  /*0700*/  @!P4 IMAD.IADD R0, R0, 0x1, R13 ;  /* 0x000000010000c824 */ /* 0x000fe400078e020d */
[----:B------:R-:W-:Y:S01]  /*0710*/  @!P6 IMAD.MOV.U32 R13, RZ, RZ, R20 ;  /* 0x000000ffff0de224 */ /* 0x000fe200078e0014 */
[----:B------:R-:W-:-:S03]  /*0720*/  IADD3 R10, P1, PT, R10, 0x20, RZ ;  /* 0x000000200a0a7810 */ /* 0x000fc60007f3e0ff */
[----:B------:R-:W-:Y:S01]  /*0730*/  @!P6 IMAD.IADD R0, R0, 0x1, R13 ;  /* 0x000000010000e824 */ /* 0x000fe200078e020d */
[----:B--2---:R-:W-:-:S05]  /*0740*/  @!P5 PRMT R22, R22, 0x9910, RZ ;  /* 0x000099101616d816 */ /* 0x004fca00000000ff */
[----:B------:R-:W-:Y:S01]  /*0750*/  @!P5 IMAD.MOV.U32 R13, RZ, RZ, R22 ;  /* 0x000000ffff0dd224 */ /* 0x000fe200078e0016 */
[----:B------:R-:W-:-:S03]  /*0760*/  IADD3.X R11, PT, PT, RZ, R11, RZ, P1, !PT ;  /* 0x0000000bff0b7210 */ /* 0x000fc60000ffe4ff */
[----:B------:R-:W-:Y:S01]  /*0770*/  @!P5 IMAD.IADD R0, R0, 0x1, R13 ;  /* 0x000000010000d824 */ /* 0x000fe200078e020d */
[----:B------:R-:W-:Y:S06]  /*0780*/  @P2 BRA `(.L_x_40) ;  /* 0xfffffff800c02947 */ /* 0x000fec000383ffff */
.L_x_39:
[----:B------:R-:W-:Y:S05]  /*0790*/  @!P0 BRA `(.L_x_38) ;  /* 0x0000000400748947 */ /* 0x000fea0003800000 */
[----:B------:R-:W-:Y:S02]  /*07a0*/  ISETP.GE.U32.AND P1, PT, R5, 0x4, PT ;  /* 0x000000040500780c */ /* 0x000fe40003f26070 */
[----:B------:R-:W-:-:S04]  /*07b0*/  LOP3.LUT R9, R4, 0x3, RZ, 0xc0, !PT ;  /* 0x0000000304097812 */ /* 0x000fc800078ec0ff */
[----:B------:R-:W-:-:S07]  /*07c0*/  ISETP.NE.AND P0, PT, R9, RZ, PT ;  /* 0x000000ff0900720c */ /* 0x000fce0003f05270 */
[----:B------:R-:W-:Y:S06]  /*07d0*/  @!P1 BRA `(.L_x_41) ;  /* 0x0000000000b09947 */ /* 0x000fec0003800000 */
        /* <DEDUP_REMOVED lines=8> */
[----:B------:R-:W5:Y:S01]  /*0860*/  LDG.E.CONSTANT R18, desc[UR4][R10.64+0xc] ;  /* 0x00000c040a127981 */ /* 0x000f62000c1e9900 */
[----:B--2---:R-:W-:-:S02]  /*0870*/  ISETP.GT.U32.AND P1, PT, R22, 0xafff, PT ;  /* 0x0000afff1600780c */ /* 0x004fc40003f24070 */
[----:B---3--:R-:W-:Y:S02]  /*0880*/  ISETP.GT.U32.AND P2, PT, R24, 0xafff, PT ;  /* 0x0000afff1800780c */ /* 0x008fe40003f44070 */
[----:B----4-:R-:W-:Y:S02]  /*0890*/  ISETP.GT.U32.AND P3, PT, R20, 0xafff, PT ;  /* 0x0000afff1400780c */ /* 0x010fe40003f64070 */
[----:B-----5:R-:W-:-:S07]  /*08a0*/  ISETP.GT.U32.AND P4, PT, R18, 0xafff, PT ;  /* 0x0000afff1200780c */ /* 0x020fce0003f84070 */
[----:B------:R-:W0:Y:S08]  /*08b0*/  @!P1 LDC R19, c[0x0][0x3a8] ;  /* 0x0000ea00ff139b82 */ /* 0x000e300000000800 */
[----:B------:R-:W1:Y:S08]  /*08c0*/  @!P1 LDC.64 R16, c[0x0][0x380] ;  /* 0x0000e000ff109b82 */ /* 0x000e700000000a00 */
[----:B------:R-:W2:Y:S08]  /*08d0*/  @!P2 LDC R21, c[0x0][0x3a8] ;  /* 0x0000ea00ff15ab82 */ /* 0x000eb00000000800 */
[----:B------:R-:W3:Y:S01]  /*08e0*/  @!P2 LDC.64 R14, c[0x0][0x380] ;  /* 0x0000e000ff0eab82 */ /* 0x000ee20000000a00 */
[----:B0-----:R-:W-:-:S07]  /*08f0*/  @!P1 IMAD R19, R22, R19, R3 ;  /* 0x0000001316139224 */ /* 0x001fce00078e0203 */
[----:B------:R-:W0:Y:S01]  /*0900*/  @!P3 LDC R23, c[0x0][0x3a8] ;  /* 0x0000ea00ff17bb82 */ /* 0x000e220000000800 */
[----:B-1----:R-:W-:-:S06]  /*0910*/  @!P1 IMAD.WIDE R16, R19, 0x2, R16 ;  /* 0x0000000213109825 */ /* 0x002fcc00078e0210 */
[----:B------:R-:W4:Y:S01]  /*0920*/  @!P1 LDG.E.U16.CONSTANT R16, desc[UR4][R16.64] ;  /* 0x0000000410109981 */ /* 0x000f22000c1e9500 */
[----:B------:R-:W1:Y:S01]  /*0930*/  @!P4 LDC R5, c[0x0][0x3a8] ;  /* 0x0000ea00ff05cb82 */ /* 0x000e620000000800 */
[----:B--2---:R-:W-:-:S07]  /*0940*/  @!P2 IMAD R19, R24, R21, R3 ;  /* 0x000000151813a224 */ /* 0x004fce00078e0203 */
[----:B------:R-:W2:Y:S08]  /*0950*/  @!P3 LDC.64 R12, c[0x0][0x380] ;  /* 0x0000e000ff0cbb82 */ /* 0x000eb00000000a00 */
[----:B------:R-:W5:Y:S01]  /*0960*/  @!P4 LDC.64 R10, c[0x0][0x380] ;  /* 0x0000e000ff0acb82 */ /* 0x000f620000000a00 */
[----:B---3--:R-:W-:-:S04]  /*0970*/  @!P2 IMAD.WIDE R14, R19, 0x2, R14 ;  /* 0x00000002130ea825 */ /* 0x008fc800078e020e */
[--C-:B0-----:R-:W-:Y:S02]  /*0980*/  @!P3 IMAD R21, R20, R23, R3.reuse ;  /* 0x000000171415b224 */ /* 0x101fe400078e0203 */
[----:B------:R-:W3:Y:S01]  /*0990*/  @!P2 LDG.E.U16.CONSTANT R14, desc[UR4][R14.64] ;  /* 0x000000040e0ea981 */ /* 0x000ee2000c1e9500 */
[----:B-1----:R-:W-:Y:S02]  /*09a0*/  @!P4 IMAD R5, R18, R5, R3 ;  /* 0x000000051205c224 */ /* 0x002fe400078e0203 */
[----:B--2---:R-:W-:-:S06]  /*09b0*/  @!P3 IMAD.WIDE R12, R21, 0x2, R12 ;  /* 0x00000002150cb825 */ /* 0x004fcc00078e020c */
[----:B------:R-:W2:Y:S01]  /*09c0*/  @!P3 LDG.E.U16.CONSTANT R12, desc[UR4][R12.64] ;  /* 0x000000040c0cb981 */ /* 0x000ea2000c1e9500 */
[----:B-----5:R-:W-:-:S06]  /*09d0*/  @!P4 IMAD.WIDE R10, R5, 0x2, R10 ;  /* 0x00000002050ac825 */ /* 0x020fcc00078e020a */
[----:B------:R-:W5:Y:S01]  /*09e0*/  @!P4 LDG.E.U16.CONSTANT R10, desc[UR4][R10.64] ;  /* 0x000000040a0ac981 */ /* 0x000f62000c1e9500 */
[----:B------:R-:W-:Y:S01]  /*09f0*/  VIADD R7, R7, 0x4 ;  /* 0x0000000407077836 */ /* 0x000fe20000000000 */
[----:B----4-:R-:W-:-:S05]  /*0a00*/  @!P1 PRMT R5, R16, 0x9910, RZ ;  /* 0x0000991010059816 */ /* 0x010fca00000000ff */
[----:B------:R-:W-:Y:S01]  /*0a10*/  @!P1 IMAD.IADD R0, R0, 0x1, R5 ;  /* 0x0000000100009824 */ /* 0x000fe200078e0205 */
[----:B---3--:R-:W-:-:S05]  /*0a20*/  @!P2 PRMT R16, R14, 0x9910, RZ ;  /* 0x000099100e10a816 */ /* 0x008fca00000000ff */
[----:B------:R-:W-:-:S04]  /*0a30*/  @!P2 IMAD.MOV.U32 R5, RZ, RZ, R16 ;  /* 0x000000ffff05a224 */ /* 0x000fc800078e0010 */
[----:B------:R-:W-:Y:S01]  /*0a40*/  @!P2 IMAD.IADD R0, R0, 0x1, R5 ;  /* 0x000000010000a824 */ /* 0x000fe200078e0205 */
[----:B--2---:R-:W-:Y:S02]  /*0a50*/  @!P3 PRMT R15, R12, 0x9910, RZ ;  /* 0x000099100c0fb816 */ /* 0x004fe400000000ff */
[----:B-----5:R-:W-:-:S03]  /*0a60*/  @!P4 PRMT R16, R10, 0x9910, RZ ;  /* 0x000099100a10c816 */ /* 0x020fc600000000ff */
[----:B------:R-:W-:Y:S01]  /*0a70*/  @!P3 IMAD.IADD R0, R0, 0x1, R15 ;  /* 0x000000010000b824 */ /* 0x000fe200078e020f */
[----:B------:R-:W-:-:S05]  /*0a80*/  @!P4 MOV R5, R16 ;  /* 0x000000100005c202 */ /* 0x000fca0000000f00 */
[----:B------:R-:W-:-:S07]  /*0a90*/  @!P4 IMAD.IADD R0, R0, 0x1, R5 ;  /* 0x000000010000c824 */ /* 0x000fce00078e0205 */
.L_x_41:
[----:B------:R-:W-:Y:S05]  /*0aa0*/  @!P0 BRA `(.L_x_38) ;  /* 0x0000000000b08947 */ /* 0x000fea0003800000 */
[----:B------:R-:W-:Y:S02]  /*0ab0*/  ISETP.NE.AND P0, PT, R9, 0x1, PT ;  /* 0x000000010900780c */ /* 0x000fe40003f05270 */
[----:B------:R-:W-:-:S04]  /*0ac0*/  LOP3.LUT R4, R4, 0x1, RZ, 0xc0, !PT ;  /* 0x0000000104047812 */ /* 0x000fc800078ec0ff */
[----:B------:R-:W-:-:S07]  /*0ad0*/  ISETP.NE.U32.AND P2, PT, R4, 0x1, PT ;  /* 0x000000010400780c */ /* 0x000fce0003f45070 */
[----:B------:R-:W-:Y:S06]  /*0ae0*/  @!P0 BRA `(.L_x_42) ;  /* 0x0000000000608947 */ /* 0x000fec0003800000 */
[----:B------:R-:W0:Y:S01]  /*0af0*/  LDC.64 R12, c[0x0][0x390] ;  /* 0x0000e400ff0c7b82 */ /* 0x000e220000000a00 */
[----:B------:R-:W-:-:S05]  /*0b00*/  IADD3 R4, P0, PT, R6, R7, RZ ;  /* 0x0000000706047210 */ /* 0x000fca0007f1e0ff */
[----:B------:R-:W-:Y:S01]  /*0b10*/  IMAD.X R5, RZ, RZ, R8, P0 ;  /* 0x000000ffff057224 */ /* 0x000fe200000e0608 */
[----:B0-----:R-:W-:-:S04]  /*0b20*/  LEA R12, P0, R4, R12, 0x2 ;  /* 0x0000000c040c7211 */ /* 0x001fc800078010ff */
[----:B------:R-:W-:-:S05]  /*0b30*/  LEA.HI.X R13, R4, R13, R5, 0x2, P0 ;  /* 0x0000000d040d7211 */ /* 0x000fca00000f1405 */
[----:B------:R-:W2:Y:S04]  /*0b40*/  LDG.E.CONSTANT R14, desc[UR4][R12.64] ;  /* 0x000000040c0e7981 */ /* 0x000ea8000c1e9900 */
[----:B------:R-:W3:Y:S01]  /*0b50*/  LDG.E.CONSTANT R16, desc[UR4][R12.64+0x4] ;  /* 0x000004040c107981 */ /* 0x000ee2000c1e9900 */
[----:B--2---:R-:W-:Y:S02]  /*0b60*/  ISETP.GT.U32.AND P0, PT, R14, 0xafff, PT ;  /* 0x0000afff0e00780c */ /* 0x004fe40003f04070 */
[----:B---3--:R-:W-:-:S11]  /*0b70*/  ISETP.GT.U32.AND P1, PT, R16, 0xafff, PT ;  /* 0x0000afff1000780c */ /* 0x008fd60003f24070 */
[----:B------:R-:W0:Y:S08]  /*0b80*/  @!P0 LDC R9, c[0x0][0x3a8] ;  /* 0x0000ea00ff098b82 */ /* 0x000e300000000800 */
[----:B------:R-:W1:Y:S08]  /*0b90*/  @!P1 LDC R15, c[0x0][0x3a8] ;  /* 0x0000ea00ff0f9b82 */ /* 0x000e700000000800 */
[----:B------:R-:W2:Y:S08]  /*0ba0*/  @!P0 LDC.64 R10, c[0x0][0x380] ;  /* 0x0000e000ff0a8b82 */ /* 0x000eb00000000a00 */
[----:B------:R-:W3:Y:S01]  /*0bb0*/  @!P1 LDC.64 R4, c[0x0][0x380] ;  /* 0x0000e000ff049b82 */ /* 0x000ee20000000a00 */
[----:B0-----:R-:W-:-:S02]  /*0bc0*/  @!P0 IMAD R9, R14, R9, R3 ;  /* 0x000000090e098224 */ /* 0x001fc400078e0203 */
[----:B-1----:R-:W-:Y:S02]  /*0bd0*/  @!P1 IMAD R15, R16, R15, R3 ;  /* 0x0000000f100f9224 */ /* 0x002fe400078e0203 */
[----:B--2---:R-:W-:-:S06]  /*0be0*/  @!P0 IMAD.WIDE R10, R9, 0x2, R10 ;  /* 0x00000002090a8825 */ /* 0x004fcc00078e020a */
[----:B------:R-:W2:Y:S01]  /*0bf0*/  @!P0 LDG.E.U16.CONSTANT R10, desc[UR4][R10.64] ;  /* 0x000000040a0a8981 */ /* 0x000ea2000c1e9500 */
[----:B---3--:R-:W-:-:S06]  /*0c00*/  @!P1 IMAD.WIDE R4, R15, 0x2, R4 ;  /* 0x000000020f049825 */ /* 0x008fcc00078e0204 */
[----:B------:R-:W3:Y:S01]  /*0c10*/  @!P1 LDG.E.U16.CONSTANT R4, desc[UR4][R4.64] ;  /* 0x0000000404049981 */ /* 0x000ee2000c1e9500 */
[----:B------:R-:W-:Y:S02]  /*0c20*/  IADD3 R7, PT, PT, R7, 0x2, RZ ;  /* 0x0000000207077810 */ /* 0x000fe40007ffe0ff */
[----:B--2---:R-:W-:-:S05]  /*0c30*/  @!P0 PRMT R9, R10, 0x9910, RZ ;  /* 0x000099100a098816 */ /* 0x004fca00000000ff */
[----:B------:R-:W-:Y:S01]  /*0c40*/  @!P0 IMAD.IADD R0, R0, 0x1, R9 ;  /* 0x0000000100008824 */ /* 0x000fe200078e0209 */
[----:B---3--:R-:W-:-:S05]  /*0c50*/  @!P1 PRMT R13, R4, 0x9910, RZ ;  /* 0x00009910040d9816 */ /* 0x008fca00000000ff */
[----:B------:R-:W-:-:S07]  /*0c60*/  @!P1 IMAD.IADD R0, R0, 0x1, R13 ;  /* 0x0000000100009824 */ /* 0x000fce00078e020d */
.L_x_42:
[----:B------:R-:W-:Y:S05]  /*0c70*/  @P2 BRA `(.L_x_38) ;  /* 0x00000000003c2947 */ /* 0x000fea0003800000 */
[----:B------:R-:W0:Y:S01]  /*0c80*/  LDC.64 R4, c[0x0][0x390] ;  /* 0x0000e400ff047b82 */ /* 0x000e220000000a00 */
[----:B------:R-:W-:-:S05]  /*0c90*/  IADD3 R6, P0, PT, R6, R7, RZ ;  /* 0x0000000706067210 */ /* 0x000fca0007f1e0ff */
[----:B------:R-:W-:Y:S01]  /*0ca0*/  IMAD.X R8, RZ, RZ, R8, P0 ;  /* 0x000000ffff087224 */ /* 0x000fe200000e0608 */
[----:B0-----:R-:W-:-:S04]  /*0cb0*/  LEA R4, P0, R6, R4, 0x2 ;  /* 0x0000000406047211 */ /* 0x001fc800078010ff */
[----:B------:R-:W-:-:S05]  /*0cc0*/  LEA.HI.X R5, R6, R5, R8, 0x2, P0 ;  /* 0x0000000506057211 */ /* 0x000fca00000f1408 */
[----:B------:R-:W2:Y:S02]  /*0cd0*/  LDG.E.CONSTANT R6, desc[UR4][R4.64] ;  /* 0x0000000404067981 */ /* 0x000ea4000c1e9900 */
[----:B--2---:R-:W-:-:S13]  /*0ce0*/  ISETP.GT.U32.AND P0, PT, R6, 0xafff, PT ;  /* 0x0000afff0600780c */ /* 0x004fda0003f04070 */
[----:B------:R-:W-:Y:S05]  /*0cf0*/  @P0 BRA `(.L_x_38) ;  /* 0x00000000001c0947 */ /* 0x000fea0003800000 */
[----:B------:R-:W0:Y:S01]  /*0d00*/  LDC.64 R4, c[0x0][0x380] ;  /* 0x0000e000ff047b82 */ /* 0x000e220000000a00 */
[----:B------:R-:W1:Y:S02]  /*0d10*/  LDCU UR6, c[0x0][0x3a8] ;  /* 0x00007500ff0677ac */ /* 0x000e640008000800 */
[----:B-1----:R-:W-:-:S04]  /*0d20*/  IMAD R7, R6, UR6, R3 ;  /* 0x0000000606077c24 */ /* 0x002fc8000f8e0203 */
[----:B0-----:R-:W-:-:S06]  /*0d30*/  IMAD.WIDE R4, R7, 0x2, R4 ;  /* 0x0000000207047825 */ /* 0x001fcc00078e0204 */
[----:B------:R-:W2:Y:S02]  /*0d40*/  LDG.E.U16.CONSTANT R4, desc[UR4][R4.64] ;  /* 0x0000000404047981 */ /* 0x000ea4000c1e9500 */
[----:B--2---:R-:W-:-:S05]  /*0d50*/  PRMT R7, R4, 0x9910, RZ ;  /* 0x0000991004077816 */ /* 0x004fca00000000ff */
[----:B------:R-:W-:-:S07]  /*0d60*/  IMAD.IADD R0, R0, 0x1, R7 ;  /* 0x0000000100007824 */ /* 0x000fce00078e0207 */
.L_x_38:
[----:B------:R-:W0:Y:S01]  /*0d70*/  LDCU UR6, c[0x0][0x3a8] ;  /* 0x00007500ff0677ac */ /* 0x000e220008000800 */
[----:B------:R-:W1:Y:S01]  /*0d80*/  LDC.64 R4, c[0x0][0x3a0] ;  /* 0x0000e800ff047b82 */ /* 0x000e620000000a00 */
[----:B0-----:R-:W-:-:S04]  /*0d90*/  IMAD R2, R2, UR6, RZ ;  /* 0x0000000602027c24 */ /* 0x001fc8000f8e02ff */
[----:B------:R-:W-:-:S04]  /*0da0*/  IMAD R3, R2, 0x2, R3 ;  /* 0x0000000202037824 */ /* 0x000fc800078e0203 */
[----:B-1----:R-:W-:-:S05]  /*0db0*/  IMAD.WIDE R2, R3, 0x4, R4 ;  /* 0x0000000403027825 */ /* 0x002fca00078e0204 */
[----:B------:R-:W-:Y:S01]  /*0dc0*/  STG.E desc[UR4][R2.64], R0 ;  /* 0x0000000002007986 */ /* 0x000fe2000c101904 */
[----:B------:R-:W-:Y:S05]  /*0dd0*/  EXIT ;  /* 0x000000000000794d */ /* 0x000fea0003800000 */
.L_x_43:
        /* <DEDUP_REMOVED lines=10> */
.L_x_172:


//--------------------- .text._Z25double_incremental_updatePKsPKiS2_S2_S2_PKjS2_Piii --------------------------
	.section	.text._Z25double_incremental_updatePKsPKiS2_S2_S2_PKjS2_Piii,"ax",@progbits
	.align	128
        .global         _Z25double_incremental_updatePKsPKiS2_S2_S2_PKjS2_Piii
        .type           _Z25double_incremental_updatePKsPKiS2_S2_S2_PKjS2_Piii,@function
        .size           _Z25double_incremental_updatePKsPKiS2_S2_S2_PKjS2_Piii,(.L_x_173 - _Z25double_incremental_updatePKsPKiS2_S2_S2_PKjS2_Piii)
        .other          _Z25double_incremental_updatePKsPKiS2_S2_S2_PKjS2_Piii,@"STO_CUDA_ENTRY STV_DEFAULT"
_Z25double_incremental_updatePKsPKiS2_S2_S2_PKjS2_Piii:
.text._Z25double_incremental_updatePKsPKiS2_S2_S2_PKjS2_Piii:
[----:B------:R-:W-:Y:S01]  /*0000*/  LDC R1, c[0x0][0x37c] ;  /* 0x0000df00ff017b82 */ /* 0x000fe20000000800 */
[----:B------:R-:W0:Y:S07]  /*0010*/  S2R R3, SR_TID.X ;  /* 0x0000000000037919 */ /* 0x000e2e0000002100 */
[----:B------:R-:W0:Y:S01]  /*0020*/  S2UR UR4, SR_CTAID.X ;  /* 0x00000000000479c3 */ /* 0x000e220000002500 */
[----:B------:R-:W1:Y:S07]  /*0030*/  LDCU UR8, c[0x0][0x3c0] ;  /* 0x00007800ff0877ac */ /* 0x000e6e0008000800 */
[----:B------:R-:W0:Y:S02]  /*0040*/  LDC R2, c[0x0][0x360] ;  /* 0x0000d800ff027b82 */ /* 0x000e240000000800 */
[----:B0-----:R-:W-:-:S05]  /*0050*/  IMAD R2, R2, UR4, R3 ;  /* 0x0000000402027c24 */ /* 0x001fca000f8e0203 */
[----:B-1----:R-:W-:-:S13]  /*0060*/  ISETP.GE.AND P0, PT, R2, UR8, PT ;  /* 0x0000000802007c0c */ /* 0x002fda000bf06270 */
[----:B------:R-:W-:Y:S05]  /*0070*/  @P0 EXIT ;  /* 0x000000000000094d */ /* 0x000fea0003800000 */
[----:B------:R-:W0:Y:S01]  /*0080*/  LDC.64 R8, c[0x0][0x3a8] ;  /* 0x0000ea00ff087b82 */ /* 0x000e220000000a00 */
[----:B------:R-:W0:Y:S07]  /*0090*/  LDCU.64 UR6, c[0x0][0x358] ;  /* 0x00006b00ff0677ac */ /* 0x000e2e0008000a00 */
[----:B------:R-:W1:Y:S08]  /*00a0*/  LDC R5, c[0x0][0x3c4] ;  /* 0x0000f100ff057b82 */ /* 0x000e700000000800 */
[----:B------:R-:W2:Y:S01]  /*00b0*/  LDC.64 R10, c[0x0][0x3b0] ;  /* 0x0000ec00ff0a7b82 */ /* 0x000ea20000000a00 */
[----:B0-----:R-:W3:Y:S04]  /*00c0*/  LDG.E.CONSTANT R3, desc[UR6][R8.64+0x4] ;  /* 0x0000040608037981 */ /* 0x001ee8000c1e9900 */
[----:B------:R0:W5:Y:S01]  /*00d0*/  LDG.E.CONSTANT R6, desc[UR6][R8.64+0x8] ;  /* 0x0000080608067981 */ /* 0x000162000c1e9900 */
[----:B-1----:R-:W-:-:S03]  /*00e0*/  IMAD R4, R5, UR8, R2 ;  /* 0x0000000805047c24 */ /* 0x002fc6000f8e0202 */
[----:B------:R0:W5:Y:S04]  /*00f0*/  LDG.E.CONSTANT R7, desc[UR6][R8.64+0xc] ;  /* 0x00000c0608077981 */ /* 0x000168000c1e9900 */
[----:B------:R0:W5:Y:S01]  /*0100*/  LDG.E.CONSTANT R5, desc[UR6][R8.64] ;  /* 0x0000000608057981 */ /* 0x000162000c1e9900 */
[----:B--2---:R-:W-:-:S05]  /*0110*/  IMAD.WIDE R10, R4, 0x4, R10 ;  /* 0x00000004040a7825 */ /* 0x004fca00078e020a */
[----:B------:R0:W5:Y:S01]  /*0120*/  LDG.E.CONSTANT R0, desc[UR6][R10.64] ;  /* 0x000000060a007981 */ /* 0x000162000c1e9900 */
[----:B---3--:R-:W-:-:S13]  /*0130*/  ISETP.GE.AND P0, PT, R3, 0x1, PT ;  /* 0x000000010300780c */ /* 0x008fda0003f06270 */
[----:B0-----:R-:W-:Y:S05]  /*0140*/  @!P0 BRA `(.L_x_44) ;  /* 0x0000000c00f88947 */ /* 0x001fea0003800000 */
[C---:B------:R-:W-:Y:S01]  /*0150*/  ISETP.GE.U32.AND P0, PT, R3.reuse, 0x8, PT ;  /* 0x000000080300780c */ /* 0x040fe20003f06070 */
[----:B------:R-:W-:Y:S01]  /*0160*/  IMAD.MOV.U32 R9, RZ, RZ, RZ ;  /* 0x000000ffff097224 */ /* 0x000fe200078e00ff */
[----:B------:R-:W-:-:S11]  /*0170*/  LOP3.LUT R8, R3, 0x7, RZ, 0xc0, !PT ;  /* 0x0000000703087812 */ /* 0x000fd600078ec0ff */
[----:B------:R-:W-:Y:S05]  /*0180*/  @!P0 BRA `(.L_x_45) ;  /* 0x0000000800988947 */ /* 0x000fea0003800000 */
[----:B------:R-:W0:Y:S01]  /*0190*/  LDC.64 R10, c[0x0][0x390] ;  /* 0x0000e400ff0a7b82 */ /* 0x000e220000000a00 */
[----:B------:R-:W1:Y:S01]  /*01a0*/  LDCU.64 UR4, c[0x0][0x390] ;  /* 0x00007200ff0477ac */ /* 0x000e620008000a00 */
[----:B0-----:R-:W2:Y:S01]  /*01b0*/  LDG.E.CONSTANT R11, desc[UR6][R10.64] ;  /* 0x000000060a0b7981 */ /* 0x001ea2000c1e9900 */
[----:B-1----:R-:W-:-:S04]  /*01c0*/  UIADD3 UR4, UP0, UPT, UR4, 0x10, URZ ;  /* 0x0000001004047890 */ /* 0x002fc8000ff1e0ff */
[----:B------:R-:W-:Y:S02]  /*01d0*/  UIADD3.X UR5, UPT, UPT, URZ, UR5, URZ, UP0, !UPT ;  /* 0x00000005ff057290 */ /* 0x000fe400087fe4ff */
[----:B------:R-:W-:-:S04]  /*01e0*/  IMAD.U32 R12, RZ, RZ, UR4 ;  /* 0x00000004ff0c7e24 */ /* 0x000fc8000f8e00ff */
[----:B------:R-:W-:-:S05]  /*01f0*/  MOV R13, UR5 ;  /* 0x00000005000d7c02 */ /* 0x000fca0008000f00 */
[----:B------:R-:W3:Y:S04]  /*0200*/  LDG.E.CONSTANT R20, desc[UR6][R12.64+-0xc] ;  /* 0xfffff4060c147981 */ /* 0x000ee8000c1e9900 */
[----:B------:R-:W4:Y:S04]  /*0210*/  LDG.E.CONSTANT R21, desc[UR6][R12.64+-0x8] ;  /* 0xfffff8060c157981 */ /* 0x000f28000c1e9900 */
[----:B------:R-:W4:Y:S04]  /*0220*/  LDG.E.CONSTANT R29, desc[UR6][R12.64+-0x4] ;  /* 0xfffffc060c1d7981 */ /* 0x000f28000c1e9900 */
[----:B------:R-:W4:Y:S04]  /*0230*/  LDG.E.CONSTANT R27, desc[UR6][R12.64] ;  /* 0x000000060c1b7981 */ /* 0x000f28000c1e9900 */
[----:B------:R-:W4:Y:S04]  /*0240*/  LDG.E.CONSTANT R25, desc[UR6][R12.64+0x4] ;  /* 0x000004060c197981 */ /* 0x000f28000c1e9900 */
[----:B------:R-:W4:Y:S04]  /*0250*/  LDG.E.CONSTANT R9, desc[UR6][R12.64+0x8] ;  /* 0x000008060c097981 */ /* 0x000f28000c1e9900 */
[----:B------:R0:W4:Y:S01]  /*0260*/  LDG.E.CONSTANT R23, desc[UR6][R12.64+0xc] ;  /* 0x00000c060c177981 */ /* 0x000122000c1e9900 */
[----:B--2---:R-:W-:-:S13]  /*0270*/  ISETP.GE.AND P6, PT, R11, RZ, PT ;  /* 0x000000ff0b00720c */ /* 0x004fda0003fc6270 */
[----:B------:R-:W1:Y:S01]  /*0280*/  @P6 LDC.64 R14, c[0x0][0x380] ;  /* 0x0000e000ff0e6b82 */ /* 0x000e620000000a00 */
[----:B------:R-:W-:-:S04]  /*0290*/  @P6 IMAD R11, R11, UR8, R2 ;  /* 0x000000080b0b6c24 */ /* 0x000fc8000f8e0202 */
[----:B-1----:R-:W-:-:S06]  /*02a0*/  @P6 IMAD.WIDE R14, R11, 0x2, R14 ;  /* 0x000000020b0e6825 */ /* 0x002fcc00078e020e */
[----:B------:R-:W2:Y:S01]  /*02b0*/  @P6 LDG.E.U16.CONSTANT R14, desc[UR6][R14.64] ;  /* 0x000000060e0e6981 */ /* 0x000ea2000c1e9500 */
[----:B---3--:R-:W-:Y:S02]  /*02c0*/  ISETP.GE.AND P0, PT, R20, RZ, PT ;  /* 0x000000ff1400720c */ /* 0x008fe40003f06270 */
[----:B----4-:R-:W-:Y:S02]  /*02d0*/  ISETP.GE.AND P1, PT, R21, RZ, PT ;  /* 0x000000ff1500720c */ /* 0x010fe40003f26270 */
[----:B------:R-:W-:Y:S02]  /*02e0*/  ISETP.GE.AND P2, PT, R29, RZ, PT ;  /* 0x000000ff1d00720c */ /* 0x000fe40003f46270 */
[----:B------:R-:W-:-:S07]  /*02f0*/  ISETP.GE.AND P3, PT, R27, RZ, PT ;  /* 0x000000ff1b00720c */ /* 0x000fce0003f66270 */
[----:B------:R-:W1:Y:S08]  /*0300*/  @P0 LDC.64 R16, c[0x0][0x380] ;  /* 0x0000e000ff100b82 */ /* 0x000e700000000a00 */
[----:B------:R-:W3:Y:S01]  /*0310*/  @P1 LDC.64 R18, c[0x0][0x380] ;  /* 0x0000e000ff121b82 */ /* 0x000ee20000000a00 */
[----:B------:R-:W-:Y:S02]  /*0320*/  ISETP.GE.AND P4, PT, R25, RZ, PT ;  /* 0x000000ff1900720c */ /* 0x000fe40003f86270 */
[----:B------:R-:W-:-:S05]  /*0330*/  ISETP.GE.AND P5, PT, R9, RZ, PT ;  /* 0x000000ff0900720c */ /* 0x000fca0003fa6270 */
[----:B------:R-:W4:Y:S01]  /*0340*/  @P2 LDC.64 R10, c[0x0][0x380] ;  /* 0x0000e000ff0a2b82 */ /* 0x000f220000000a00 */
[--C-:B------:R-:W-:Y:S02]  /*0350*/  @P0 IMAD R20, R20, UR8, R2.reuse ;  /* 0x0000000814140c24 */ /* 0x100fe4000f8e0202 */
[----:B------:R-:W-:-:S05]  /*0360*/  @P1 IMAD R21, R21, UR8, R2 ;  /* 0x0000000815151c24 */ /* 0x000fca000f8e0202 */
[----:B0-----:R-:W0:Y:S01]  /*0370*/  @P3 LDC.64 R12, c[0x0][0x380] ;  /* 0x0000e000ff0c3b82 */ /* 0x001e220000000a00 */
[----:B-1----:R-:W-:-:S04]  /*0380*/  @P0 IMAD.WIDE R16, R20, 0x2, R16 ;  /* 0x0000000214100825 */ /* 0x002fc800078e0210 */
[----:B------:R-:W-:Y:S02]  /*0390*/  @P2 IMAD R29, R29, UR8, R2 ;  /* 0x000000081d1d2c24 */ /* 0x000fe4000f8e0202 */
[----:B------:R-:W2:Y:S01]  /*03a0*/  @P0 LDG.E.U16.CONSTANT R16, desc[UR6][R16.64] ;  /* 0x0000000610100981 */ /* 0x000ea2000c1e9500 */
[----:B---3--:R-:W-:Y:S02]  /*03b0*/  @P1 IMAD.WIDE R18, R21, 0x2, R18 ;  /* 0x0000000215121825 */ /* 0x008fe400078e0212 */
[----:B------:R-:W1:Y:S02]  /*03c0*/  @P5 LDC.64 R20, c[0x0][0x380] ;  /* 0x0000e000ff145b82 */ /* 0x000e640000000a00 */
[----:B------:R-:W-:Y:S02]  /*03d0*/  @P3 IMAD R27, R27, UR8, R2 ;  /* 0x000000081b1b3c24 */ /* 0x000fe4000f8e0202 */
[----:B------:R-:W3:Y:S01]  /*03e0*/  @P1 LDG.E.U16.CONSTANT R18, desc[UR6][R18.64] ;  /* 0x0000000612121981 */ /* 0x000ee2000c1e9500 */
[----:B----4-:R-:W-:-:S06]  /*03f0*/  @P2 IMAD.WIDE R28, R29, 0x2, R10 ;  /* 0x000000021d1c2825 */ /* 0x010fcc00078e020a */
[----:B------:R-:W4:Y:S01]  /*0400*/  @P2 LDG.E.U16.CONSTANT R28, desc[UR6][R28.64] ;  /* 0x000000061c1c2981 */ /* 0x000f22000c1e9500 */
[----:B0-----:R-:W-:-:S04]  /*0410*/  @P3 IMAD.WIDE R12, R27, 0x2, R12 ;  /* 0x000000021b0c3825 */ /* 0x001fc800078e020c */
[--C-:B------:R-:W-:Y:S02]  /*0420*/  @P4 IMAD R25, R25, UR8, R2.reuse ;  /* 0x0000000819194c24 */ /* 0x100fe4000f8e0202 */
[----:B------:R-:W4:Y:S01]  /*0430*/  @P3 LDG.E.U16.CONSTANT R12, desc[UR6][R12.64] ;  /* 0x000000060c0c3981 */ /* 0x000f22000c1e9500 */
[----:B------:R-:W-:-:S04]  /*0440*/  @P5 IMAD R9, R9, UR8, R2 ;  /* 0x0000000809095c24 */ /* 0x000fc8000f8e0202 */
[----:B-1----:R-:W-:-:S06]  /*0450*/  @P5 IMAD.WIDE R20, R9, 0x2, R20 ;  /* 0x0000000209145825 */ /* 0x002fcc00078e0214 */
[----:B------:R-:W4:Y:S01]  /*0460*/  @P5 LDG.E.U16.CONSTANT R20, desc[UR6][R20.64] ;  /* 0x0000000614145981 */ /* 0x000f22000c1e9500 */
[----:B--2---:R-:W-:-:S05]  /*0470*/  @P6 PRMT R15, R14, 0x9910, RZ ;  /* 0x000099100e0f6816 */ /* 0x004fca00000000ff */
[----:B-----5:R-:W-:Y:S02]  /*0480*/  @P6 IMAD.IADD R0, R0, 0x1, -R15 ;  /* 0x0000000100006824 */ /* 0x020fe400078e0a0f */
[----:B------:R-:W0:Y:S01]  /*0490*/  @P4 LDC.64 R14, c[0x0][0x380] ;  /* 0x0000e000ff0e4b82 */ /* 0x000e220000000a00 */
[----:B------:R-:W-:-:S13]  /*04a0*/  ISETP.GE.AND P6, PT, R23, RZ, PT ;  /* 0x000000ff1700720c */ /* 0x000fda0003fc6270 */
[----:B------:R-:W1:Y:S01]  /*04b0*/  @P6 LDC.64 R10, c[0x0][0x380] ;  /* 0x0000e000ff0a6b82 */ /* 0x000e620000000a00 */
[----:B0-----:R-:W-:-:S06]  /*04c0*/  @P4 IMAD.WIDE R14, R25, 0x2, R14 ;  /* 0x00000002190e4825 */ /* 0x001fcc00078e020e */
[----:B------:R-:W2:Y:S01]  /*04d0*/  @P4 LDG.E.U16.CONSTANT R14, desc[UR6][R14.64] ;  /* 0x000000060e0e4981 */ /* 0x000ea2000c1e9500 */
[----:B------:R-:W-:-:S04]  /*04e0*/  @P6 IMAD R23, R23, UR8, R2 ;  /* 0x0000000817176c24 */ /* 0x000fc8000f8e0202 */
[----:B-1----:R-:W-:-:S06]  /*04f0*/  @P6 IMAD.WIDE R10, R23, 0x2, R10 ;  /* 0x00000002170a6825 */ /* 0x002fcc00078e020a */
[----:B------:R2:W2:Y:S01]  /*0500*/  @P6 LDG.E.U16.CONSTANT R10, desc[UR6][R10.64] ;  /* 0x000000060a0a6981 */ /* 0x0004a2000c1e9500 */
[----:B------:R-:W-:Y:S02]  /*0510*/  @P0 PRMT R9, R16, 0x9910, RZ ;  /* 0x0000991010090816 */ /* 0x000fe400000000ff */
[----:B---3--:R-:W-:-:S03]  /*0520*/  @P1 PRMT R18, R18, 0x9910, RZ ;  /* 0x0000991012121816 */ /* 0x008fc600000000ff */
[----:B------:R-:W-:Y:S01]  /*0530*/  @P0 IMAD.IADD R0, R0, 0x1, -R9 ;  /* 0x0000000100000824 */ /* 0x000fe200078e0a09 */
[----:B------:R-:W-:Y:S02]  /*0540*/  @P1 MOV R9, R18 ;  /* 0x0000001200091202 */ /* 0x000fe40000000f00 */
[----:B----4-:R-:W-:-:S03]  /*0550*/  @P2 PRMT R28, R28, 0x9910, RZ ;  /* 0x000099101c1c2816 */ /* 0x010fc600000000ff */
[----:B------:R-:W-:Y:S02]  /*0560*/  @P1 IMAD.IADD R0, R0, 0x1, -R9 ;  /* 0x0000000100001824 */ /* 0x000fe400078e0a09 */
[----:B------:R-:W-:Y:S01]  /*0570*/  @P2 IMAD.MOV.U32 R9, RZ, RZ, R28 ;  /* 0x000000ffff092224 */ /* 0x000fe200078e001c */
[----:B------:R-:W-:-:S04]  /*0580*/  @P3 PRMT R12, R12, 0x9910, RZ ;  /* 0x000099100c0c3816 */ /* 0x000fc800000000ff */
[----:B------:R-:W-:Y:S01]  /*0590*/  @P2 IADD3 R0, PT, PT, R0, -R9, RZ ;  /* 0x8000000900002210 */ /* 0x000fe20007ffe0ff */
[----:B------:R-:W-:-:S04]  /*05a0*/  @P3 IMAD.MOV.U32 R9, RZ, RZ, R12 ;  /* 0x000000ffff093224 */ /* 0x000fc800078e000c */
[----:B------:R-:W-:Y:S01]  /*05b0*/  @P3 IMAD.IADD R0, R0, 0x1, -R9 ;  /* 0x0000000100003824 */ /* 0x000fe200078e0a09 */
[----:B------:R-:W-:Y:S02]  /*05c0*/  @P5 PRMT R20, R20, 0x9910, RZ ;  /* 0x0000991014145816 */ /* 0x000fe400000000ff */
[----:B------:R-:W-:Y:S01]  /*05d0*/  LOP3.LUT R9, R3, 0x7ffffff8, RZ, 0xc0, !PT ;  /* 0x7ffffff803097812 */ /* 0x000fe200078ec0ff */
[----:B------:R-:W-:-:S04]  /*05e0*/  UIADD3 UR4, UP0, UPT, UR4, 0x20, URZ ;  /* 0x0000002004047890 */ /* 0x000fc8000ff1e0ff */
[----:B------:R-:W-:Y:S01]  /*05f0*/  UIADD3.X UR5, UPT, UPT, URZ, UR5, URZ, UP0, !UPT ;  /* 0x00000005ff057290 */ /* 0x000fe200087fe4ff */
[----:B--2---:R-:W-:-:S04]  /*0600*/  @P4 PRMT R11, R14, 0x9910, RZ ;  /* 0x000099100e0b4816 */ /* 0x004fc800000000ff */
[----:B------:R-:W-:Y:S01]  /*0610*/  @P4 IADD3 R0, PT, PT, R0, -R11, RZ ;  /* 0x8000000b00004210 */ /* 0x000fe20007ffe0ff */
[----:B------:R-:W-:Y:S01]  /*0620*/  @P5 IMAD.MOV.U32 R11, RZ, RZ, R20 ;  /* 0x000000ffff0b5224 */ /* 0x000fe200078e0014 */
[----:B------:R-:W-:-:S04]  /*0630*/  IADD3 R20, PT, PT, -R9, 0x8, RZ ;  /* 0x0000000809147810 */ /* 0x000fc80007ffe1ff */
[----:B------:R-:W-:Y:S01]  /*0640*/  ISETP.NE.AND P0, PT, R20, RZ, PT ;  /* 0x000000ff1400720c */ /* 0x000fe20003f05270 */
[----:B------:R-:W-:Y:S01]  /*0650*/  @P5 IMAD.IADD R0, R0, 0x1, -R11 ;  /* 0x0000000100005824 */ /* 0x000fe200078e0a0b */
[----:B------:R-:W-:-:S04]  /*0660*/  @P6 PRMT R10, R10, 0x9910, RZ ;  /* 0x000099100a0a6816 */ /* 0x000fc800000000ff */
[----:B------:R-:W-:-:S05]  /*0670*/  @P6 MOV R11, R10 ;  /* 0x0000000a000b6202 */ /* 0x000fca0000000f00 */
[----:B------:R-:W-:Y:S02]  /*0680*/  @P6 IMAD.IADD R0, R0, 0x1, -R11 ;  /* 0x0000000100006824 */ /* 0x000fe400078e0a0b */
[----:B------:R-:W-:Y:S05]  /*0690*/  @!P0 BRA `(.L_x_45) ;  /* 0x0000000400548947 */ /* 0x000fea0003800000 */
[----:B------:R-:W-:Y:S01]  /*06a0*/  IMAD.U32 R12, RZ, RZ, UR4 ;  /* 0x00000004ff0c7e24 */ /* 0x000fe2000f8e00ff */
[----:B------:R-:W-:-:S07]  /*06b0*/  MOV R13, UR5 ;  /* 0x00000005000d7c02 */ /* 0x000fce0008000f00 */
.L_x_46:
[----:B------:R-:W2:Y:S04]  /*06c0*/  LDG.E.CONSTANT R17, desc[UR6][R12.64+-0x10] ;  /* 0xfffff0060c117981 */ /* 0x000ea8000c1e9900 */
[----:B------:R-:W3:Y:S04]  /*06d0*/  LDG.E.CONSTANT R23, desc[UR6][R12.64+-0xc] ;  /* 0xfffff4060c177981 */ /* 0x000ee8000c1e9900 */
[----:B------:R-:W4:Y:S04]  /*06e0*/  LDG.E.CONSTANT R19, desc[UR6][R12.64+-0x8] ;  /* 0xfffff8060c137981 */ /* 0x000f28000c1e9900 */
[----:B------:R-:W5:Y:S04]  /*06f0*/  LDG.E.CONSTANT R29, desc[UR6][R12.64+-0x4] ;  /* 0xfffffc060c1d7981 */ /* 0x000f68000c1e9900 */
[----:B------:R-:W5:Y:S04]  /*0700*/  LDG.E.CONSTANT R15, desc[UR6][R12.64] ;  /* 0x000000060c0f7981 */ /* 0x000f68000c1e9900 */
[----:B------:R-:W5:Y:S04]  /*0710*/  LDG.E.CONSTANT R27, desc[UR6][R12.64+0x4] ;  /* 0x000004060c1b7981 */ /* 0x000f68000c1e9900 */
[----:B------:R-:W5:Y:S04]  /*0720*/  LDG.E.CONSTANT R21, desc[UR6][R12.64+0x8] ;  /* 0x000008060c157981 */ /* 0x000f68000c1e9900 */
[----:B------:R-:W5:Y:S01]  /*0730*/  LDG.E.CONSTANT R25, desc[UR6][R12.64+0xc] ;  /* 0x00000c060c197981 */ /* 0x000f62000c1e9900 */
[----:B--2---:R-:W-:-:S13]  /*0740*/  ISETP.GE.AND P4, PT, R17, RZ, PT ;  /* 0x000000ff1100720c */ /* 0x004fda0003f86270 */
[----:B------:R-:W0:Y:S08]  /*0750*/  @P4 LDC R14, c[0x0][0x3c0] ;  /* 0x0000f000ff0e4b82 */ /* 0x000e300000000800 */
[----:B------:R-:W1:Y:S01]  /*0760*/  @P4 LDC.64 R10, c[0x0][0x380] ;  /* 0x0000e000ff0a4b82 */ /* 0x000e620000000a00 */
[----:B0-----:R-:W-:-:S04]  /*0770*/  @P4 IMAD R17, R17, R14, R2 ;  /* 0x0000000e11114224 */ /* 0x001fc800078e0202 */
[----:B-1----:R-:W-:-:S06]  /*0780*/  @P4 IMAD.WIDE R16, R17, 0x2, R10 ;  /* 0x0000000211104825 */ /* 0x002fcc00078e020a */
[----:B------:R-:W2:Y:S01]  /*0790*/  @P4 LDG.E.U16.CONSTANT R16, desc[UR6][R16.64] ;  /* 0x0000000610104981 */ /* 0x000ea2000c1e9500 */
[----:B---3--:R-:W-:-:S13]  /*07a0*/  ISETP.GE.AND P1, PT, R23, RZ, PT ;  /* 0x000000ff1700720c */ /* 0x008fda0003f26270 */
[----:B------:R-:W0:Y:S08]  /*07b0*/  @P1 LDC R14, c[0x0][0x3c0] ;  /* 0x0000f000ff0e1b82 */ /* 0x000e300000000800 */
[----:B------:R-:W1:Y:S01]  /*07c0*/  @P1 LDC.64 R10, c[0x0][0x380] ;  /* 0x0000e000ff0a1b82 */ /* 0x000e620000000a00 */
[----:B----4-:R-:W-:Y:S02]  /*07d0*/  ISETP.GE.AND P0, PT, R19, RZ, PT ;  /* 0x000000ff1300720c */ /* 0x010fe40003f06270 */
[----:B-----5:R-:W-:-:S02]  /*07e0*/  ISETP.GE.AND P3, PT, R29, RZ, PT ;  /* 0x000000ff1d00720c */ /* 0x020fc40003f66270 */
[----:B------:R-:W-:-:S09]  /*07f0*/  ISETP.GE.AND P2, PT, R15, RZ, PT ;  /* 0x000000ff0f00720c */ /* 0x000fd20003f46270 */
[----:B------:R-:W3:Y:S01]  /*0800*/  @P0 LDC R26, c[0x0][0x3c0] ;  /* 0x0000f000ff1a0b82 */ /* 0x000ee20000000800 */
[----:B0-----:R-:W-:-:S07]  /*0810*/  @P1 IMAD R23, R23, R14, R2 ;  /* 0x0000000e17171224 */ /* 0x001fce00078e0202 */
[----:B------:R-:W0:Y:S01]  /*0820*/  @P3 LDC R18, c[0x0][0x3c0] ;  /* 0x0000f000ff123b82 */ /* 0x000e220000000800 */
[----:B-1----:R-:W-:Y:S01]  /*0830*/  @P1 IMAD.WIDE R22, R23, 0x2, R10 ;  /* 0x0000000217161825 */ /* 0x002fe200078e020a */
[----:B------:R-:W-:-:S04]  /*0840*/  ISETP.GE.AND P6, PT, R27, RZ, PT ;  /* 0x000000ff1b00720c */ /* 0x000fc80003fc6270 */
[----:B------:R1:W4:Y:S02]  /*0850*/  @P1 LDG.E.U16.CONSTANT R24, desc[UR6][R22.64] ;  /* 0x0000000616181981 */ /* 0x000324000c1e9500 */
[----:B------:R-:W1:Y:S01]  /*0860*/  @P2 LDC R14, c[0x0][0x3c0] ;  /* 0x0000f000ff0e2b82 */ /* 0x000e620000000800 */
[--C-:B---3--:R-:W-:Y:S02]  /*0870*/  @P0 IMAD R26, R19, R26, R2.reuse ;  /* 0x0000001a131a0224 */ /* 0x108fe400078e0202 */
[----:B0-----:R-:W-:-:S05]  /*0880*/  @P3 IMAD R29, R29, R18, R2 ;  /* 0x000000121d1d3224 */ /* 0x001fca00078e0202 */
[----:B------:R-:W0:Y:S01]  /*0890*/  @P2 LDC.64 R18, c[0x0][0x380] ;  /* 0x0000e000ff122b82 */ /* 0x000e220000000a00 */
[----:B------:R-:W-:Y:S01]  /*08a0*/  ISETP.GE.AND P5, PT, R21, RZ, PT ;  /* 0x000000ff1500720c */ /* 0x000fe20003fa6270 */
[----:B-1----:R-:W-:-:S06]  /*08b0*/  @P2 IMAD R23, R15, R14, R2 ;  /* 0x0000000e0f172224 */ /* 0x002fcc00078e0202 */
[----:B------:R-:W1:Y:S08]  /*08c0*/  @P6 LDC.64 R14, c[0x0][0x380] ;  /* 0x0000e000ff0e6b82 */ /* 0x000e700000000a00 */
[----:B------:R-:W3:Y:S01]  /*08d0*/  @P5 LDC R28, c[0x0][0x3c0] ;  /* 0x0000f000ff1c5b82 */ /* 0x000ee20000000800 */
[----:B0-----:R-:W-:-:S07]  /*08e0*/  @P2 IMAD.WIDE R18, R23, 0x2, R18 ;  /* 0x0000000217122825 */ /* 0x001fce00078e0212 */
[----:B------:R-:W0:Y:S01]  /*08f0*/  @P5 LDC.64 R22, c[0x0][0x380] ;  /* 0x0000e000ff165b82 */ /* 0x000e220000000a00 */
[----:B------:R-:W5:Y:S01]  /*0900*/  @P2 LDG.E.U16.CONSTANT R18, desc[UR6][R18.64] ;  /* 0x0000000612122981 */ /* 0x000f62000c1e9500 */
[----:B---3--:R-:W-:-:S04]  /*0910*/  @P5 IMAD R21, R21, R28, R2 ;  /* 0x0000001c15155224 */ /* 0x008fc800078e0202 */
[----:B0-----:R-:W-:-:S06]  /*0920*/  @P5 IMAD.WIDE R22, R21, 0x2, R22 ;  /* 0x0000000215165825 */ /* 0x001fcc00078e0216 */
[----:B------:R-:W3:Y:S01]  /*0930*/  @P5 LDG.E.U16.CONSTANT R22, desc[UR6][R22.64] ;  /* 0x0000000616165981 */ /* 0x000ee2000c1e9500 */
[----:B--2---:R-:W-:Y:S02]  /*0940*/  @P4 PRMT R11, R16, 0x9910, RZ ;  /* 0x00009910100b4816 */ /* 0x004fe400000000ff */
[----:B------:R-:W0:Y:S03]  /*0950*/  @P0 LDC.64 R16, c[0x0][0x380] ;  /* 0x0000e000ff100b82 */ /* 0x000e260000000a00 */
[----:B------:R-:W-:-:S05]  /*0960*/  @P4 IMAD.IADD R0, R0, 0x1, -R11 ;  /* 0x0000000100004824 */ /* 0x000fca00078e0a0b */
[----:B------:R-:W2:Y:S01]  /*0970*/  @P3 LDC.64 R10, c[0x0][0x380] ;  /* 0x0000e000ff0a3b82 */ /* 0x000ea20000000a00 */
[----:B------:R-:W-:Y:S01]  /*0980*/  ISETP.GE.AND P4, PT, R25, RZ, PT ;  /* 0x000000ff1900720c */ /* 0x000fe20003f86270 */
[----:B0-----:R-:W-:-:S06]  /*0990*/  @P0 IMAD.WIDE R16, R26, 0x2, R16 ;  /* 0x000000021a100825 */ /* 0x001fcc00078e0210 */
[----:B------:R-:W0:Y:S01]  /*09a0*/  @P6 LDC R26, c[0x0][0x3c0] ;  /* 0x0000f000ff1a6b82 */ /* 0x000e220000000800 */
[----:B------:R-:W3:Y:S01]  /*09b0*/  @P0 LDG.E.U16.CONSTANT R16, desc[UR6][R16.64] ;  /* 0x0000000610100981 */ /* 0x000ee2000c1e9500 */
[----:B--2---:R-:W-:-:S06]  /*09c0*/  @P3 IMAD.WIDE R10, R29, 0x2, R10 ;  /* 0x000000021d0a3825 */ /* 0x004fcc00078e020a */
[----:B------:R-:W2:Y:S01]  /*09d0*/  @P4 LDC R29, c[0x0][0x3c0] ;  /* 0x0000f000ff1d4b82 */ /* 0x000ea20000000800 */
[----:B------:R4:W3:Y:S01]  /*09e0*/  @P3 LDG.E.U16.CONSTANT R10, desc[UR6][R10.64] ;  /* 0x000000060a0a3981 */ /* 0x0008e2000c1e9500 */
[----:B0-----:R-:W-:-:S04]  /*09f0*/  @P6 IMAD R27, R27, R26, R2 ;  /* 0x0000001a1b1b6224 */ /* 0x001fc800078e0202 */
[----:B-1----:R-:W-:Y:S02]  /*0a00*/  @P6 IMAD.WIDE R26, R27, 0x2, R14 ;  /* 0x000000021b1a6825 */ /* 0x002fe400078e020e */
[----:B------:R-:W0:Y:S02]  /*0a10*/  @P4 LDC.64 R14, c[0x0][0x380] ;  /* 0x0000e000ff0e4b82 */ /* 0x000e240000000a00 */
[----:B--2---:R-:W-:Y:S02]  /*0a20*/  @P4 IMAD R29, R25, R29, R2 ;  /* 0x0000001d191d4224 */ /* 0x004fe400078e0202 */
[----:B------:R-:W2:Y:S02]  /*0a30*/  @P6 LDG.E.U16.CONSTANT R26, desc[UR6][R26.64] ;  /* 0x000000061a1a6981 */ /* 0x000ea4000c1e9500 */
[----:B0-----:R-:W-:-:S06]  /*0a40*/  @P4 IMAD.WIDE R14, R29, 0x2, R14 ;  /* 0x000000021d0e4825 */ /* 0x001fcc00078e020e */
[----:B------:R-:W2:Y:S01]  /*0a50*/  @P4 LDG.E.U16.CONSTANT R14, desc[UR6][R14.64] ;  /* 0x000000060e0e4981 */ /* 0x000ea2000c1e9500 */
[----:B----4-:R-:W-:-:S05]  /*0a60*/  @P1 PRMT R11, R24, 0x9910, RZ ;  /* 0x00009910180b1816 */ /* 0x010fca00000000ff */
[----:B------:R-:W-:Y:S01]  /*0a70*/  @P1 IMAD.IADD R0, R0, 0x1, -R11 ;  /* 0x0000000100001824 */ /* 0x000fe200078e0a0b */
[----:B-----5:R-:W-:Y:S01]  /*0a80*/  @P2 PRMT R18, R18, 0x9910, RZ ;  /* 0x0000991012122816 */ /* 0x020fe200000000ff */
[----:B------:R-:W-:-:S05]  /*0a90*/  VIADD R20, R20, 0x8 ;  /* 0x0000000814147836 */ /* 0x000fca0000000000 */
[----:B------:R-:W-:Y:S02]  /*0aa0*/  ISETP.NE.AND P1, PT, R20, RZ, PT ;  /* 0x000000ff1400720c */ /* 0x000fe40003f25270 */
[----:B---3--:R-:W-:Y:S02]  /*0ab0*/  @P5 PRMT R22, R22, 0x9910, RZ ;  /* 0x0000991016165816 */ /* 0x008fe400000000ff */
[----:B------:R-:W-:-:S04]  /*0ac0*/  @P0 PRMT R16, R16, 0x9910, RZ ;  /* 0x0000991010100816 */ /* 0x000fc800000000ff */
[----:B------:R-:W-:Y:S02]  /*0ad0*/  @P0 MOV R11, R16 ;  /* 0x00000010000b0202 */ /* 0x000fe40000000f00 */
[----:B------:R-:W-:-:S03]  /*0ae0*/  @P3 PRMT R10, R10, 0x9910, RZ ;  /* 0x000099100a0a3816 */ /* 0x000fc600000000ff */
[----:B------:R-:W-:Y:S02]  /*0af0*/  @P0 IMAD.IADD R0, R0, 0x1, -R11 ;  /* 0x0000000100000824 */ /* 0x000fe400078e0a0b */
[----:B------:R-:W-:-:S05]  /*0b00*/  @P3 IMAD.MOV.U32 R11, RZ, RZ, R10 ;  /* 0x000000ffff0b3224 */ /* 0x000fca00078e000a */
[----:B------:R-:W-:Y:S01]  /*0b10*/  @P3 IADD3 R0, PT, PT, R0, -R11, RZ ;  /* 0x8000000b00003210 */ /* 0x000fe20007ffe0ff */
[----:B------:R-:W-:-:S04]  /*0b20*/  @P2 IMAD.MOV.U32 R11, RZ, RZ, R18 ;  /* 0x000000ffff0b2224 */ /* 0x000fc800078e0012 */
[----:B------:R-:W-:Y:S01]  /*0b30*/  @P2 IMAD.IADD R0, R0, 0x1, -R11 ;  /* 0x0000000100002824 */ /* 0x000fe200078e0a0b */
[----:B--2---:R-:W-:-:S04]  /*0b40*/  @P6 PRMT R26, R26, 0x9910, RZ ;  /* 0x000099101a1a6816 */ /* 0x004fc800000000ff */
[----:B------:R-:W-:-:S05]  /*0b50*/  @P6 MOV R11, R26 ;  /* 0x0000001a000b6202 */ /* 0x000fca0000000f00 */
[----:B------:R-:W-:Y:S01]  /*0b60*/  @P6 IMAD.IADD R0, R0, 0x1, -R11 ;  /* 0x0000000100006824 */ /* 0x000fe200078e0a0b */
[----:B------:R-:W-:Y:S02]  /*0b70*/  @P5 MOV R11, R22 ;  /* 0x00000016000b5202 */ /* 0x000fe40000000f00 */
[----:B------:R-:W-:-:S03]  /*0b80*/  IADD3 R12, P0, PT, R12, 0x20, RZ ;  /* 0x000000200c0c7810 */ /* 0x000fc60007f1e0ff */
[----:B------:R-:W-:Y:S01]  /*0b90*/  @P5 IMAD.IADD R0, R0, 0x1, -R11 ;  /* 0x0000000100005824 */ /* 0x000fe200078e0a0b */
[----:B------:R-:W-:Y:S02]  /*0ba0*/  IADD3.X R13, PT, PT, RZ, R13, RZ, P0, !PT ;  /* 0x0000000dff0d7210 */ /* 0x000fe400007fe4ff */
[----:B------:R-:W-:-:S05]  /*0bb0*/  @P4 PRMT R14, R14, 0x9910, RZ ;  /* 0x000099100e0e4816 */ /* 0x000fca00000000ff */
[----:B------:R-:W-:-:S04]  /*0bc0*/  @P4 IMAD.MOV.U32 R11, RZ, RZ, R14 ;  /* 0x000000ffff0b4224 */ /* 0x000fc800078e000e */
[----:B------:R-:W-:Y:S01]  /*0bd0*/  @P4 IMAD.IADD R0, R0, 0x1, -R11 ;  /* 0x0000000100004824 */ /* 0x000fe200078e0a0b */
[----:B------:R-:W-:Y:S06]  /*0be0*/  @P1 BRA `(.L_x_46) ;  /* 0xfffffff800b41947 */ /* 0x000fec000383ffff */
.L_x_45:
[----:B------:R-:W-:-:S13]  /*0bf0*/  ISETP.NE.AND P0, PT, R8, RZ, PT ;  /* 0x000000ff0800720c */ /* 0x000fda0003f05270 */
[----:B------:R-:W-:Y:S05]  /*0c00*/  @!P0 BRA `(.L_x_44) ;  /* 0x0000000400488947 */ /* 0x000fea0003800000 */
[----:B------:R-:W-:Y:S02]  /*0c10*/  ISETP.GE.U32.AND P0, PT, R8, 0x4, PT ;  /* 0x000000040800780c */ /* 0x000fe40003f06070 */
[----:B------:R-:W-:-:S04]  /*0c20*/  LOP3.LUT R18, R3, 0x3, RZ, 0xc0, !PT ;  /* 0x0000000303127812 */ /* 0x000fc800078ec0ff */
[----:B------:R-:W-:-:S07]  /*0c30*/  ISETP.NE.AND P4, PT, R18, RZ, PT ;  /* 0x000000ff1200720c */ /* 0x000fce0003f85270 */
[----:B------:R-:W-:Y:S06]  /*0c40*/  @!P0 BRA `(.L_x_47) ;  /* 0x00000000009c8947 */ /* 0x000fec0003800000 */
[----:B------:R-:W0:Y:S02]  /*0c50*/  LDC.64 R10, c[0x0][0x390] ;  /* 0x0000e400ff0a7b82 */ /* 0x000e240000000a00 */
[----:B0-----:R-:W-:-:S05]  /*0c60*/  IMAD.WIDE.U32 R10, R9, 0x4, R10 ;  /* 0x00000004090a7825 */ /* 0x001fca00078e000a */
[----:B------:R-:W2:Y:S04]  /*0c70*/  LDG.E.CONSTANT R25, desc[UR6][R10.64] ;  /* 0x000000060a197981 */ /* 0x000ea8000c1e9900 */
[----:B------:R-:W3:Y:S04]  /*0c80*/  LDG.E.CONSTANT R23, desc[UR6][R10.64+0x4] ;  /* 0x000004060a177981 */ /* 0x000ee8000c1e9900 */
[----:B------:R-:W4:Y:S04]  /*0c90*/  LDG.E.CONSTANT R21, desc[UR6][R10.64+0x8] ;  /* 0x000008060a157981 */ /* 0x000f28000c1e9900 */
[----:B------:R-:W4:Y:S01]  /*0ca0*/  LDG.E.CONSTANT R8, desc[UR6][R10.64+0xc] ;  /* 0x00000c060a087981 */ /* 0x000f22000c1e9900 */
[----:B--2---:R-:W-:-:S02]  /*0cb0*/  ISETP.GE.AND P0, PT, R25, RZ, PT ;  /* 0x000000ff1900720c */ /* 0x004fc40003f06270 */
[----:B---3--:R-:W-:Y:S02]  /*0cc0*/  ISETP.GE.AND P1, PT, R23, RZ, PT ;  /* 0x000000ff1700720c */ /* 0x008fe40003f26270 */
[----:B----4-:R-:W-:Y:S02]  /*0cd0*/  ISETP.GE.AND P2, PT, R21, RZ, PT ;  /* 0x000000ff1500720c */ /* 0x010fe40003f46270 */
[----:B------:R-:W-:-:S07]  /*0ce0*/  ISETP.GE.AND P3, PT, R8, RZ, PT ;  /* 0x000000ff0800720c */ /* 0x000fce0003f66270 */
[----:B------:R-:W0:Y:S08]  /*0cf0*/  @P0 LDC R22, c[0x0][0x3c0] ;  /* 0x0000f000ff160b82 */ /* 0x000e300000000800 */
[----:B------:R-:W1:Y:S08]  /*0d00*/  @P0 LDC.64 R16, c[0x0][0x380] ;  /* 0x0000e000ff100b82 */ /* 0x000e700000000a00 */
[----:B------:R-:W2:Y:S08]  /*0d10*/  @P1 LDC R24, c[0x0][0x3c0] ;  /* 0x0000f000ff181b82 */ /* 0x000eb00000000800 */
[----:B------:R-:W3:Y:S01]  /*0d20*/  @P2 LDC R20, c[0x0][0x3c0] ;  /* 0x0000f000ff142b82 */ /* 0x000ee20000000800 */
[----:B0-----:R-:W-:-:S07]  /*0d30*/  @P0 IMAD R25, R25, R22, R2 ;  /* 0x0000001619190224 */ /* 0x001fce00078e0202 */
[----:B------:R-:W0:Y:S01]  /*0d40*/  @P1 LDC.64 R14, c[0x0][0x380] ;  /* 0x0000e000ff0e1b82 */ /* 0x000e220000000a00 */
[----:B-1----:R-:W-:-:S06]  /*0d50*/  @P0 IMAD.WIDE R16, R25, 0x2, R16 ;  /* 0x0000000219100825 */ /* 0x002fcc00078e0210 */
[----:B------:R-:W4:Y:S01]  /*0d60*/  @P0 LDG.E.U16.CONSTANT R16, desc[UR6][R16.64] ;  /* 0x0000000610100981 */ /* 0x000f22000c1e9500 */
[----:B------:R-:W1:Y:S01]  /*0d70*/  @P2 LDC.64 R12, c[0x0][0x380] ;  /* 0x0000e000ff0c2b82 */ /* 0x000e620000000a00 */
[----:B--2---:R-:W-:-:S07]  /*0d80*/  @P1 IMAD R23, R23, R24, R2 ;  /* 0x0000001817171224 */ /* 0x004fce00078e0202 */
[----:B------:R-:W2:Y:S08]  /*0d90*/  @P3 LDC R19, c[0x0][0x3c0] ;  /* 0x0000f000ff133b82 */ /* 0x000eb00000000800 */
[----:B------:R-:W2:Y:S01]  /*0da0*/  @P3 LDC.64 R10, c[0x0][0x380] ;  /* 0x0000e000ff0a3b82 */ /* 0x000ea20000000a00 */
[----:B---3--:R-:W-:Y:S02]  /*0db0*/  @P2 IMAD R21, R21, R20, R2 ;  /* 0x0000001415152224 */ /* 0x008fe400078e0202 */
[----:B0-----:R-:W-:-:S04]  /*0dc0*/  @P1 IMAD.WIDE R14, R23, 0x2, R14 ;  /* 0x00000002170e1825 */ /* 0x001fc800078e020e */
[----:B-1----:R-:W-:Y:S02]  /*0dd0*/  @P2 IMAD.WIDE R12, R21, 0x2, R12 ;  /* 0x00000002150c2825 */ /* 0x002fe400078e020c */
[----:B------:R-:W3:Y:S04]  /*0de0*/  @P1 LDG.E.U16.CONSTANT R14, desc[UR6][R14.64] ;  /* 0x000000060e0e1981 */ /* 0x000ee8000c1e9500 */
[----:B------:R-:W3:Y:S01]  /*0df0*/  @P2 LDG.E.U16.CONSTANT R12, desc[UR6][R12.64] ;  /* 0x000000060c0c2981 */ /* 0x000ee2000c1e9500 */
[----:B--2---:R-:W-:-:S04]  /*0e00*/  @P3 IMAD R19, R8, R19, R2 ;  /* 0x0000001308133224 */ /* 0x004fc800078e0202 */
[----:B------:R-:W-:-:S06]  /*0e10*/  @P3 IMAD.WIDE R10, R19, 0x2, R10 ;  /* 0x00000002130a3825 */ /* 0x000fcc00078e020a */
[----:B------:R-:W2:Y:S01]  /*0e20*/  @P3 LDG.E.U16.CONSTANT R10, desc[UR6][R10.64] ;  /* 0x000000060a0a3981 */ /* 0x000ea2000c1e9500 */
[----:B------:R-:W-:Y:S01]  /*0e30*/  VIADD R9, R9, 0x4 ;  /* 0x0000000409097836 */ /* 0x000fe20000000000 */
[----:B----4-:R-:W-:-:S05]  /*0e40*/  @P0 PRMT R19, R16, 0x9910, RZ ;  /* 0x0000991010130816 */ /* 0x010fca00000000ff */
[----:B-----5:R-:W-:Y:S01]  /*0e50*/  @P0 IMAD.IADD R0, R0, 0x1, -R19 ;  /* 0x0000000100000824 */ /* 0x020fe200078e0a13 */
[----:B---3--:R-:W-:-:S04]  /*0e60*/  @P1 PRMT R17, R14, 0x9910, RZ ;  /* 0x000099100e111816 */ /* 0x008fc800000000ff */
[----:B------:R-:W-:Y:S02]  /*0e70*/  @P1 IADD3 R0, PT, PT, R0, -R17, RZ ;  /* 0x8000001100001210 */ /* 0x000fe40007ffe0ff */
[----:B------:R-:W-:-:S05]  /*0e80*/  @P2 PRMT R15, R12, 0x9910, RZ ;  /* 0x000099100c0f2816 */ /* 0x000fca00000000ff */
[----:B------:R-:W-:Y:S01]  /*0e90*/  @P2 IMAD.IADD R0, R0, 0x1, -R15 ;  /* 0x0000000100002824 */ /* 0x000fe200078e0a0f */
[----:B--2---:R-:W-:-:S04]  /*0ea0*/  @P3 PRMT R13, R10, 0x9910, RZ ;  /* 0x000099100a0d3816 */ /* 0x004fc800000000ff */
[----:B------:R-:W-:-:S07]  /*0eb0*/  @P3 IADD3 R0, PT, PT, R0, -R13, RZ ;  /* 0x8000000d00003210 */ /* 0x000fce0007ffe0ff */
.L_x_47:
[----:B------:R-:W-:Y:S05]  /*0ec0*/  @!P4 BRA `(.L_x_44) ;  /* 0x000000000098c947 */ /* 0x000fea0003800000 */
[----:B------:R-:W-:Y:S02]  /*0ed0*/  ISETP.NE.AND P0, PT, R18, 0x1, PT ;  /* 0x000000011200780c */ /* 0x000fe40003f05270 */
[----:B------:R-:W-:-:S04]  /*0ee0*/  LOP3.LUT R3, R3, 0x1, RZ, 0xc0, !PT ;  /* 0x0000000103037812 */ /* 0x000fc800078ec0ff */
[----:B------:R-:W-:-:S07]  /*0ef0*/  ISETP.NE.U32.AND P2, PT, R3, 0x1, PT ;  /* 0x000000010300780c */ /* 0x000fce0003f45070 */
[----:B------:R-:W-:Y:S06]  /*0f00*/  @!P0 BRA `(.L_x_48) ;  /* 0x0000000000548947 */ /* 0x000fec0003800000 */
[----:B------:R-:W0:Y:S02]  /*0f10*/  LDC.64 R10, c[0x0][0x390] ;  /* 0x0000e400ff0a7b82 */ /* 0x000e240000000a00 */
[----:B0-----:R-:W-:-:S05]  /*0f20*/  IMAD.WIDE.U32 R14, R9, 0x4, R10 ;  /* 0x00000004090e7825 */ /* 0x001fca00078e000a */
[----:B------:R-:W2:Y:S04]  /*0f30*/  LDG.E.CONSTANT R3, desc[UR6][R14.64] ;  /* 0x000000060e037981 */ /* 0x000ea8000c1e9900 */
[----:B------:R-:W3:Y:S01]  /*0f40*/  LDG.E.CONSTANT R17, desc[UR6][R14.64+0x4] ;  /* 0x000004060e117981 */ /* 0x000ee2000c1e9900 */
[----:B--2---:R-:W-:Y:S02]  /*0f50*/  ISETP.GE.AND P0, PT, R3, RZ, PT ;  /* 0x000000ff0300720c */ /* 0x004fe40003f06270 */
[----:B---3--:R-:W-:-:S11]  /*0f60*/  ISETP.GE.AND P1, PT, R17, RZ, PT ;  /* 0x000000ff1100720c */ /* 0x008fd60003f26270 */
[----:B------:R-:W0:Y:S08]  /*0f70*/  @P0 LDC R8, c[0x0][0x3c0] ;  /* 0x0000f000ff080b82 */ /* 0x000e300000000800 */
[----:B------:R-:W1:Y:S08]  /*0f80*/  @P0 LDC.64 R12, c[0x0][0x380] ;  /* 0x0000e000ff0c0b82 */ /* 0x000e700000000a00 */
[----:B------:R-:W2:Y:S08]  /*0f90*/  @P1 LDC R16, c[0x0][0x3c0] ;  /* 0x0000f000ff101b82 */ /* 0x000eb00000000800 */
[----:B------:R-:W3:Y:S01]  /*0fa0*/  @P1 LDC.64 R10, c[0x0][0x380] ;  /* 0x0000e000ff0a1b82 */ /* 0x000ee20000000a00 */
[----:B0-----:R-:W-:-:S04]  /*0fb0*/  @P0 IMAD R3, R3, R8, R2 ;  /* 0x0000000803030224 */ /* 0x001fc800078e0202 */
[----:B-1----:R-:W-:-:S06]  /*0fc0*/  @P0 IMAD.WIDE R12, R3, 0x2, R12 ;  /* 0x00000002030c0825 */ /* 0x002fcc00078e020c */
[----:B------:R-:W4:Y:S01]  /*0fd0*/  @P0 LDG.E.U16.CONSTANT R12, desc[UR6][R12.64] ;  /* 0x000000060c0c0981 */ /* 0x000f22000c1e9500 */
[----:B--2---:R-:W-:-:S04]  /*0fe0*/  @P1 IMAD R17, R17, R16, R2 ;  /* 0x0000001011111224 */ /* 0x004fc800078e0202 */
[----:B---3--:R-:W-:-:S06]  /*0ff0*/  @P1 IMAD.WIDE R10, R17, 0x2, R10 ;  /* 0x00000002110a1825 */ /* 0x008fcc00078e020a */
[----:B------:R-:W2:Y:S01]  /*1000*/  @P1 LDG.E.U16.CONSTANT R10, desc[UR6][R10.64] ;  /* 0x000000060a0a1981 */ /* 0x000ea2000c1e9500 */
[----:B------:R-:W-:Y:S01]  /*1010*/  VIADD R9, R9, 0x2 ;  /* 0x0000000209097836 */ /* 0x000fe20000000000 */
[----:B----4-:R-:W-:-:S05]  /*1020*/  @P0 PRMT R3, R12, 0x9910, RZ ;  /* 0x000099100c030816 */ /* 0x010fca00000000ff */
[----:B-----5:R-:W-:Y:S01]  /*1030*/  @P0 IMAD.IADD R0, R0, 0x1, -R3 ;  /* 0x0000000100000824 */ /* 0x020fe200078e0a03 */
[----:B--2---:R-:W-:-:S04]  /*1040*/  @P1 PRMT R15, R10, 0x9910, RZ ;  /* 0x000099100a0f1816 */ /* 0x004fc800000000ff */
[----:B------:R-:W-:-:S07]  /*1050*/  @P1 IADD3 R0, PT, PT, R0, -R15, RZ ;  /* 0x8000000f00001210 */ /* 0x000fce0007ffe0ff */
.L_x_48:
[----:B------:R-:W-:Y:S05]  /*1060*/  @P2 BRA `(.L_x_44) ;  /* 0x0000000000302947 */ /* 0x000fea0003800000 */
[----:B------:R-:W0:Y:S02]  /*1070*/  LDC.64 R10, c[0x0][0x390] ;  /* 0x0000e400ff0a7b82 */ /* 0x000e240000000a00 */
[----:B0-----:R-:W-:-:S05]  /*1080*/  IMAD.WIDE.U32 R8, R9, 0x4, R10 ;  /* 0x0000000409087825 */ /* 0x001fca00078e000a */
[----:B------:R-:W2:Y:S02]  /*1090*/  LDG.E.CONSTANT R3, desc[UR6][R8.64] ;  /* 0x0000000608037981 */ /* 0x000ea4000c1e9900 */
[----:B--2---:R-:W-:-:S13]  /*10a0*/  ISETP.GE.AND P0, PT, R3, RZ, PT ;  /* 0x000000ff0300720c */ /* 0x004fda0003f06270 */
[----:B------:R-:W-:Y:S05]  /*10b0*/  @!P0 BRA `(.L_x_44) ;  /* 0x00000000001c8947 */ /* 0x000fea0003800000 */
[----:B------:R-:W0:Y:S01]  /*10c0*/  LDC.64 R8, c[0x0][0x380] ;  /* 0x0000e000ff087b82 */ /* 0x000e220000000a00 */
[----:B------:R-:W1:Y:S02]  /*10d0*/  LDCU UR4, c[0x0][0x3c0] ;  /* 0x00007800ff0477ac */ /* 0x000e640008000800 */
[----:B-1----:R-:W-:-:S04]  /*10e0*/  IMAD R3, R3, UR4, R2 ;  /* 0x0000000403037c24 */ /* 0x002fc8000f8e0202 */
[----:B0-----:R-:W-:-:S06]  /*10f0*/  IMAD.WIDE R8, R3, 0x2, R8 ;  /* 0x0000000203087825 */ /* 0x001fcc00078e0208 */
[----:B------:R-:W2:Y:S02]  /*1100*/  LDG.E.U16.CONSTANT R8, desc[UR6][R8.64] ;  /* 0x0000000608087981 */ /* 0x000ea4000c1e9500 */
[----:B--2---:R-:W-:-:S05]  /*1110*/  PRMT R3, R8, 0x9910, RZ ;  /* 0x0000991008037816 */ /* 0x004fca00000000ff */
[----:B-----5:R-:W-:-:S07]  /*1120*/  IMAD.IADD R0, R0, 0x1, -R3 ;  /* 0x0000000100007824 */ /* 0x020fce00078e0a03 */
.L_x_44:
[----:B-----5:R-:W-:-:S13]  /*1130*/  ISETP.GE.AND P0, PT, R5, 0x1, PT ;  /* 0x000000010500780c */ /* 0x020fda0003f06270 */
[----:B------:R-:W-:Y:S05]  /*1140*/  @!P0 BRA `(.L_x_49) ;  /* 0x0000001000288947 */ /* 0x000fea0003800000 */
        /* <DEDUP_REMOVED lines=9> */
[----:B------:R-:W-:-:S04]  /*11e0*/  MOV R8, UR4 ;  /* 0x0000000400087c02 */ /* 0x000fc80008000f00 */
[----:B------:R-:W-:-:S05]  /*11f0*/  IMAD.U32 R9, RZ, RZ, UR5 ;  /* 0x00000005ff097e24 */ /* 0x000fca000f8e00ff */
[----:B------:R-:W3:Y:S04]  /*1200*/  LDG.E.CONSTANT R25, desc[UR6][R8.64+-0xc] ;  /* 0xfffff40608197981 */ /* 0x000ee8000c1e9900 */
[----:B------:R-:W4:Y:S04]  /*1210*/  LDG.E.CONSTANT R11, desc[UR6][R8.64+-0x8] ;  /* 0xfffff806080b7981 */ /* 0x000f28000c1e9900 */
[----:B------:R-:W5:Y:S04]  /*1220*/  LDG.E.CONSTANT R15, desc[UR6][R8.64+-0x4] ;  /* 0xfffffc06080f7981 */ /* 0x000f68000c1e9900 */
[----:B------:R-:W5:Y:S04]  /*1230*/  LDG.E.CONSTANT R19, desc[UR6][R8.64] ;  /* 0x0000000608137981 */ /* 0x000f68000c1e9900 */
[----:B------:R-:W5:Y:S04]  /*1240*/  LDG.E.CONSTANT R24, desc[UR6][R8.64+0x4] ;  /* 0x0000040608187981 */ /* 0x000f68000c1e9900 */
[----:B------:R-:W5:Y:S04]  /*1250*/  LDG.E.CONSTANT R20, desc[UR6][R8.64+0x8] ;  /* 0x0000080608147981 */ /* 0x000f68000c1e9900 */
[----:B------:R0:W5:Y:S01]  /*1260*/  LDG.E.CONSTANT R21, desc[UR6][R8.64+0xc] ;  /* 0x00000c0608157981 */ /* 0x000162000c1e9900 */
[----:B--2---:R-:W-:-:S13]  /*1270*/  ISETP.GE.AND P6, PT, R17, RZ, PT ;  /* 0x000000ff1100720c */ /* 0x004fda0003fc6270 */
[----:B------:R-:W1:Y:S08]  /*1280*/  @P6 LDC R10, c[0x0][0x3c0] ;  /* 0x0000f000ff0a6b82 */ /* 0x000e700000000800 */
[----:B------:R-:W2:Y:S01]  /*1290*/  @P6 LDC.64 R12, c[0x0][0x380] ;  /* 0x0000e000ff0c6b82 */ /* 0x000ea20000000a00 */
[----:B-1----:R-:W-:-:S04]  /*12a0*/  @P6 IMAD R17, R17, R10, R2 ;  /* 0x0000000a11116224 */ /* 0x002fc800078e0202 */
[----:B--2---:R-:W-:-:S06]  /*12b0*/  @P6 IMAD.WIDE R12, R17, 0x2, R12 ;  /* 0x00000002110c6825 */ /* 0x004fcc00078e020c */
[----:B------:R-:W0:Y:S01]  /*12c0*/  @P6 LDG.E.U16.CONSTANT R12, desc[UR6][R12.64] ;  /* 0x000000060c0c6981 */ /* 0x000e22000c1e9500 */
[----:B---3--:R-:W-:Y:S02]  /*12d0*/  ISETP.GE.AND P0, PT, R25, RZ, PT ;  /* 0x000000ff1900720c */ /* 0x008fe40003f06270 */
[----:B----4-:R-:W-:Y:S02]  /*12e0*/  ISETP.GE.AND P1, PT, R11, RZ, PT ;  /* 0x000000ff0b00720c */ /* 0x010fe40003f26270 */
[----:B-----5:R-:W-:-:S09]  /*12f0*/  ISETP.GE.AND P2, PT, R15, RZ, PT ;  /* 0x000000ff0f00720c */ /* 0x020fd20003f46270 */
[----:B------:R-:W1:Y:S01]  /*1300*/  @P0 LDC R18, c[0x0][0x3c0] ;  /* 0x0000f000ff120b82 */ /* 0x000e620000000800 */
[----:B------:R-:W-:-:S07]  /*1310*/  ISETP.GE.AND P3, PT, R19, RZ, PT ;  /* 0x000000ff1300720c */ /* 0x000fce0003f66270 */
[----:B------:R-:W2:Y:S08]  /*1320*/  @P1 LDC R10, c[0x0][0x3c0] ;  /* 0x0000f000ff0a1b82 */ /* 0x000eb00000000800 */
[----:B------:R-:W3:Y:S01]  /*1330*/  @P0 LDC.64 R26, c[0x0][0x380] ;  /* 0x0000e000ff1a0b82 */ /* 0x000ee20000000a00 */
[----:B------:R-:W-:-:S07]  /*1340*/  ISETP.GE.AND P4, PT, R24, RZ, PT ;  /* 0x000000ff1800720c */ /* 0x000fce0003f86270 */
[----:B------:R-:W4:Y:S01]  /*1350*/  @P1 LDC.64 R22, c[0x0][0x380] ;  /* 0x0000e000ff161b82 */ /* 0x000f220000000a00 */
[----:B-1----:R-:W-:-:S07]  /*1360*/  @P0 IMAD R25, R25, R18, R2 ;  /* 0x0000001219190224 */ /* 0x002fce00078e0202 */
[----:B------:R-:W1:Y:S01]  /*1370*/  @P2 LDC R14, c[0x0][0x3c0] ;  /* 0x0000f000ff0e2b82 */ /* 0x000e620000000800 */
[----:B------:R-:W-:-:S07]  /*1380*/  ISETP.GE.AND P5, PT, R20, RZ, PT ;  /* 0x000000ff1400720c */ /* 0x000fce0003fa6270 */
[----:B------:R-:W5:Y:S08]  /*1390*/  @P2 LDC.64 R16, c[0x0][0x380] ;  /* 0x0000e000ff102b82 */ /* 0x000f700000000a00 */
[----:B------:R-:W2:Y:S01]  /*13a0*/  @P3 LDC R18, c[0x0][0x3c0] ;  /* 0x0000f000ff123b82 */ /* 0x000ea20000000800 */
[----:B---3--:R-:W-:-:S05]  /*13b0*/  @P0 IMAD.WIDE R26, R25, 0x2, R26 ;  /* 0x00000002191a0825 */ /* 0x008fca00078e021a */
[----:B------:R-:W3:Y:S02]  /*13c0*/  @P0 LDG.E.U16.CONSTANT R8, desc[UR6][R26.64] ;  /* 0x000000061a080981 */ /* 0x000ee4000c1e9500 */
[----:B------:R-:W4:Y:S01]  /*13d0*/  @P4 LDC R25, c[0x0][0x3c0] ;  /* 0x0000f000ff194b82 */ /* 0x000f220000000800 */
[----:B-1----:R-:W-:-:S07]  /*13e0*/  @P2 IMAD R29, R15, R14, R2 ;  /* 0x0000000e0f1d2224 */ /* 0x002fce00078e0202 */
[----:B------:R-:W1:Y:S01]  /*13f0*/  @P5 LDC.64 R14, c[0x0][0x380] ;  /* 0x0000e000ff0e5b82 */ /* 0x000e620000000a00 */
[----:B-----5:R-:W-:-:S06]  /*1400*/  @P2 IMAD.WIDE R16, R29, 0x2, R16 ;  /* 0x000000021d102825 */ /* 0x020fcc00078e0210 */
[----:B------:R-:W5:Y:S01]  /*1410*/  @P2 LDG.E.U16.CONSTANT R16, desc[UR6][R16.64] ;  /* 0x0000000610102981 */ /* 0x000f62000c1e9500 */
[--C-:B--2---:R-:W-:Y:S02]  /*1420*/  @P3 IMAD R29, R19, R18, R2.reuse ;  /* 0x00000012131d3224 */ /* 0x104fe400078e0202 */
[--C-:B----4-:R-:W-:Y:S01]  /*1430*/  @P4 IMAD R25, R24, R25, R2.reuse ;  /* 0x0000001918194224 */ /* 0x110fe200078e0202 */
[----:B0-----:R-:W-:Y:S02]  /*1440*/  @P6 PRMT R9, R12, 0x9910, RZ ;  /* 0x000099100c096816 */ /* 0x001fe400000000ff */
[----:B------:R-:W0:Y:S03]  /*1450*/  @P4 LDC.64 R12, c[0x0][0x380] ;  /* 0x0000e000ff0c4b82 */ /* 0x000e260000000a00 */
[----:B------:R-:W-:Y:S01]  /*1460*/  @P6 IMAD.IADD R0, R0, 0x1, R9 ;  /* 0x0000000100006824 */ /* 0x000fe200078e0209 */
[----:B------:R-:W-:Y:S01]  /*1470*/  ISETP.GE.AND P6, PT, R21, RZ, PT ;  /* 0x000000ff1500720c */ /* 0x000fe20003fc6270 */
[----:B------:R-:W-:-:S03]  /*1480*/  @P1 IMAD R9, R11, R10, R2 ;  /* 0x0000000a0b091224 */ /* 0x000fc600078e0202 */
[----:B------:R-:W2:Y:S01]  /*1490*/  @P3 LDC.64 R10, c[0x0][0x380] ;  /* 0x0000e000ff0a3b82 */ /* 0x000ea20000000a00 */
[----:B------:R-:W-:-:S06]  /*14a0*/  @P1 IMAD.WIDE R22, R9, 0x2, R22 ;  /* 0x0000000209161825 */ /* 0x000fcc00078e0216 */
[----:B------:R-:W4:Y:S01]  /*14b0*/  @P1 LDG.E.U16.CONSTANT R22, desc[UR6][R22.64] ;  /* 0x0000000616161981 */ /* 0x000f22000c1e9500 */
[----:B------:R-:W1:Y:S08]  /*14c0*/  @P5 LDC R9, c[0x0][0x3c0] ;  /* 0x0000f000ff095b82 */ /* 0x000e700000000800 */
[----:B------:R-:W1:Y:S08]  /*14d0*/  @P6 LDC R28, c[0x0][0x3c0] ;  /* 0x0000f000ff1c6b82 */ /* 0x000e700000000800 */
[----:B------:R-:W3:Y:S01]  /*14e0*/  @P6 LDC.64 R18, c[0x0][0x380] ;  /* 0x0000e000ff126b82 */ /* 0x000ee20000000a00 */
[----:B--2---:R-:W-:-:S04]  /*14f0*/  @P3 IMAD.WIDE R10, R29, 0x2, R10 ;  /* 0x000000021d0a3825 */ /* 0x004fc800078e020a */
[----:B0-----:R-:W-:Y:S02]  /*1500*/  @P4 IMAD.WIDE R12, R25, 0x2, R12 ;  /* 0x00000002190c4825 */ /* 0x001fe400078e020c */
[----:B------:R-:W2:Y:S02]  /*1510*/  @P3 LDG.E.U16.CONSTANT R10, desc[UR6][R10.64] ;  /* 0x000000060a0a3981 */ /* 0x000ea4000c1e9500 */
[----:B-1----:R-:W-:Y:S02]  /*1520*/  @P5 IMAD R9, R20, R9, R2 ;  /* 0x0000000914095224 */ /* 0x002fe400078e0202 */
[----:B------:R-:W2:Y:S02]  /*1530*/  @P4 LDG.E.U16.CONSTANT R12, desc[UR6][R12.64] ;  /* 0x000000060c0c4981 */ /* 0x000ea4000c1e9500 */
[----:B------:R-:W-:-:S04]  /*1540*/  @P5 IMAD.WIDE R14, R9, 0x2, R14 ;  /* 0x00000002090e5825 */ /* 0x000fc800078e020e */
[----:B------:R-:W-:Y:S02]  /*1550*/  @P6 IMAD R21, R21, R28, R2 ;  /* 0x0000001c15156224 */ /* 0x000fe400078e0202 */
[----:B------:R-:W2:Y:S02]  /*1560*/  @P5 LDG.E.U16.CONSTANT R14, desc[UR6][R14.64] ;  /* 0x000000060e0e5981 */ /* 0x000ea4000c1e9500 */
[----:B---3--:R-:W-:-:S06]  /*1570*/  @P6 IMAD.WIDE R18, R21, 0x2, R18 ;  /* 0x0000000215126825 */ /* 0x008fcc00078e0212 */
[----:B------:R-:W3:Y:S01]  /*1580*/  @P6 LDG.E.U16.CONSTANT R18, desc[UR6][R18.64] ;  /* 0x0000000612126981 */ /* 0x000ee2000c1e9500 */
[----:B------:R-:W-:-:S04]  /*1590*/  @P0 PRMT R9, R8, 0x9910, RZ ;  /* 0x0000991008090816 */ /* 0x000fc800000000ff */
[----:B------:R-:W-:Y:S02]  /*15a0*/  @P0 IADD3 R0, PT, PT, R0, R9, RZ ;  /* 0x0000000900000210 */ /* 0x000fe40007ffe0ff */
[----:B------:R-:W-:Y:S02]  /*15b0*/  LOP3.LUT R8, R5, 0x7ffffff8, RZ, 0xc0, !PT ;  /* 0x7ffffff805087812 */ /* 0x000fe400078ec0ff */
[----:B-----5:R-:W-:Y:S02]  /*15c0*/  @P2 PRMT R16, R16, 0x9910, RZ ;  /* 0x0000991010102816 */ /* 0x020fe400000000ff */
[----:B------:R-:W-:-:S04]  /*15d0*/  IADD3 R20, PT, PT, -R8, 0x8, RZ ;  /* 0x0000000808147810 */ /* 0x000fc80007ffe1ff */
[----:B------:R-:W-:Y:S01]  /*15e0*/  ISETP.NE.AND P0, PT, R20, RZ, PT ;  /* 0x000000ff1400720c */ /* 0x000fe20003f05270 */
[----:B------:R-:W-:-:S04]  /*15f0*/  UIADD3 UR4, UP0, UPT, UR4, 0x20, URZ ;  /* 0x0000002004047890 */ /* 0x000fc8000ff1e0ff */
[----:B------:R-:W-:Y:S01]  /*1600*/  UIADD3.X UR5, UPT, UPT, URZ, UR5, URZ, UP0, !UPT ;  /* 0x00000005ff057290 */ /* 0x000fe200087fe4ff */
[----:B----4-:R-:W-:-:S05]  /*1610*/  @P1 PRMT R22, R22, 0x9910, RZ ;  /* 0x0000991016161816 */ /* 0x010fca00000000ff */
[----:B------:R-:W-:-:S04]  /*1620*/  @P1 IMAD.MOV.U32 R9, RZ, RZ, R22 ;  /* 0x000000ffff091224 */ /* 0x000fc800078e0016 */
[----:B------:R-:W-:Y:S01]  /*1630*/  @P1 IMAD.IADD R0, R0, 0x1, R9 ;  /* 0x0000000100001824 */ /* 0x000fe200078e0209 */
[----:B------:R-:W-:-:S05]  /*1640*/  @P2 MOV R9, R16 ;  /* 0x0000001000092202 */ /* 0x000fca0000000f00 */
[----:B------:R-:W-:Y:S01]  /*1650*/  @P2 IMAD.IADD R0, R0, 0x1, R9 ;  /* 0x0000000100002824 */ /* 0x000fe200078e0209 */
[----:B--2---:R-:W-:Y:S02]  /*1660*/  @P3 PRMT R10, R10, 0x9910, RZ ;  /* 0x000099100a0a3816 */ /* 0x004fe400000000ff */
[----:B------:R-:W-:-:S03]  /*1670*/  @P4 PRMT R12, R12, 0x9910, RZ ;  /* 0x000099100c0c4816 */ /* 0x000fc600000000ff */
[----:B------:R-:W-:-:S05]  /*1680*/  @P3 IMAD.MOV.U32 R9, RZ, RZ, R10 ;  /* 0x000000ffff093224 */ /* 0x000fca00078e000a */
[----:B------:R-:W-:Y:S01]  /*1690*/  @P3 IADD3 R0, PT, PT, R0, R9, RZ ;  /* 0x0000000900003210 */ /* 0x000fe20007ffe0ff */
[----:B------:R-:W-:Y:S01]  /*16a0*/  @P4 IMAD.MOV.U32 R9, RZ, RZ, R12 ;  /* 0x000000ffff094224 */ /* 0x000fe200078e000c */
[----:B------:R-:W-:-:S03]  /*16b0*/  @P5 PRMT R14, R14, 0x9910, RZ ;  /* 0x000099100e0e5816 */ /* 0x000fc600000000ff */
[----:B------:R-:W-:Y:S01]  /*16c0*/  @P4 IMAD.IADD R0, R0, 0x1, R9 ;  /* 0x0000000100004824 */ /* 0x000fe200078e0209 */
[----:B------:R-:W-:Y:S02]  /*16d0*/  @P5 MOV R9, R14 ;  /* 0x0000000e00095202 */ /* 0x000fe40000000f00 */
[----:B---3--:R-:W-:-:S03]  /*16e0*/  @P6 PRMT R18, R18, 0x9910, RZ ;  /* 0x0000991012126816 */ /* 0x008fc600000000ff */
[----:B------:R-:W-:Y:S02]  /*16f0*/  @P5 IMAD.IADD R0, R0, 0x1, R9 ;  /* 0x0000000100005824 */ /* 0x000fe400078e0209 */
[----:B------:R-:W-:-:S05]  /*1700*/  @P6 IMAD.MOV.U32 R9, RZ, RZ, R18 ;  /* 0x000000ffff096224 */ /* 0x000fca00078e0012 */
[----:B------:R-:W-:Y:S01]  /*1710*/  @P6 IADD3 R0, PT, PT, R0, R9, RZ ;  /* 0x0000000900006210 */ /* 0x000fe20007ffe0ff */
[----:B------:R-:W-:Y:S06]  /*1720*/  @!P0 BRA `(.L_x_50) ;  /* 0x0000000400548947 */ /* 0x000fec0003800000 */
[----:B------:R-:W-:Y:S02]  /*1730*/  IMAD.U32 R10, RZ, RZ, UR4 ;  /* 0x00000004ff0a7e24 */ /* 0x000fe4000f8e00ff */
[----:B------:R-:W-:-:S07]  /*1740*/  IMAD.U32 R11, RZ, RZ, UR5 ;  /* 0x00000005ff0b7e24 */ /* 0x000fce000f8e00ff */
.L_x_51:
[----:B------:R-:W2:Y:S04]  /*1750*/  LDG.E.CONSTANT R9, desc[UR6][R10.64+-0x10] ;  /* 0xfffff0060a097981 */ /* 0x000ea8000c1e9900 */
[----:B------:R-:W3:Y:S04]  /*1760*/  LDG.E.CONSTANT R19, desc[UR6][R10.64+-0x8] ;  /* 0xfffff8060a137981 */ /* 0x000ee8000c1e9900 */
[----:B------:R-:W4:Y:S04]  /*1770*/  LDG.E.CONSTANT R29, desc[UR6][R10.64+-0xc] ;  /* 0xfffff4060a1d7981 */ /* 0x000f28000c1e9900 */
        /* <DEDUP_REMOVED lines=8> */
[----:B-1----:R-:W-:Y:S02]  /*1800*/  @P4 IMAD.WIDE R16, R9, 0x2, R16 ;  /* 0x0000000209104825 */ /* 0x002fe400078e0210 */
[----:B------:R-:W2:Y:S04]  /*1810*/  LDG.E.CONSTANT R9, desc[UR6][R10.64+0x4] ;  /* 0x000004060a097981 */ /* 0x000ea8000c1e9900 */
[----:B------:R-:W2:Y:S01]  /*1820*/  @P4 LDG.E.U16.CONSTANT R16, desc[UR6][R16.64] ;  /* 0x0000000610104981 */ /* 0x000ea2000c1e9500 */
[----:B---3--:R-:W-:Y:S02]  /*1830*/  ISETP.GE.AND P0, PT, R19, RZ, PT ;  /* 0x000000ff1300720c */ /* 0x008fe40003f06270 */
[----:B----4-:R-:W-:-:S11]  /*1840*/  ISETP.GE.AND P1, PT, R29, RZ, PT ;  /* 0x000000ff1d00720c */ /* 0x010fd60003f26270 */
[----:B------:R-:W0:Y:S01]  /*1850*/  @P0 LDC R24, c[0x0][0x3c0] ;  /* 0x0000f000ff180b82 */ /* 0x000e220000000800 */
[----:B-----5:R-:W-:-:S07]  /*1860*/  ISETP.GE.AND P3, PT, R27, RZ, PT ;  /* 0x000000ff1b00720c */ /* 0x020fce0003f66270 */
[----:B------:R-:W1:Y:S08]  /*1870*/  @P1 LDC R18, c[0x0][0x3c0] ;  /* 0x0000f000ff121b82 */ /* 0x000e700000000800 */
[----:B------:R-:W3:Y:S01]  /*1880*/  @P0 LDC.64 R14, c[0x0][0x380] ;  /* 0x0000e000ff0e0b82 */ /* 0x000ee20000000a00 */
[----:B------:R-:W-:-:S07]  /*1890*/  ISETP.GE.AND P2, PT, R21, RZ, PT ;  /* 0x000000ff1500720c */ /* 0x000fce0003f46270 */
[----:B------:R-:W4:Y:S01]  /*18a0*/  @P1 LDC.64 R12, c[0x0][0x380] ;  /* 0x0000e000ff0c1b82 */ /* 0x000f220000000a00 */
[----:B0-----:R-:W-:-:S07]  /*18b0*/  @P0 IMAD R19, R19, R24, R2 ;  /* 0x0000001813130224 */ /* 0x001fce00078e0202 */
[----:B------:R-:W0:Y:S01]  /*18c0*/  @P3 LDC R22, c[0x0][0x3c0] ;  /* 0x0000f000ff163b82 */ /* 0x000e220000000800 */
[----:B-1----:R-:W-:-:S07]  /*18d0*/  @P1 IMAD R29, R29, R18, R2 ;  /* 0x000000121d1d1224 */ /* 0x002fce00078e0202 */
[----:B------:R-:W1:Y:S01]  /*18e0*/  @P2 LDC R24, c[0x0][0x3c0] ;  /* 0x0000f000ff182b82 */ /* 0x000e620000000800 */
[----:B---3--:R-:W-:Y:S01]  /*18f0*/  @P0 IMAD.WIDE R14, R19, 0x2, R14 ;  /* 0x00000002130e0825 */ /* 0x008fe200078e020e */
[----:B------:R-:W-:-:S05]  /*1900*/  ISETP.GE.AND P5, PT, R23, RZ, PT ;  /* 0x000000ff1700720c */ /* 0x000fca0003fa6270 */
[----:B------:R-:W3:Y:S01]  /*1910*/  @P0 LDG.E.U16.CONSTANT R14, desc[UR6][R14.64] ;  /* 0x000000060e0e0981 */ /* 0x000ee2000c1e9500 */
[----:B------:R-:W5:Y:S01]  /*1920*/  @P2 LDC.64 R18, c[0x0][0x380] ;  /* 0x0000e000ff122b82 */ /* 0x000f620000000a00 */
[----:B----4-:R-:W-:-:S06]  /*1930*/  @P1 IMAD.WIDE R12, R29, 0x2, R12 ;  /* 0x000000021d0c1825 */ /* 0x010fcc00078e020c */
[----:B------:R4:W3:Y:S01]  /*1940*/  @P1 LDG.E.U16.CONSTANT R12, desc[UR6][R12.64] ;  /* 0x000000060c0c1981 */ /* 0x0008e2000c1e9500 */
[--C-:B0-----:R-:W-:Y:S02]  /*1950*/  @P3 IMAD R29, R27, R22, R2.reuse ;  /* 0x000000161b1d3224 */ /* 0x101fe400078e0202 */
[----:B-1----:R-:W-:Y:S02]  /*1960*/  @P2 IMAD R27, R21, R24, R2 ;  /* 0x00000018151b2224 */ /* 0x002fe400078e0202 */
[----:B------:R-:W0:Y:S02]  /*1970*/  @P5 LDC R21, c[0x0][0x3c0] ;  /* 0x0000f000ff155b82 */ /* 0x000e240000000800 */
[----:B-----5:R-:W-:-:S06]  /*1980*/  @P2 IMAD.WIDE R26, R27, 0x2, R18 ;  /* 0x000000021b1a2825 */ /* 0x020fcc00078e0212 */
[----:B------:R-:W5:Y:S01]  /*1990*/  @P2 LDG.E.U16.CONSTANT R26, desc[UR6][R26.64] ;  /* 0x000000061a1a2981 */ /* 0x000f62000c1e9500 */
[----:B0-----:R-:W-:Y:S01]  /*19a0*/  @P5 IMAD R21, R23, R21, R2 ;  /* 0x0000001517155224 */ /* 0x001fe200078e0202 */
[----:B--2---:R-:W-:-:S04]  /*19b0*/  @P4 PRMT R17, R16, 0x9910, RZ ;  /* 0x0000991010114816 */ /* 0x004fc800000000ff */
[----:B------:R-:W-:Y:S02]  /*19c0*/  @P4 IADD3 R0, PT, PT, R0, R17, RZ ;  /* 0x0000001100004210 */ /* 0x000fe40007ffe0ff */
[----:B------:R-:W0:Y:S01]  /*19d0*/  @P3 LDC.64 R16, c[0x0][0x380] ;  /* 0x0000e000ff103b82 */ /* 0x000e220000000a00 */
[----:B------:R-:W-:Y:S02]  /*19e0*/  ISETP.GE.AND P6, PT, R9, RZ, PT ;  /* 0x000000ff0900720c */ /* 0x000fe40003fc6270 */
[----:B------:R-:W-:-:S11]  /*19f0*/  ISETP.GE.AND P4, PT, R25, RZ, PT ;  /* 0x000000ff1900720c */ /* 0x000fd60003f86270 */
[----:B------:R-:W1:Y:S08]  /*1a00*/  @P6 LDC R22, c[0x0][0x3c0] ;  /* 0x0000f000ff166b82 */ /* 0x000e700000000800 */
[----:B------:R-:W2:Y:S01]  /*1a10*/  @P6 LDC.64 R18, c[0x0][0x380] ;  /* 0x0000e000ff126b82 */ /* 0x000ea20000000a00 */
[----:B0-----:R-:W-:-:S05]  /*1a20*/  @P3 IMAD.WIDE R16, R29, 0x2, R16 ;  /* 0x000000021d103825 */ /* 0x001fca00078e0210 */
[----:B------:R0:W5:Y:S02]  /*1a30*/  @P3 LDG.E.U16.CONSTANT R24, desc[UR6][R16.64] ;  /* 0x0000000610183981 */ /* 0x000164000c1e9500 */
[----:B------:R-:W3:Y:S08]  /*1a40*/  @P5 LDC.64 R28, c[0x0][0x380] ;  /* 0x0000e000ff1c5b82 */ /* 0x000ef00000000a00 */
[----:B----4-:R-:W4:Y:S08]  /*1a50*/  @P4 LDC R13, c[0x0][0x3c0] ;  /* 0x0000f000ff0d4b82 */ /* 0x010f300000000800 */
[----:B0-----:R-:W0:Y:S01]  /*1a60*/  @P4 LDC.64 R16, c[0x0][0x380] ;  /* 0x0000e000ff104b82 */ /* 0x001e220000000a00 */
[----:B-1----:R-:W-:-:S04]  /*1a70*/  @P6 IMAD R9, R9, R22, R2 ;  /* 0x0000001609096224 */ /* 0x002fc800078e0202 */
[----:B--2---:R-:W-:-:S04]  /*1a80*/  @P6 IMAD.WIDE R18, R9, 0x2, R18 ;  /* 0x0000000209126825 */ /* 0x004fc800078e0212 */
[----:B---3--:R-:W-:Y:S02]  /*1a90*/  @P5 IMAD.WIDE R28, R21, 0x2, R28 ;  /* 0x00000002151c5825 */ /* 0x008fe400078e021c */
[----:B------:R-:W2:Y:S04]  /*1aa0*/  @P6 LDG.E.U16.CONSTANT R18, desc[UR6][R18.64] ;  /* 0x0000000612126981 */ /* 0x000ea8000c1e9500 */
[----:B------:R-:W3:Y:S01]  /*1ab0*/  @P5 LDG.E.U16.CONSTANT R28, desc[UR6][R28.64] ;  /* 0x000000061c1c5981 */ /* 0x000ee2000c1e9500 */
[----:B----4-:R-:W-:-:S04]  /*1ac0*/  @P4 IMAD R13, R25, R13, R2 ;  /* 0x0000000d190d4224 */ /* 0x010fc800078e0202 */
[----:B0-----:R-:W-:-:S06]  /*1ad0*/  @P4 IMAD.WIDE R16, R13, 0x2, R16 ;  /* 0x000000020d104825 */ /* 0x001fcc00078e0210 */
[----:B------:R-:W4:Y:S01]  /*1ae0*/  @P4 LDG.E.U16.CONSTANT R16, desc[UR6][R16.64] ;  /* 0x0000000610104981 */ /* 0x000f22000c1e9500 */
[----:B------:R-:W-:Y:S02]  /*1af0*/  @P1 PRMT R9, R12, 0x9910, RZ ;  /* 0x000099100c091816 */ /* 0x000fe400000000ff */
[----:B------:R-:W-:-:S03]  /*1b00*/  @P0 PRMT R14, R14, 0x9910, RZ ;  /* 0x000099100e0e0816 */ /* 0x000fc600000000ff */
[----:B------:R-:W-:Y:S02]  /*1b10*/  @P1 IMAD.IADD R0, R0, 0x1, R9 ;  /* 0x0000000100001824 */ /* 0x000fe400078e0209 */
[----:B------:R-:W-:Y:S01]  /*1b20*/  @P0 IMAD.MOV.U32 R9, RZ, RZ, R14 ;  /* 0x000000ffff090224 */ /* 0x000fe200078e000e */
[----:B-----5:R-:W-:-:S04]  /*1b30*/  @P2 PRMT R26, R26, 0x9910, RZ ;  /* 0x000099101a1a2816 */ /* 0x020fc800000000ff */
[----:B------:R-:W-:Y:S02]  /*1b40*/  @P0 IADD3 R0, PT, PT, R0, R9, RZ ;  /* 0x0000000900000210 */ /* 0x000fe40007ffe0ff */
[----:B------:R-:W-:-:S04]  /*1b50*/  IADD3 R20, PT, PT, R20, 0x8, RZ ;  /* 0x0000000814147810 */ /* 0x000fc80007ffe0ff */
[----:B------:R-:W-:Y:S02]  /*1b60*/  ISETP.NE.AND P1, PT, R20, RZ, PT ;  /* 0x000000ff1400720c */ /* 0x000fe40003f25270 */
[----:B------:R-:W-:-:S05]  /*1b70*/  IADD3 R10, P0, PT, R10, 0x20, RZ ;  /* 0x000000200a0a7810 */ /* 0x000fca0007f1e0ff */
[----:B------:R-:W-:Y:S01]  /*1b80*/  IMAD.X R11, RZ, RZ, R11, P0 ;  /* 0x000000ffff0b7224 */ /* 0x000fe200000e060b */
[----:B------:R-:W-:-:S05]  /*1b90*/  @P3 PRMT R24, R24, 0x9910, RZ ;  /* 0x0000991018183816 */ /* 0x000fca00000000ff */
[----:B------:R-:W-:-:S04]  /*1ba0*/  @P3 IMAD.MOV.U32 R9, RZ, RZ, R24 ;  /* 0x000000ffff093224 */ /* 0x000fc800078e0018 */
[----:B------:R-:W-:Y:S01]  /*1bb0*/  @P3 IMAD.IADD R0, R0, 0x1, R9 ;  /* 0x0000000100003824 */ /* 0x000fe200078e0209 */
[----:B------:R-:W-:-:S05]  /*1bc0*/  @P2 MOV R9, R26 ;  /* 0x0000001a00092202 */ /* 0x000fca0000000f00 */
[----:B------:R-:W-:Y:S01]  /*1bd0*/  @P2 IMAD.IADD R0, R0, 0x1, R9 ;  /* 0x0000000100002824 */ /* 0x000fe200078e0209 */
[----:B--2---:R-:W-:Y:S02]  /*1be0*/  @P6 PRMT R18, R18, 0x9910, RZ ;  /* 0x0000991012126816 */ /* 0x004fe400000000ff */
[----:B---3--:R-:W-:-:S03]  /*1bf0*/  @P5 PRMT R28, R28, 0x9910, RZ ;  /* 0x000099101c1c5816 */ /* 0x008fc600000000ff */
[----:B------:R-:W-:-:S04]  /*1c00*/  @P6 IMAD.MOV.U32 R9, RZ, RZ, R18 ;  /* 0x000000ffff096224 */ /* 0x000fc800078e0012 */
[----:B------:R-:W-:Y:S02]  /*1c10*/  @P6 IMAD.IADD R0, R0, 0x1, R9 ;  /* 0x0000000100006824 */ /* 0x000fe400078e0209 */
[----:B------:R-:W-:Y:S01]  /*1c20*/  @P5 IMAD.MOV.U32 R9, RZ, RZ, R28 ;  /* 0x000000ffff095224 */ /* 0x000fe200078e001c */
[----:B----4-:R-:W-:-:S04]  /*1c30*/  @P4 PRMT R16, R16, 0x9910, RZ ;  /* 0x0000991010104816 */ /* 0x010fc800000000ff */
[----:B------:R-:W-:Y:S01]  /*1c40*/  @P5 IADD3 R0, PT, PT, R0, R9, RZ ;  /* 0x0000000900005210 */ /* 0x000fe20007ffe0ff */
[----:B------:R-:W-:-:S05]  /*1c50*/  @P4 IMAD.MOV.U32 R9, RZ, RZ, R16 ;  /* 0x000000ffff094224 */ /* 0x000fca00078e0010 */
[----:B------:R-:W-:Y:S01]  /*1c60*/  @P4 IADD3 R0, PT, PT, R0, R9, RZ ;  /* 0x0000000900004210 */ /* 0x000fe20007ffe0ff */
[----:B------:R-:W-:Y:S06]  /*1c70*/  @P1 BRA `(.L_x_51) ;  /* 0xfffffff800b41947 */ /* 0x000fec000383ffff */
.L_x_50:
        /* <DEDUP_REMOVED lines=11> */
[----:B------:R-:W5:Y:S01]  /*1d30*/  LDG.E.CONSTANT R3, desc[UR6][R10.64+0xc] ;  /* 0x00000c060a037981 */ /* 0x000f62000c1e9900 */
[----:B--2---:R-:W-:-:S02]  /*1d40*/  ISETP.GE.AND P0, PT, R21, RZ, PT ;  /* 0x000000ff1500720c */ /* 0x004fc40003f06270 */
[----:B---3--:R-:W-:Y:S02]  /*1d50*/  ISETP.GE.AND P1, PT, R23, RZ, PT ;  /* 0x000000ff1700720c */ /* 0x008fe40003f26270 */
[----:B----4-:R-:W-:Y:S02]  /*1d60*/  ISETP.GE.AND P2, PT, R19, RZ, PT ;  /* 0x000000ff1300720c */ /* 0x010fe40003f46270 */
[----:B-----5:R-:W-:-:S07]  /*1d70*/  ISETP.GE.AND P3, PT, R3, RZ, PT ;  /* 0x000000ff0300720c */ /* 0x020fce0003f66270 */
[----:B------:R-:W0:Y:S08]  /*1d80*/  @P0 LDC R20, c[0x0][0x3c0] ;  /* 0x0000f000ff140b82 */ /* 0x000e300000000800 */
[----:B------:R-:W1:Y:S08]  /*1d90*/  @P0 LDC.64 R16, c[0x0][0x380] ;  /* 0x0000e000ff100b82 */ /* 0x000e700000000a00 */
[----:B------:R-:W2:Y:S08]  /*1da0*/  @P1 LDC R22, c[0x0][0x3c0] ;  /* 0x0000f000ff161b82 */ /* 0x000eb00000000800 */
[----:B------:R-:W3:Y:S01]  /*1db0*/  @P1 LDC.64 R14, c[0x0][0x380] ;  /* 0x0000e000ff0e1b82 */ /* 0x000ee20000000a00 */
[----:B0-----:R-:W-:-:S07]  /*1dc0*/  @P0 IMAD R21, R21, R20, R2 ;  /* 0x0000001415150224 */ /* 0x001fce00078e0202 */
[----:B------:R-:W0:Y:S01]  /*1dd0*/  @P2 LDC R24, c[0x0][0x3c0] ;  /* 0x0000f000ff182b82 */ /* 0x000e220000000800 */
[----:B-1----:R-:W-:-:S06]  /*1de0*/  @P0 IMAD.WIDE R16, R21, 0x2, R16 ;  /* 0x0000000215100825 */ /* 0x002fcc00078e0210 */
[----:B------:R-:W4:Y:S01]  /*1df0*/  @P0 LDG.E.U16.CONSTANT R16, desc[UR6][R16.64] ;  /* 0x0000000610100981 */ /* 0x000f22000c1e9500 */
[----:B------:R-:W1:Y:S01]  /*1e00*/  @P3 LDC R9, c[0x0][0x3c0] ;  /* 0x0000f000ff093b82 */ /* 0x000e620000000800 */
[----:B--2---:R-:W-:-:S07]  /*1e10*/  @P1 IMAD R21, R23, R22, R2 ;  /* 0x0000001617151224 */ /* 0x004fce00078e0202 */
[----:B------:R-:W2:Y:S08]  /*1e20*/  @P2 LDC.64 R12, c[0x0][0x380] ;  /* 0x0000e000ff0c2b82 */ /* 0x000eb00000000a00 */
[----:B------:R-:W5:Y:S01]  /*1e30*/  @P3 LDC.64 R10, c[0x0][0x380] ;  /* 0x0000e000ff0a3b82 */ /* 0x000f620000000a00 */
[----:B---3--:R-:W-:-:S04]  /*1e40*/  @P1 IMAD.WIDE R14, R21, 0x2, R14 ;  /* 0x00000002150e1825 */ /* 0x008fc800078e020e */
[--C-:B0-----:R-:W-:Y:S02]  /*1e50*/  @P2 IMAD R19, R19, R24, R2.reuse ;  /* 0x0000001813132224 */ /* 0x101fe400078e0202 */
[----:B------:R-:W3:Y:S01]  /*1e60*/  @P1 LDG.E.U16.CONSTANT R14, desc[UR6][R14.64] ;  /* 0x000000060e0e1981 */ /* 0x000ee2000c1e9500 */
[----:B-1----:R-:W-:Y:S02]  /*1e70*/  @P3 IMAD R9, R3, R9, R2 ;  /* 0x0000000903093224 */ /* 0x002fe400078e0202 */
[----:B--2---:R-:W-:-:S06]  /*1e80*/  @P2 IMAD.WIDE R12, R19, 0x2, R12 ;  /* 0x00000002130c2825 */ /* 0x004fcc00078e020c */
[----:B------:R-:W2:Y:S01]  /*1e90*/  @P2 LDG.E.U16.CONSTANT R12, desc[UR6][R12.64] ;  /* 0x000000060c0c2981 */ /* 0x000ea2000c1e9500 */
[----:B-----5:R-:W-:-:S06]  /*1ea0*/  @P3 IMAD.WIDE R10, R9, 0x2, R10 ;  /* 0x00000002090a3825 */ /* 0x020fcc00078e020a */
[----:B------:R-:W5:Y:S01]  /*1eb0*/  @P3 LDG.E.U16.CONSTANT R10, desc[UR6][R10.64] ;  /* 0x000000060a0a3981 */ /* 0x000f62000c1e9500 */
[----:B------:R-:W-:Y:S01]  /*1ec0*/  VIADD R8, R8, 0x4 ;  /* 0x0000000408087836 */ /* 0x000fe20000000000 */
[----:B----4-:R-:W-:-:S05]  /*1ed0*/  @P0 PRMT R3, R16, 0x9910, RZ ;  /* 0x0000991010030816 */ /* 0x010fca00000000ff */
[----:B------:R-:W-:Y:S01]  /*1ee0*/  @P0 IMAD.IADD R0, R0, 0x1, R3 ;  /* 0x0000000100000824 */ /* 0x000fe200078e0203 */
[----:B---3--:R-:W-:-:S05]  /*1ef0*/  @P1 PRMT R9, R14, 0x9910, RZ ;  /* 0x000099100e091816 */ /* 0x008fca00000000ff */
[----:B------:R-:W-:-:S04]  /*1f00*/  @P1 IMAD.MOV.U32 R3, RZ, RZ, R9 ;  /* 0x000000ffff031224 */ /* 0x000fc800078e0009 */
[----:B------:R-:W-:Y:S01]  /*1f10*/  @P1 IMAD.IADD R0, R0, 0x1, R3 ;  /* 0x0000000100001824 */ /* 0x000fe200078e0203 */
[----:B--2---:R-:W-:-:S04]  /*1f20*/  @P2 PRMT R16, R12, 0x9910, RZ ;  /* 0x000099100c102816 */ /* 0x004fc800000000ff */
[----:B------:R-:W-:Y:S02]  /*1f30*/  @P2 MOV R9, R16 ;  /* 0x0000001000092202 */ /* 0x000fe40000000f00 */
[----:B-----5:R-:W-:Y:S02]  /*1f40*/  @P3 PRMT R17, R10, 0x9910, RZ ;  /* 0x000099100a113816 */ /* 0x020fe400000000ff */
[----:B------:R-:W-:-:S03]  /*1f50*/  @P2 IADD3 R0, PT, PT, R0, R9, RZ ;  /* 0x0000000900002210 */ /* 0x000fc60007ffe0ff */
[----:B------:R-:W-:-:S04]  /*1f60*/  @P3 IMAD.MOV.U32 R3, RZ, RZ, R17 ;  /* 0x000000ffff033224 */ /* 0x000fc800078e0011 */
[----:B------:R-:W-:-:S07]  /*1f70*/  @P3 IMAD.IADD R0, R0, 0x1, R3 ;  /* 0x0000000100003824 */ /* 0x000fce00078e0203 */
.L_x_52:
        /* <DEDUP_REMOVED lines=12> */
[----:B------:R-:W1:Y:S08]  /*2040*/  @P1 LDC R16, c[0x0][0x3c0] ;  /* 0x0000f000ff101b82 */ /* 0x000e700000000800 */
[----:B------:R-:W2:Y:S08]  /*2050*/  @P0 LDC.64 R12, c[0x0][0x380] ;  /* 0x0000e000ff0c0b82 */ /* 0x000eb00000000a00 */
[----:B------:R-:W3:Y:S01]  /*2060*/  @P1 LDC.64 R10, c[0x0][0x380] ;  /* 0x0000e000ff0a1b82 */ /* 0x000ee20000000a00 */
[----:B0-----:R-:W-:-:S02]  /*2070*/  @P0 IMAD R3, R3, R9, R2 ;  /* 0x0000000903030224 */ /* 0x001fc400078e0202 */
[----:B-1----:R-:W-:Y:S02]  /*2080*/  @P1 IMAD R5, R5, R16, R2 ;  /* 0x0000001005051224 */ /* 0x002fe400078e0202 */
[----:B--2---:R-:W-:-:S06]  /*2090*/  @P0 IMAD.WIDE R12, R3, 0x2, R12 ;  /* 0x00000002030c0825 */ /* 0x004fcc00078e020c */
[----:B------:R-:W2:Y:S01]  /*20a0*/  @P0 LDG.E.U16.CONSTANT R12, desc[UR6][R12.64] ;  /* 0x000000060c0c0981 */ /* 0x000ea2000c1e9500 */
[----:B---3--:R-:W-:-:S06]  /*20b0*/  @P1 IMAD.WIDE R10, R5, 0x2, R10 ;  /* 0x00000002050a1825 */ /* 0x008fcc00078e020a */
[----:B------:R-:W3:Y:S01]  /*20c0*/  @P1 LDG.E.U16.CONSTANT R10, desc[UR6][R10.64] ;  /* 0x000000060a0a1981 */ /* 0x000ee2000c1e9500 */
[----:B------:R-:W-:Y:S01]  /*20d0*/  VIADD R8, R8, 0x2 ;  /* 0x0000000208087836 */ /* 0x000fe20000000000 */
[----:B--2---:R-:W-:-:S04]  /*20e0*/  @P0 PRMT R3, R12, 0x9910, RZ ;  /* 0x000099100c030816 */ /* 0x004fc800000000ff */
[----:B------:R-:W-:Y:S02]  /*20f0*/  @P0 IADD3 R0, PT, PT, R0, R3, RZ ;  /* 0x0000000300000210 */ /* 0x000fe40007ffe0ff */
[----:B---3--:R-:W-:-:S05]  /*2100*/  @P1 PRMT R5, R10, 0x9910, RZ ;  /* 0x000099100a051816 */ /* 0x008fca00000000ff */
[----:B------:R-:W-:-:S07]  /*2110*/  @P1 IMAD.IADD R0, R0, 0x1, R5 ;  /* 0x0000000100001824 */ /* 0x000fce00078e0205 */
.L_x_53:
        /* <DEDUP_REMOVED lines=11> */
[----:B--2---:R-:W-:-:S04]  /*21d0*/  PRMT R3, R8, 0x9910, RZ ;  /* 0x0000991008037816 */ /* 0x004fc800000000ff */
[----:B------:R-:W-:-:S07]  /*21e0*/  IADD3 R0, PT, PT, R0, R3, RZ ;  /* 0x0000000300007210 */ /* 0x000fce0007ffe0ff */
.L_x_49:
[----:B------:R-:W-:-:S13]  /*21f0*/  ISETP.GE.AND P0, PT, R7, 0x1, PT ;  /* 0x000000010700780c */ /* 0x000fda0003f06270 */
        /* <DEDUP_REMOVED lines=14> */
[----:B------:R-:W5:Y:S04]  /*22e0*/  LDG.E.CONSTANT R23, desc[UR6][R12.64+-0x4] ;  /* 0xfffffc060c177981 */ /* 0x000f68000c1e9900 */
[----:B------:R-:W5:Y:S04]  /*22f0*/  LDG.E.CONSTANT R25, desc[UR6][R12.64] ;  /* 0x000000060c197981 */ /* 0x000f68000c1e9900 */
[----:B------:R-:W5:Y:S01]  /*2300*/  LDG.E.CONSTANT R8, desc[UR6][R12.64+0x4] ;  /* 0x000004060c087981 */ /* 0x000f62000c1e9900 */
[----:B--2---:R-:W-:-:S13]  /*2310*/  ISETP.GE.AND P6, PT, R15, RZ, PT ;  /* 0x000000ff0f00720c */ /* 0x004fda0003fc6270 */
[----:B------:R-:W0:Y:S08]  /*2320*/  @P6 LDC R5, c[0x0][0x3c0] ;  /* 0x0000f000ff056b82 */ /* 0x000e300000000800 */
[----:B------:R-:W1:Y:S01]  /*2330*/  @P6 LDC.64 R10, c[0x0][0x380] ;  /* 0x0000e000ff0a6b82 */ /* 0x000e620000000a00 */
[----:B0-----:R-:W-:Y:S02]  /*2340*/  @P6 IMAD R15, R15, R5, R2 ;  /* 0x000000050f0f6224 */ /* 0x001fe400078e0202 */
[----:B------:R-:W2:Y:S02]  /*2350*/  LDG.E.CONSTANT R5, desc[UR6][R12.64+0xc] ;  /* 0x00000c060c057981 */ /* 0x000ea4000c1e9900 */
[----:B-1----:R-:W-:-:S02]  /*2360*/  @P6 IMAD.WIDE R14, R15, 0x2, R10 ;  /* 0x000000020f0e6825 */ /* 0x002fc400078e020a */
[----:B------:R0:W2:Y:S04]  /*2370*/  LDG.E.CONSTANT R11, desc[UR6][R12.64+0x8] ;  /* 0x000008060c0b7981 */ /* 0x0000a8000c1e9900 */
[----:B------:R-:W2:Y:S01]  /*2380*/  @P6 LDG.E.U16.CONSTANT R14, desc[UR6][R14.64] ;  /* 0x000000060e0e6981 */ /* 0x000ea2000c1e9500 */
[----:B---3--:R-:W-:Y:S02]  /*2390*/  ISETP.GE.AND P0, PT, R9, RZ, PT ;  /* 0x000000ff0900720c */ /* 0x008fe40003f06270 */
[----:B----4-:R-:W-:Y:S02]  /*23a0*/  ISETP.GE.AND P1, PT, R19, RZ, PT ;  /* 0x000000ff1300720c */ /* 0x010fe40003f26270 */
[----:B-----5:R-:W-:Y:S02]  /*23b0*/  ISETP.GE.AND P2, PT, R23, RZ, PT ;  /* 0x000000ff1700720c */ /* 0x020fe40003f46270 */
[----:B------:R-:W-:-:S07]  /*23c0*/  ISETP.GE.AND P3, PT, R25, RZ, PT ;  /* 0x000000ff1900720c */ /* 0x000fce0003f66270 */
[----:B------:R-:W1:Y:S08]  /*23d0*/  @P0 LDC R27, c[0x0][0x3c0] ;  /* 0x0000f000ff1b0b82 */ /* 0x000e700000000800 */
[----:B------:R-:W3:Y:S08]  /*23e0*/  @P1 LDC R18, c[0x0][0x3c0] ;  /* 0x0000f000ff121b82 */ /* 0x000ef00000000800 */
[----:B------:R-:W4:Y:S08]  /*23f0*/  @P0 LDC.64 R16, c[0x0][0x380] ;  /* 0x0000e000ff100b82 */ /* 0x000f300000000a00 */
[----:B------:R-:W5:Y:S08]  /*2400*/  @P1 LDC.64 R20, c[0x0][0x380] ;  /* 0x0000e000ff141b82 */ /* 0x000f700000000a00 */
[----:B------:R-:W5:Y:S01]  /*2410*/  @P2 LDC R22, c[0x0][0x3c0] ;  /* 0x0000f000ff162b82 */ /* 0x000f620000000800 */
[----:B------:R-:W-:-:S07]  /*2420*/  ISETP.GE.AND P4, PT, R8, RZ, PT ;  /* 0x000000ff0800720c */ /* 0x000fce0003f86270 */
[----:B0-----:R-:W0:Y:S08]  /*2430*/  @P2 LDC.64 R12, c[0x0][0x380] ;  /* 0x0000e000ff0c2b82 */ /* 0x001e300000000a00 */
[----:B------:R-:W0:Y:S01]  /*2440*/  @P3 LDC R10, c[0x0][0x3c0] ;  /* 0x0000f000ff0a3b82 */ /* 0x000e220000000800 */
[--C-:B-1----:R-:W-:Y:S02]  /*2450*/  @P0 IMAD R27, R9, R27, R2.reuse ;  /* 0x0000001b091b0224 */ /* 0x102fe400078e0202 */
[----:B---3--:R-:W-:-:S02]  /*2460*/  @P1 IMAD R29, R19, R18, R2 ;  /* 0x00000012131d1224 */ /* 0x008fc400078e0202 */
[----:B----4-:R-:W-:-:S03]  /*2470*/  @P0 IMAD.WIDE R16, R27, 0x2, R16 ;  /* 0x000000021b100825 */ /* 0x010fc600078e0210 */
[----:B------:R-:W1:Y:S01]  /*2480*/  @P4 LDC R9, c[0x0][0x3c0] ;  /* 0x0000f000ff094b82 */ /* 0x000e620000000800 */
[----:B-----5:R-:W-:Y:S02]  /*2490*/  @P1 IMAD.WIDE R20, R29, 0x2, R20 ;  /* 0x000000021d141825 */ /* 0x020fe400078e0214 */
[----:B------:R-:W3:Y:S02]  /*24a0*/  @P0 LDG.E.U16.CONSTANT R16, desc[UR6][R16.64] ;  /* 0x0000000610100981 */ /* 0x000ee4000c1e9500 */
[----:B------:R-:W-:Y:S02]  /*24b0*/  @P2 IMAD R27, R23, R22, R2 ;  /* 0x00000016171b2224 */ /* 0x000fe400078e0202 */
[----:B------:R-:W4:Y:S01]  /*24c0*/  @P1 LDG.E.U16.CONSTANT R20, desc[UR6][R20.64] ;  /* 0x0000000614141981 */ /* 0x000f22000c1e9500 */
[----:B------:R-:W5:Y:S01]  /*24d0*/  @P4 LDC.64 R18, c[0x0][0x380] ;  /* 0x0000e000ff124b82 */ /* 0x000f620000000a00 */
[----:B0-----:R-:W-:-:S06]  /*24e0*/  @P2 IMAD.WIDE R12, R27, 0x2, R12 ;  /* 0x000000021b0c2825 */ /* 0x001fcc00078e020c */
[----:B------:R-:W4:Y:S01]  /*24f0*/  @P2 LDG.E.U16.CONSTANT R12, desc[UR6][R12.64] ;  /* 0x000000060c0c2981 */ /* 0x000f22000c1e9500 */
[--C-:B------:R-:W-:Y:S02]  /*2500*/  @P3 IMAD R25, R25, R10, R2.reuse ;  /* 0x0000000a19193224 */ /* 0x100fe400078e0202 */
[----:B-1----:R-:W-:-:S04]  /*2510*/  @P4 IMAD R9, R8, R9, R2 ;  /* 0x0000000908094224 */ /* 0x002fc800078e0202 */
[----:B-----5:R-:W-:-:S06]  /*2520*/  @P4 IMAD.WIDE R18, R9, 0x2, R18 ;  /* 0x0000000209124825 */ /* 0x020fcc00078e0212 */
[----:B------:R-:W5:Y:S01]  /*2530*/  @P4 LDG.E.U16.CONSTANT R18, desc[UR6][R18.64] ;  /* 0x0000000612124981 */ /* 0x000f62000c1e9500 */
[----:B--2---:R-:W-:Y:S02]  /*2540*/  @P6 PRMT R15, R14, 0x9910, RZ ;  /* 0x000099100e0f6816 */ /* 0x004fe400000000ff */
[----:B------:R-:W-:-:S03]  /*2550*/  ISETP.GE.AND P5, PT, R11, RZ, PT ;  /* 0x000000ff0b00720c */ /* 0x000fc60003fa6270 */
[----:B------:R-:W-:Y:S02]  /*2560*/  @P6 IMAD.IADD R0, R0, 0x1, -R15 ;  /* 0x0000000100006824 */ /* 0x000fe400078e0a0f */
[----:B------:R-:W0:Y:S01]  /*2570*/  @P3 LDC.64 R14, c[0x0][0x380] ;  /* 0x0000e000ff0e3b82 */ /* 0x000e220000000a00 */
[----:B------:R-:W-:-:S07]  /*2580*/  ISETP.GE.AND P6, PT, R5, RZ, PT ;  /* 0x000000ff0500720c */ /* 0x000fce0003fc6270 */
[----:B------:R-:W1:Y:S08]  /*2590*/  @P5 LDC R24, c[0x0][0x3c0] ;  /* 0x0000f000ff185b82 */ /* 0x000e700000000800 */
[----:B------:R-:W2:Y:S08]  /*25a0*/  @P5 LDC.64 R22, c[0x0][0x380] ;  /* 0x0000e000ff165b82 */ /* 0x000eb00000000a00 */
[----:B------:R-:W2:Y:S01]  /*25b0*/  @P6 LDC R28, c[0x0][0x3c0] ;  /* 0x0000f000ff1c6b82 */ /* 0x000ea20000000800 */
[----:B0-----:R-:W-:-:S06]  /*25c0*/  @P3 IMAD.WIDE R14, R25, 0x2, R14 ;  /* 0x00000002190e3825 */ /* 0x001fcc00078e020e */
[----:B------:R-:W5:Y:S01]  /*25d0*/  @P3 LDG.E.U16.CONSTANT R14, desc[UR6][R14.64] ;  /* 0x000000060e0e3981 */ /* 0x000f62000c1e9500 */
[----:B------:R-:W0:Y:S01]  /*25e0*/  @P6 LDC.64 R26, c[0x0][0x380] ;  /* 0x0000e000ff1a6b82 */ /* 0x000e220000000a00 */
[----:B-1----:R-:W-:-:S04]  /*25f0*/  @P5 IMAD R11, R11, R24, R2 ;  /* 0x000000180b0b5224 */ /* 0x002fc800078e0202 */
[----:B--2---:R-:W-:-:S06]  /*2600*/  @P5 IMAD.WIDE R22, R11, 0x2, R22 ;  /* 0x000000020b165825 */ /* 0x004fcc00078e0216 */
[----:B------:R-:W2:Y:S01]  /*2610*/  @P5 LDG.E.U16.CONSTANT R22, desc[UR6][R22.64] ;  /* 0x0000000616165981 */ /* 0x000ea2000c1e9500 */
[----:B------:R-:W-:-:S04]  /*2620*/  @P6 IMAD R5, R5, R28, R2 ;  /* 0x0000001c05056224 */ /* 0x000fc800078e0202 */
[----:B0-----:R-:W-:-:S06]  /*2630*/  @P6 IMAD.WIDE R26, R5, 0x2, R26 ;  /* 0x00000002051a6825 */ /* 0x001fcc00078e021a */
[----:B------:R-:W2:Y:S01]  /*2640*/  @P6 LDG.E.U16.CONSTANT R26, desc[UR6][R26.64] ;  /* 0x000000061a1a6981 */ /* 0x000ea2000c1e9500 */
[----:B---3--:R-:W-:Y:S02]  /*2650*/  @P0 PRMT R5, R16, 0x9910, RZ ;  /* 0x0000991010050816 */ /* 0x008fe400000000ff */
[----:B----4-:R-:W-:-:S03]  /*2660*/  @P1 PRMT R20, R20, 0x9910, RZ ;  /* 0x0000991014141816 */ /* 0x010fc600000000ff */
[----:B------:R-:W-:Y:S01]  /*2670*/  @P0 IMAD.IADD R0, R0, 0x1, -R5 ;  /* 0x0000000100000824 */ /* 0x000fe200078e0a05 */
[----:B------:R-:W-:Y:S02]  /*2680*/  @P1 MOV R5, R20 ;  /* 0x0000001400051202 */ /* 0x000fe40000000f00 */
[----:B------:R-:W-:-:S03]  /*2690*/  @P2 PRMT R12, R12, 0x9910, RZ ;  /* 0x000099100c0c2816 */ /* 0x000fc600000000ff */
[----:B------:R-:W-:Y:S02]  /*26a0*/  @P1 IMAD.IADD R0, R0, 0x1, -R5 ;  /* 0x0000000100001824 */ /* 0x000fe400078e0a05 */
[----:B------:R-:W-:-:S05]  /*26b0*/  @P2 IMAD.MOV.U32 R5, RZ, RZ, R12 ;  /* 0x000000ffff052224 */ /* 0x000fca00078e000c */
[----:B------:R-:W-:Y:S01]  /*26c0*/  @P2 IADD3 R0, PT, PT, R0, -R5, RZ ;  /* 0x8000000500002210 */ /* 0x000fe20007ffe0ff */
[----:B------:R-:W-:Y:S01]  /*26d0*/  UIADD3 UR4, UP0, UPT, UR4, 0x20, URZ ;  /* 0x0000002004047890 */ /* 0x000fe2000ff1e0ff */
[----:B-----5:R-:W-:-:S03]  /*26e0*/  @P4 PRMT R9, R18, 0x9910, RZ ;  /* 0x0000991012094816 */ /* 0x020fc600000000ff */
[----:B------:R-:W-:Y:S01]  /*26f0*/  UIADD3.X UR5, UPT, UPT, URZ, UR5, URZ, UP0, !UPT ;  /* 0x00000005ff057290 */ /* 0x000fe200087fe4ff */
[----:B------:R-:W-:-:S05]  /*2700*/  @P3 PRMT R14, R14, 0x9910, RZ ;  /* 0x000099100e0e3816 */ /* 0x000fca00000000ff */
[----:B------:R-:W-:-:S04]  /*2710*/  @P3 IMAD.MOV.U32 R5, RZ, RZ, R14 ;  /* 0x000000ffff053224 */ /* 0x000fc800078e000e */
[----:B------:R-:W-:Y:S01]  /*2720*/  @P3 IMAD.IADD R0, R0, 0x1, -R5 ;  /* 0x0000000100003824 */ /* 0x000fe200078e0a05 */
[----:B------:R-:W-:-:S04]  /*2730*/  LOP3.LUT R5, R7, 0x7ffffff8, RZ, 0xc0, !PT ;  /* 0x7ffffff807057812 */ /* 0x000fc800078ec0ff */
[----:B------:R-:W-:Y:S02]  /*2740*/  IADD3 R8, PT, PT, -R5, 0x8, RZ ;  /* 0x0000000805087810 */ /* 0x000fe40007ffe1ff */
[----:B--2---:R-:W-:Y:S02]  /*2750*/  @P5 PRMT R22, R22, 0x9910, RZ ;  /* 0x0000991016165816 */ /* 0x004fe400000000ff */
[----:B------:R-:W-:Y:S02]  /*2760*/  ISETP.NE.AND P0, PT, R8, RZ, PT ;  /* 0x000000ff0800720c */ /* 0x000fe40003f05270 */
[----:B------:R-:W-:Y:S01]  /*2770*/  @P4 IADD3 R0, PT, PT, R0, -R9, RZ ;  /* 0x8000000900004210 */ /* 0x000fe20007ffe0ff */
[----:B------:R-:W-:-:S04]  /*2780*/  @P5 IMAD.MOV.U32 R9, RZ, RZ, R22 ;  /* 0x000000ffff095224 */ /* 0x000fc800078e0016 */
[----:B------:R-:W-:Y:S01]  /*2790*/  @P5 IMAD.IADD R0, R0, 0x1, -R9 ;  /* 0x0000000100005824 */ /* 0x000fe200078e0a09 */
[----:B------:R-:W-:-:S04]  /*27a0*/  @P6 PRMT R26, R26, 0x9910, RZ ;  /* 0x000099101a1a6816 */ /* 0x000fc800000000ff */
[----:B------:R-:W-:-:S05]  /*27b0*/  @P6 MOV R9, R26 ;  /* 0x0000001a00096202 */ /* 0x000fca0000000f00 */
[----:B------:R-:W-:Y:S01]  /*27c0*/  @P6 IMAD.IADD R0, R0, 0x1, -R9 ;  /* 0x0000000100006824 */ /* 0x000fe200078e0a09 */
[----:B------:R-:W-:Y:S06]  /*27d0*/  @!P0 BRA `(.L_x_55) ;  /* 0x0000000400588947 */ /* 0x000fec0003800000 */
[----:B------:R-:W-:Y:S01]  /*27e0*/  IMAD.U32 R10, RZ, RZ, UR4 ;  /* 0x00000004ff0a7e24 */ /* 0x000fe2000f8e00ff */
[----:B------:R-:W-:-:S07]  /*27f0*/  MOV R11, UR5 ;  /* 0x00000005000b7c02 */ /* 0x000fce0008000f00 */
.L_x_56:
        /* <DEDUP_REMOVED lines=13> */
[----:B------:R0:W2:Y:S01]  /*28d0*/  @P5 LDG.E.U16.CONSTANT R12, desc[UR6][R12.64] ;  /* 0x000000060c0c5981 */ /* 0x0000a2000c1e9500 */
[----:B---3--:R-:W-:Y:S02]  /*28e0*/  ISETP.GE.AND P0, PT, R15, RZ, PT ;  /* 0x000000ff0f00720c */ /* 0x008fe40003f06270 */
[----:B----4-:R-:W-:-:S11]  /*28f0*/  ISETP.GE.AND P1, PT, R29, RZ, PT ;  /* 0x000000ff1d00720c */ /* 0x010fd60003f26270 */
[----:B------:R-:W0:Y:S01]  /*2900*/  @P0 LDC R14, c[0x0][0x3c0] ;  /* 0x0000f000ff0e0b82 */ /* 0x000e220000000800 */
[----:B-----5:R-:W-:-:S07]  /*2910*/  ISETP.GE.AND P3, PT, R19, RZ, PT ;  /* 0x000000ff1300720c */ /* 0x020fce0003f66270 */
[----:B------:R-:W1:Y:S01]  /*2920*/  @P0 LDC.64 R22, c[0x0][0x380] ;  /* 0x0000e000ff160b82 */ /* 0x000e620000000a00 */
[----:B------:R-:W-:-:S07]  /*2930*/  ISETP.GE.AND P2, PT, R27, RZ, PT ;  /* 0x000000ff1b00720c */ /* 0x000fce0003f46270 */
[----:B------:R-:W3:Y:S01]  /*2940*/  @P1 LDC R20, c[0x0][0x3c0] ;  /* 0x0000f000ff141b82 */ /* 0x000ee20000000800 */
[----:B0-----:R-:W-:-:S07]  /*2950*/  @P0 IMAD R13, R15, R14, R2 ;  /* 0x0000000e0f0d0224 */ /* 0x001fce00078e0202 */
[----:B------:R-:W0:Y:S08]  /*2960*/  @P3 LDC R18, c[0x0][0x3c0] ;  /* 0x0000f000ff123b82 */ /* 0x000e300000000800 */
[----:B------:R-:W4:Y:S01]  /*2970*/  @P1 LDC.64 R14, c[0x0][0x380] ;  /* 0x0000e000ff0e1b82 */ /* 0x000f220000000a00 */
[----:B-1----:R-:W-:-:S07]  /*2980*/  @P0 IMAD.WIDE R22, R13, 0x2, R22 ;  /* 0x000000020d160825 */ /* 0x002fce00078e0216 */
[----:B------:R-:W1:Y:S08]  /*2990*/  @P2 LDC R24, c[0x0][0x3c0] ;  /* 0x0000f000ff182b82 */ /* 0x000e700000000800 */
[----:B------:R-:W5:Y:S01]  /*29a0*/  @P2 LDC.64 R16, c[0x0][0x380] ;  /* 0x0000e000ff102b82 */ /* 0x000f620000000a00 */
[----:B------:R-:W-:Y:S01]  /*29b0*/  ISETP.GE.AND P6, PT, R21, RZ, PT ;  /* 0x000000ff1500720c */ /* 0x000fe20003fc6270 */
[----:B---3--:R-:W-:Y:S01]  /*29c0*/  @P1 IMAD R29, R29, R20, R2 ;  /* 0x000000141d1d1224 */ /* 0x008fe200078e0202 */
[----:B------:R3:W2:Y:S03]  /*29d0*/  @P0 LDG.E.U16.CONSTANT R22, desc[UR6][R22.64] ;  /* 0x0000000616160981 */ /* 0x0006a6000c1e9500 */
[----:B----4-:R-:W-:-:S04]  /*29e0*/  @P1 IMAD.WIDE R14, R29, 0x2, R14 ;  /* 0x000000021d0e1825 */ /* 0x010fc800078e020e */
[----:B0-----:R-:W-:-:S04]  /*29f0*/  @P3 IMAD R29, R19, R18, R2 ;  /* 0x00000012131d3224 */ /* 0x001fc800078e0202 */
[----:B---3--:R-:W0:Y:S01]  /*2a00*/  @P6 LDC R23, c[0x0][0x3c0] ;  /* 0x0000f000ff176b82 */ /* 0x008e220000000800 */
[----:B------:R-:W3:Y:S01]  /*2a10*/  @P1 LDG.E.U16.CONSTANT R14, desc[UR6][R14.64] ;  /* 0x000000060e0e1981 */ /* 0x000ee2000c1e9500 */
[----:B-1----:R-:W-:-:S04]  /*2a20*/  @P2 IMAD R27, R27, R24, R2 ;  /* 0x000000181b1b2224 */ /* 0x002fc800078e0202 */
[----:B-----5:R-:W-:Y:S02]  /*2a30*/  @P2 IMAD.WIDE R16, R27, 0x2, R16 ;  /* 0x000000021b102825 */ /* 0x020fe400078e0210 */
[----:B------:R-:W1:Y:S04]  /*2a40*/  @P6 LDC.64 R26, c[0x0][0x380] ;  /* 0x0000e000ff1a6b82 */ /* 0x000e680000000a00 */
[----:B------:R-:W4:Y:S01]  /*2a50*/  @P2 LDG.E.U16.CONSTANT R16, desc[UR6][R16.64] ;  /* 0x0000000610102981 */ /* 0x000f22000c1e9500 */
[----:B0-----:R-:W-:-:S04]  /*2a60*/  @P6 IMAD R23, R21, R23, R2 ;  /* 0x0000001715176224 */ /* 0x001fc800078e0202 */
[----:B-1----:R-:W-:-:S06]  /*2a70*/  @P6 IMAD.WIDE R26, R23, 0x2, R26 ;  /* 0x00000002171a6825 */ /* 0x002fcc00078e021a */
[----:B------:R-:W5:Y:S01]  /*2a80*/  @P6 LDG.E.U16.CONSTANT R26, desc[UR6][R26.64] ;  /* 0x000000061a1a6981 */ /* 0x000f62000c1e9500 */
[----:B--2---:R-:W-:Y:S02]  /*2a90*/  @P5 PRMT R12, R12, 0x9910, RZ ;  /* 0x000099100c0c5816 */ /* 0x004fe400000000ff */
[----:B------:R-:W-:-:S03]  /*2aa0*/  ISETP.GE.AND P4, PT, R9, RZ, PT ;  /* 0x000000ff0900720c */ /* 0x000fc60003f86270 */
[----:B------:R-:W-:-:S04]  /*2ab0*/  @P5 IMAD.MOV.U32 R13, RZ, RZ, R12 ;  /* 0x000000ffff0d5224 */ /* 0x000fc800078e000c */
        /* <DEDUP_REMOVED lines=15> */
[----:B------:R-:W-:Y:S02]  /*2bb0*/  @P0 PRMT R9, R22, 0x9910, RZ ;  /* 0x0000991016090816 */ /* 0x000fe400000000ff */
[----:B---3--:R-:W-:Y:S02]  /*2bc0*/  @P1 PRMT R14, R14, 0x9910, RZ ;  /* 0x000099100e0e1816 */ /* 0x008fe400000000ff */
[----:B------:R-:W-:-:S03]  /*2bd0*/  @P0 IADD3 R0, PT, PT, R0, -R9, RZ ;  /* 0x8000000900000210 */ /* 0x000fc60007ffe0ff */
[----:B------:R-:W-:-:S04]  /*2be0*/  @P1 IMAD.MOV.U32 R9, RZ, RZ, R14 ;  /* 0x000000ffff091224 */ /* 0x000fc800078e000e */
[----:B------:R-:W-:Y:S01]  /*2bf0*/  @P1 IMAD.IADD R0, R0, 0x1, -R9 ;  /* 0x0000000100001824 */ /* 0x000fe200078e0a09 */
[----:B----4-:R-:W-:-:S04]  /*2c00*/  @P2 PRMT R16, R16, 0x9910, RZ ;  /* 0x0000991010102816 */ /* 0x010fc800000000ff */
[----:B------:R-:W-:Y:S01]  /*2c10*/  @P2 MOV R9, R16 ;  /* 0x0000001000092202 */ /* 0x000fe20000000f00 */
[----:B------:R-:W-:-:S04]  /*2c20*/  VIADD R8, R8, 0x8 ;  /* 0x0000000808087836 */ /* 0x000fc80000000000 */
[----:B------:R-:W-:Y:S01]  /*2c30*/  @P2 IMAD.IADD R0, R0, 0x1, -R9 ;  /* 0x0000000100002824 */ /* 0x000fe200078e0a09 */
[----:B------:R-:W-:Y:S02]  /*2c40*/  ISETP.NE.AND P1, PT, R8, RZ, PT ;  /* 0x000000ff0800720c */ /* 0x000fe40003f25270 */
[----:B------:R-:W-:Y:S02]  /*2c50*/  IADD3 R10, P0, PT, R10, 0x20, RZ ;  /* 0x000000200a0a7810 */ /* 0x000fe40007f1e0ff */
[----:B-----5:R-:W-:-:S03]  /*2c60*/  @P6 PRMT R26, R26, 0x9910, RZ ;  /* 0x000099101a1a6816 */ /* 0x020fc600000000ff */
[----:B------:R-:W-:Y:S01]  /*2c70*/  IMAD.X R11, RZ, RZ, R11, P0 ;  /* 0x000000ffff0b7224 */ /* 0x000fe200000e060b */
[----:B------:R-:W-:-:S05]  /*2c80*/  @P3 PRMT R12, R12, 0x9910, RZ ;  /* 0x000099100c0c3816 */ /* 0x000fca00000000ff */
[----:B------:R-:W-:-:S05]  /*2c90*/  @P3 IMAD.MOV.U32 R9, RZ, RZ, R12 ;  /* 0x000000ffff093224 */ /* 0x000fca00078e000c */
[----:B------:R-:W-:Y:S02]  /*2ca0*/  @P3 IADD3 R0, PT, PT, R0, -R9, RZ ;  /* 0x8000000900003210 */ /* 0x000fe40007ffe0ff */
[----:B--2---:R-:W-:-:S05]  /*2cb0*/  @P4 PRMT R18, R18, 0x9910, RZ ;  /* 0x0000991012124816 */ /* 0x004fca00000000ff */
[----:B------:R-:W-:-:S05]  /*2cc0*/  @P4 IMAD.MOV.U32 R9, RZ, RZ, R18 ;  /* 0x000000ffff094224 */ /* 0x000fca00078e0012 */
[----:B------:R-:W-:Y:S01]  /*2cd0*/  @P4 IADD3 R0, PT, PT, R0, -R9, RZ ;  /* 0x8000000900004210 */ /* 0x000fe20007ffe0ff */
[----:B------:R-:W-:Y:S01]  /*2ce0*/  @P6 IMAD.MOV.U32 R9, RZ, RZ, R26 ;  /* 0x000000ffff096224 */ /* 0x000fe200078e001a */
[----:B------:R-:W-:-:S03]  /*2cf0*/  @P5 PRMT R28, R28, 0x9910, RZ ;  /* 0x000099101c1c5816 */ /* 0x000fc600000000ff */
[----:B------:R-:W-:Y:S01]  /*2d00*/  @P6 IMAD.IADD R0, R0, 0x1, -R9 ;  /* 0x0000000100006824 */ /* 0x000fe200078e0a09 */
[----:B------:R-:W-:-:S04]  /*2d10*/  @P5 MOV R9, R28 ;  /* 0x0000001c00095202 */ /* 0x000fc80000000f00 */
[----:B------:R-:W-:Y:S01]  /*2d20*/  @P5 IADD3 R0, PT, PT, R0, -R9, RZ ;  /* 0x8000000900005210 */ /* 0x000fe20007ffe0ff */
[----:B------:R-:W-:Y:S06]  /*2d30*/  @P1 BRA `(.L_x_56) ;  /* 0xfffffff800b01947 */ /* 0x000fec000383ffff */
.L_x_55:
        /* <DEDUP_REMOVED lines=36> */
[----:B------:R-:W-:Y:S02]  /*2f80*/  IADD3 R5, PT, PT, R5, 0x4, RZ ;  /* 0x0000000405057810 */ /* 0x000fe40007ffe0ff */
[----:B----4-:R-:W-:-:S05]  /*2f90*/  @P0 PRMT R3, R14, 0x9910, RZ ;  /* 0x000099100e030816 */ /* 0x010fca00000000ff */
[----:B------:R-:W-:Y:S01]  /*2fa0*/  @P0 IMAD.IADD R0, R0, 0x1, -R3 ;  /* 0x0000000100000824 */ /* 0x000fe200078e0a03 */
[----:B---3--:R-:W-:-:S04]  /*2fb0*/  @P1 PRMT R14, R12, 0x9910, RZ ;  /* 0x000099100c0e1816 */ /* 0x008fc800000000ff */
[----:B------:R-:W-:-:S05]  /*2fc0*/  @P1 MOV R3, R14 ;  /* 0x0000000e00031202 */ /* 0x000fca0000000f00 */
[----:B------:R-:W-:Y:S01]  /*2fd0*/  @P1 IMAD.IADD R0, R0, 0x1, -R3 ;  /* 0x0000000100001824 */ /* 0x000fe200078e0a03 */
[----:B--2---:R-:W-:Y:S02]  /*2fe0*/  @P2 PRMT R13, R8, 0x9910, RZ ;  /* 0x00009910080d2816 */ /* 0x004fe400000000ff */
[----:B-----5:R-:W-:-:S03]  /*2ff0*/  @P3 PRMT R14, R10, 0x9910, RZ ;  /* 0x000099100a0e3816 */ /* 0x020fc600000000ff */
[----:B------:R-:W-:Y:S01]  /*3000*/  @P2 IMAD.IADD R0, R0, 0x1, -R13 ;  /* 0x0000000100002824 */ /* 0x000fe200078e0a0d */
[----:B------:R-:W-:-:S05]  /*3010*/  @P3 MOV R3, R14 ;  /* 0x0000000e00033202 */ /* 0x000fca0000000f00 */
[----:B------:R-:W-:-:S07]  /*3020*/  @P3 IMAD.IADD R0, R0, 0x1, -R3 ;  /* 0x0000000100003824 */ /* 0x000fce00078e0a03 */
.L_x_57:
        /* <DEDUP_REMOVED lines=23> */
[----:B------:R-:W-:Y:S02]  /*31a0*/  @P0 IADD3 R0, PT, PT, R0, -R3, RZ ;  /* 0x8000000300000210 */ /* 0x000fe40007ffe0ff */
[----:B---3--:R-:W-:-:S04]  /*31b0*/  @P1 PRMT R7, R10, 0x9910, RZ ;  /* 0x000099100a071816 */ /* 0x008fc800000000ff */
[----:B------:R-:W-:-:S07]  /*31c0*/  @P1 IADD3 R0, PT, PT, R0, -R7, RZ ;  /* 0x8000000700001210 */ /* 0x000fce0007ffe0ff */
.L_x_58:
        /* <DEDUP_REMOVED lines=12> */
[----:B------:R-:W-:-:S07]  /*3290*/  IMAD.IADD R0, R0, 0x1, -R3 ;  /* 0x0000000100007824 */ /* 0x000fce00078e0a03 */
.L_x_54:
[----:B------:R-:W-:-:S13]  /*32a0*/  ISETP.GE.AND P0, PT, R6, 0x1, PT ;  /* 0x000000010600780c */ /* 0x000fda0003f06270 */
[----:B------:R-:W-:Y:S05]  /*32b0*/  @!P0 BRA `(.L_x_59) ;  /* 0x0000000800d08947 */ /* 0x000fea0003800000 */
[C---:B------:R-:W-:Y:S01]  /*32c0*/  ISETP.GE.U32.AND P1, PT, R6.reuse, 0x8, PT ;  /* 0x000000080600780c */ /* 0x040fe20003f26070 */
[----:B------:R-:W-:Y:S01]  /*32d0*/  HFMA2 R5, -RZ, RZ, 0, 0 ;  /* 0x00000000ff057431 */ /* 0x000fe200000001ff */
[----:B------:R-:W-:-:S04]  /*32e0*/  LOP3.LUT R3, R6, 0x7, RZ, 0xc0, !PT ;  /* 0x0000000706037812 */ /* 0x000fc800078ec0ff */
[----:B------:R-:W-:-:S07]  /*32f0*/  ISETP.NE.AND P0, PT, R3, RZ, PT ;  /* 0x000000ff0300720c */ /* 0x000fce0003f05270 */
[----:B------:R-:W-:Y:S06]  /*3300*/  @!P1 BRA `(.L_x_60) ;  /* 0x0000000400649947 */ /* 0x000fec0003800000 */
[----:B------:R-:W0:Y:S01]  /*3310*/  LDCU.64 UR4, c[0x0][0x398] ;  /* 0x00007300ff0477ac */ /* 0x000e220008000a00 */
[----:B------:R-:W-:-:S05]  /*3320*/  LOP3.LUT R5, R6, 0x7ffffff8, RZ, 0xc0, !PT ;  /* 0x7ffffff806057812 */ /* 0x000fca00078ec0ff */
[----:B------:R-:W-:Y:S01]  /*3330*/  IMAD.MOV R7, RZ, RZ, -R5 ;  /* 0x000000ffff077224 */ /* 0x000fe200078e0a05 */
[----:B0-----:R-:W-:-:S04]  /*3340*/  UIADD3 UR4, UP0, UPT, UR4, 0x10, URZ ;  /* 0x0000001004047890 */ /* 0x001fc8000ff1e0ff */
[----:B------:R-:W-:Y:S02]  /*3350*/  UIADD3.X UR5, UPT, UPT, URZ, UR5, URZ, UP0, !UPT ;  /* 0x00000005ff057290 */ /* 0x000fe400087fe4ff */
[----:B------:R-:W-:-:S04]  /*3360*/  MOV R10, UR4 ;  /* 0x00000004000a7c02 */ /* 0x000fc80008000f00 */
[----:B------:R-:W-:-:S07]  /*3370*/  IMAD.U32 R11, RZ, RZ, UR5 ;  /* 0x00000005ff0b7e24 */ /* 0x000fce000f8e00ff */
.L_x_61:
[----:B------:R-:W2:Y:S04]  /*3380*/  LDG.E.CONSTANT R19, desc[UR6][R10.64+-0x10] ;  /* 0xfffff0060a137981 */ /* 0x000ea8000c1e9900 */
[----:B------:R-:W3:Y:S04]  /*3390*/  LDG.E.CONSTANT R23, desc[UR6][R10.64+-0xc] ;  /* 0xfffff4060a177981 */ /* 0x000ee8000c1e9900 */
[----:B------:R-:W4:Y:S04]  /*33a0*/  LDG.E.CONSTANT R17, desc[UR6][R10.64+-0x8] ;  /* 0xfffff8060a117981 */ /* 0x000f28000c1e9900 */
[----:B------:R-:W5:Y:S04]  /*33b0*/  LDG.E.CONSTANT R13, desc[UR6][R10.64+-0x4] ;  /* 0xfffffc060a0d7981 */ /* 0x000f68000c1e9900 */
[----:B------:R-:W5:Y:S04]  /*33c0*/  LDG.E.CONSTANT R21, desc[UR6][R10.64] ;  /* 0x000000060a157981 */ /* 0x000f68000c1e9900 */
[----:B------:R-:W5:Y:S01]  /*33d0*/  LDG.E.CONSTANT R25, desc[UR6][R10.64+0x8] ;  /* 0x000008060a197981 */ /* 0x000f62000c1e9900 */
[----:B--2---:R-:W-:-:S02]  /*33e0*/  ISETP.GE.AND P1, PT, R19, RZ, PT ;  /* 0x000000ff1300720c */ /* 0x004fc40003f26270 */
[----:B---3--:R-:W-:-:S11]  /*33f0*/  ISETP.GE.AND P6, PT, R23, RZ, PT ;  /* 0x000000ff1700720c */ /* 0x008fd60003fc6270 */
[----:B------:R-:W0:Y:S08]  /*3400*/  @P1 LDC R12, c[0x0][0x3c0] ;  /* 0x0000f000ff0c1b82 */ /* 0x000e300000000800 */
[----:B------:R-:W1:Y:S08]  /*3410*/  @P1 LDC.64 R14, c[0x0][0x380] ;  /* 0x0000e000ff0e1b82 */ /* 0x000e700000000a00 */
[----:B------:R-:W2:Y:S08]  /*3420*/  @P6 LDC R16, c[0x0][0x3c0] ;  /* 0x0000f000ff106b82 */ /* 0x000eb00000000800 */
[----:B------:R-:W3:Y:S01]  /*3430*/  @P6 LDC.64 R8, c[0x0][0x380] ;  /* 0x0000e000ff086b82 */ /* 0x000ee20000000a00 */
[----:B0-----:R-:W-:-:S04]  /*3440*/  @P1 IMAD R19, R19, R12, R2 ;  /* 0x0000000c13131224 */ /* 0x001fc800078e0202 */
[----:B-1----:R-:W-:-:S06]  /*3450*/  @P1 IMAD.WIDE R14, R19, 0x2, R14 ;  /* 0x00000002130e1825 */ /* 0x002fcc00078e020e */
[----:B------:R-:W5:Y:S01]  /*3460*/  @P1 LDG.E.U16.CONSTANT R14, desc[UR6][R14.64] ;  /* 0x000000060e0e1981 */ /* 0x000f62000c1e9500 */
[----:B--2---:R-:W-:-:S03]  /*3470*/  @P6 IMAD R19, R23, R16, R2 ;  /* 0x0000001017136224 */ /* 0x004fc600078e0202 */
[----:B------:R-:W2:Y:S01]  /*3480*/  LDG.E.CONSTANT R23, desc[UR6][R10.64+0xc] ;  /* 0x00000c060a177981 */ /* 0x000ea2000c1e9900 */
[----:B---3--:R-:W-:-:S03]  /*3490*/  @P6 IMAD.WIDE R18, R19, 0x2, R8 ;  /* 0x0000000213126825 */ /* 0x008fc600078e0208 */
[----:B------:R-:W3:Y:S04]  /*34a0*/  LDG.E.CONSTANT R9, desc[UR6][R10.64+0x4] ;  /* 0x000004060a097981 */ /* 0x000ee8000c1e9900 */
[----:B------:R0:W2:Y:S01]  /*34b0*/  @P6 LDG.E.U16.CONSTANT R18, desc[UR6][R18.64] ;  /* 0x0000000612126981 */ /* 0x0000a2000c1e9500 */
[----:B----4-:R-:W-:Y:S02]  /*34c0*/  ISETP.GE.AND P5, PT, R17, RZ, PT ;  /* 0x000000ff1100720c */ /* 0x010fe40003fa6270 */
[----:B-----5:R-:W-:Y:S02]  /*34d0*/  ISETP.GE.AND P4, PT, R13, RZ, PT ;  /* 0x000000ff0d00720c */ /* 0x020fe40003f86270 */
[----:B------:R-:W-:-:S09]  /*34e0*/  ISETP.GE.AND P3, PT, R21, RZ, PT ;  /* 0x000000ff1500720c */ /* 0x000fd20003f66270 */
[----:B------:R-:W1:Y:S08]  /*34f0*/  @P5 LDC R8, c[0x0][0x3c0] ;  /* 0x0000f000ff085b82 */ /* 0x000e700000000800 */
[----:B------:R-:W4:Y:S08]  /*3500*/  @P5 LDC.64 R26, c[0x0][0x380] ;  /* 0x0000e000ff1a5b82 */ /* 0x000f300000000a00 */
[----:B------:R-:W5:Y:S08]  /*3510*/  @P4 LDC R12, c[0x0][0x3c0] ;  /* 0x0000f000ff0c4b82 */ /* 0x000f700000000800 */
[----:B------:R-:W0:Y:S01]  /*3520*/  @P3 LDC R20, c[0x0][0x3c0] ;  /* 0x0000f000ff143b82 */ /* 0x000e220000000800 */
[----:B-1----:R-:W-:-:S04]  /*3530*/  @P5 IMAD R17, R17, R8, R2 ;  /* 0x0000000811115224 */ /* 0x002fc800078e0202 */
[----:B----4-:R-:W-:-:S06]  /*3540*/  @P5 IMAD.WIDE R26, R17, 0x2, R26 ;  /* 0x00000002111a5825 */ /* 0x010fcc00078e021a */
[----:B------:R-:W4:Y:S01]  /*3550*/  @P5 LDG.E.U16.CONSTANT R26, desc[UR6][R26.64] ;  /* 0x000000061a1a5981 */ /* 0x000f22000c1e9500 */
[--C-:B-----5:R-:W-:Y:S02]  /*3560*/  @P4 IMAD R17, R13, R12, R2.reuse ;  /* 0x0000000c0d114224 */ /* 0x120fe400078e0202 */
[----:B0-----:R-:W-:Y:S01]  /*3570*/  @P3 IMAD R21, R21, R20, R2 ;  /* 0x0000001415153224 */ /* 0x001fe200078e0202 */
[----:B------:R-:W-:Y:S02]  /*3580*/  @P1 PRMT R19, R14, 0x9910, RZ ;  /* 0x000099100e131816 */ /* 0x000fe400000000ff */
[----:B------:R-:W0:Y:S02]  /*3590*/  @P4 LDC.64 R14, c[0x0][0x380] ;  /* 0x0000e000ff0e4b82 */ /* 0x000e240000000a00 */
[----:B------:R-:W-:Y:S02]  /*35a0*/  @P1 IADD3 R0, PT, PT, R0, R19, RZ ;  /* 0x0000001300001210 */ /* 0x000fe40007ffe0ff */
[----:B------:R-:W-:-:S02]  /*35b0*/  ISETP.GE.AND P1, PT, R25, RZ, PT ;  /* 0x000000ff1900720c */ /* 0x000fc40003f26270 */
[----:B---3--:R-:W-:Y:S02]  /*35c0*/  ISETP.GE.AND P2, PT, R9, RZ, PT ;  /* 0x000000ff0900720c */ /* 0x008fe40003f46270 */
[----:B--2---:R-:W-:Y:S02]  /*35d0*/  @P6 PRMT R29, R18, 0x9910, RZ ;  /* 0x00009910121d6816 */ /* 0x004fe400000000ff */
[----:B------:R-:W1:Y:S03]  /*35e0*/  @P3 LDC.64 R18, c[0x0][0x380] ;  /* 0x0000e000ff123b82 */ /* 0x000e660000000a00 */
[----:B------:R-:W-:Y:S01]  /*35f0*/  @P6 IMAD.IADD R0, R0, 0x1, R29 ;  /* 0x0000000100006824 */ /* 0x000fe200078e021d */
[----:B------:R-:W-:-:S05]  /*3600*/  ISETP.GE.AND P6, PT, R23, RZ, PT ;  /* 0x000000ff1700720c */ /* 0x000fca0003fc6270 */
[----:B------:R-:W2:Y:S01]  /*3610*/  @P2 LDC R8, c[0x0][0x3c0] ;  /* 0x0000f000ff082b82 */ /* 0x000ea20000000800 */
[----:B0-----:R-:W-:-:S06]  /*3620*/  @P4 IMAD.WIDE R14, R17, 0x2, R14 ;  /* 0x00000002110e4825 */ /* 0x001fcc00078e020e */
[----:B------:R-:W3:Y:S01]  /*3630*/  @P4 LDG.E.U16.CONSTANT R14, desc[UR6][R14.64] ;  /* 0x000000060e0e4981 */ /* 0x000ee2000c1e9500 */
[----:B------:R-:W0:Y:S08]  /*3640*/  @P2 LDC.64 R12, c[0x0][0x380] ;  /* 0x0000e000ff0c2b82 */ /* 0x000e300000000a00 */
[----:B------:R-:W5:Y:S01]  /*3650*/  @P1 LDC R22, c[0x0][0x3c0] ;  /* 0x0000f000ff161b82 */ /* 0x000f620000000800 */
[----:B-1----:R-:W-:-:S06]  /*3660*/  @P3 IMAD.WIDE R18, R21, 0x2, R18 ;  /* 0x0000000215123825 */ /* 0x002fcc00078e0212 */
[----:B------:R-:W3:Y:S01]  /*3670*/  @P3 LDG.E.U16.CONSTANT R18, desc[UR6][R18.64] ;  /* 0x0000000612123981 */ /* 0x000ee2000c1e9500 */
[----:B------:R-:W1:Y:S08]  /*3680*/  @P1 LDC.64 R16, c[0x0][0x380] ;  /* 0x0000e000ff101b82 */ /* 0x000e700000000a00 */
[----:B------:R-:W4:Y:S08]  /*3690*/  @P6 LDC R24, c[0x0][0x3c0] ;  /* 0x0000f000ff186b82 */ /* 0x000f300000000800 */
[----:B------:R-:W4:Y:S01]  /*36a0*/  @P6 LDC.64 R20, c[0x0][0x380] ;  /* 0x0000e000ff146b82 */ /* 0x000f220000000a00 */
[----:B--2---:R-:W-:-:S02]  /*36b0*/  @P2 IMAD R9, R9, R8, R2 ;  /* 0x0000000809092224 */ /* 0x004fc400078e0202 */
[----:B-----5:R-:W-:Y:S02]  /*36c0*/  @P1 IMAD R25, R25, R22, R2 ;  /* 0x0000001619191224 */ /* 0x020fe400078e0202 */
[----:B0-----:R-:W-:-:S04]  /*36d0*/  @P2 IMAD.WIDE R12, R9, 0x2, R12 ;  /* 0x00000002090c2825 */ /* 0x001fc800078e020c */
[----:B-1----:R-:W-:Y:S02]  /*36e0*/  @P1 IMAD.WIDE R16, R25, 0x2, R16 ;  /* 0x0000000219101825 */ /* 0x002fe400078e0210 */
[----:B------:R-:W2:Y:S04]  /*36f0*/  @P2 LDG.E.U16.CONSTANT R12, desc[UR6][R12.64] ;  /* 0x000000060c0c2981 */ /* 0x000ea8000c1e9500 */
[----:B------:R-:W5:Y:S01]  /*3700*/  @P1 LDG.E.U16.CONSTANT R16, desc[UR6][R16.64] ;  /* 0x0000000610101981 */ /* 0x000f62000c1e9500 */
[----:B----4-:R-:W-:-:S04]  /*3710*/  @P6 IMAD R23, R23, R24, R2 ;  /* 0x0000001817176224 */ /* 0x010fc800078e0202 */
[----:B------:R-:W-:-:S06]  /*3720*/  @P6 IMAD.WIDE R20, R23, 0x2, R20 ;  /* 0x0000000217146825 */ /* 0x000fcc00078e0214 */
[----:B------:R-:W4:Y:S01]  /*3730*/  @P6 LDG.E.U16.CONSTANT R20, desc[UR6][R20.64] ;  /* 0x0000000614146981 */ /* 0x000f22000c1e9500 */
[----:B------:R-:W-:-:S04]  /*3740*/  @P5 PRMT R9, R26, 0x9910, RZ ;  /* 0x000099101a095816 */ /* 0x000fc800000000ff */
[----:B------:R-:W-:Y:S02]  /*3750*/  @P5 IADD3 R0, PT, PT, R0, R9, RZ ;  /* 0x0000000900005210 */ /* 0x000fe40007ffe0ff */
[----:B------:R-:W-:Y:S02]  /*3760*/  IADD3 R7, PT, PT, R7, 0x8, RZ ;  /* 0x0000000807077810 */ /* 0x000fe40007ffe0ff */
[----:B---3--:R-:W-:-:S05]  /*3770*/  @P4 PRMT R14, R14, 0x9910, RZ ;  /* 0x000099100e0e4816 */ /* 0x008fca00000000ff */
[----:B------:R-:W-:-:S05]  /*3780*/  @P4 IMAD.MOV.U32 R9, RZ, RZ, R14 ;  /* 0x000000ffff094224 */ /* 0x000fca00078e000e */
[----:B------:R-:W-:Y:S02]  /*3790*/  @P4 IADD3 R0, PT, PT, R0, R9, RZ ;  /* 0x0000000900004210 */ /* 0x000fe40007ffe0ff */
[----:B------:R-:W-:-:S05]  /*37a0*/  @P3 PRMT R18, R18, 0x9910, RZ ;  /* 0x0000991012123816 */ /* 0x000fca00000000ff */
[----:B------:R-:W-:-:S05]  /*37b0*/  @P3 IMAD.MOV.U32 R9, RZ, RZ, R18 ;  /* 0x000000ffff093224 */ /* 0x000fca00078e0012 */
[----:B------:R-:W-:Y:S02]  /*37c0*/  @P3 IADD3 R0, PT, PT, R0, R9, RZ ;  /* 0x0000000900003210 */ /* 0x000fe40007ffe0ff */
[----:B------:R-:W-:Y:S02]  /*37d0*/  ISETP.NE.AND P3, PT, R7, RZ, PT ;  /* 0x000000ff0700720c */ /* 0x000fe40003f65270 */
[----:B--2---:R-:W-:Y:S02]  /*37e0*/  @P2 PRMT R12, R12, 0x9910, RZ ;  /* 0x000099100c0c2816 */ /* 0x004fe400000000ff */
[----:B-----5:R-:W-:-:S03]  /*37f0*/  @P1 PRMT R16, R16, 0x9910, RZ ;  /* 0x0000991010101816 */ /* 0x020fc600000000ff */
[----:B------:R-:W-:-:S04]  /*3800*/  @P2 IMAD.MOV.U32 R9, RZ, RZ, R12 ;  /* 0x000000ffff092224 */ /* 0x000fc800078e000c */
[----:B------:R-:W-:Y:S01]  /*3810*/  @P2 IMAD.IADD R0, R0, 0x1, R9 ;  /* 0x0000000100002824 */ /* 0x000fe200078e0209 */
[----:B------:R-:W-:Y:S02]  /*3820*/  @P1 MOV R9, R16 ;  /* 0x0000001000091202 */ /* 0x000fe40000000f00 */
[----:B------:R-:W-:-:S03]  /*3830*/  IADD3 R10, P2, PT, R10, 0x20, RZ ;  /* 0x000000200a0a7810 */ /* 0x000fc60007f5e0ff */
[----:B------:R-:W-:Y:S01]  /*3840*/  @P1 IMAD.IADD R0, R0, 0x1, R9 ;  /* 0x0000000100001824 */ /* 0x000fe200078e0209 */
[----:B----4-:R-:W-:-:S04]  /*3850*/  @P6 PRMT R20, R20, 0x9910, RZ ;  /* 0x0000991014146816 */ /* 0x010fc800000000ff */
[----:B------:R-:W-:Y:S01]  /*3860*/  @P6 MOV R9, R20 ;  /* 0x0000001400096202 */ /* 0x000fe20000000f00 */
[----:B------:R-:W-:-:S03]  /*3870*/  IMAD.X R11, RZ, RZ, R11, P2 ;  /* 0x000000ffff0b7224 */ /* 0x000fc600010e060b */
[----:B------:R-:W-:Y:S01]  /*3880*/  @P6 IADD3 R0, PT, PT, R0, R9, RZ ;  /* 0x0000000900006210 */ /* 0x000fe20007ffe0ff */
[----:B------:R-:W-:Y:S06]  /*3890*/  @P3 BRA `(.L_x_61) ;  /* 0xfffffff800b83947 */ /* 0x000fec000383ffff */
.L_x_60:
        /* <DEDUP_REMOVED lines=23> */
[----:B------:R-:W1:Y:S01]  /*3a10*/  @P3 LDC R7, c[0x0][0x3c0] ;  /* 0x0000f000ff073b82 */ /* 0x000e620000000800 */
[----:B--2---:R-:W-:-:S07]  /*3a20*/  @P1 IMAD R17, R19, R20, R2 ;  /* 0x0000001413111224 */ /* 0x004fce00078e0202 */
[----:B------:R-:W2:Y:S08]  /*3a30*/  @P2 LDC.64 R10, c[0x0][0x380] ;  /* 0x0000e000ff0a2b82 */ /* 0x000eb00000000a00 */
[----:B------:R-:W5:Y:S01]  /*3a40*/  @P3 LDC.64 R8, c[0x0][0x380] ;  /* 0x0000e000ff083b82 */ /* 0x000f620000000a00 */
[----:B---3--:R-:W-:Y:S02]  /*3a50*/  @P2 IMAD R19, R21, R22, R2 ;  /* 0x0000001615132224 */ /* 0x008fe400078e0202 */
[----:B0-----:R-:W-:-:S04]  /*3a60*/  @P1 IMAD.WIDE R12, R17, 0x2, R12 ;  /* 0x00000002110c1825 */ /* 0x001fc800078e020c */
[----:B-1----:R-:W-:Y:S02]  /*3a70*/  @P3 IMAD R7, R3, R7, R2 ;  /* 0x0000000703073224 */ /* 0x002fe400078e0202 */
[----:B------:R-:W3:Y:S01]  /*3a80*/  @P1 LDG.E.U16.CONSTANT R12, desc[UR6][R12.64] ;  /* 0x000000060c0c1981 */ /* 0x000ee2000c1e9500 */
[----:B--2---:R-:W-:-:S06]  /*3a90*/  @P2 IMAD.WIDE R10, R19, 0x2, R10 ;  /* 0x00000002130a2825 */ /* 0x004fcc00078e020a */
[----:B------:R-:W2:Y:S01]  /*3aa0*/  @P2 LDG.E.U16.CONSTANT R10, desc[UR6][R10.64] ;  /* 0x000000060a0a2981 */ /* 0x000ea2000c1e9500 */
[----:B-----5:R-:W-:-:S06]  /*3ab0*/  @P3 IMAD.WIDE R8, R7, 0x2, R8 ;  /* 0x0000000207083825 */ /* 0x020fcc00078e0208 */
[----:B------:R-:W5:Y:S01]  /*3ac0*/  @P3 LDG.E.U16.CONSTANT R8, desc[UR6][R8.64] ;  /* 0x0000000608083981 */ /* 0x000f62000c1e9500 */
[----:B------:R-:W-:Y:S01]  /*3ad0*/  VIADD R5, R5, 0x4 ;  /* 0x0000000405057836 */ /* 0x000fe20000000000 */
[----:B----4-:R-:W-:-:S05]  /*3ae0*/  @P0 PRMT R3, R14, 0x9910, RZ ;  /* 0x000099100e030816 */ /* 0x010fca00000000ff */
[----:B------:R-:W-:Y:S01]  /*3af0*/  @P0 IMAD.IADD R0, R0, 0x1, R3 ;  /* 0x0000000100000824 */ /* 0x000fe200078e0203 */
[----:B---3--:R-:W-:-:S04]  /*3b00*/  @P1 PRMT R7, R12, 0x9910, RZ ;  /* 0x000099100c071816 */ /* 0x008fc800000000ff */
[----:B------:R-:W-:Y:S02]  /*3b10*/  @P1 MOV R3, R7 ;  /* 0x0000000700031202 */ /* 0x000fe40000000f00 */
[----:B--2---:R-:W-:Y:S02]  /*3b20*/  @P2 PRMT R14, R10, 0x9910, RZ ;  /* 0x000099100a0e2816 */ /* 0x004fe400000000ff */
[----:B------:R-:W-:-:S03]  /*3b30*/  @P1 IADD3 R0, PT, PT, R0, R3, RZ ;  /* 0x0000000300001210 */ /* 0x000fc60007ffe0ff */
[----:B------:R-:W-:Y:S01]  /*3b40*/  @P2 IMAD.MOV.U32 R7, RZ, RZ, R14 ;  /* 0x000000ffff072224 */ /* 0x000fe200078e000e */
[----:B-----5:R-:W-:-:S04]  /*3b50*/  @P3 PRMT R15, R8, 0x9910, RZ ;  /* 0x00009910080f3816 */ /* 0x020fc800000000ff */
[----:B------:R-:W-:Y:S01]  /*3b60*/  @P2 IADD3 R0, PT, PT, R0, R7, RZ ;  /* 0x0000000700002210 */ /* 0x000fe20007ffe0ff */
[----:B------:R-:W-:-:S05]  /*3b70*/  @P3 IMAD.MOV.U32 R3, RZ, RZ, R15 ;  /* 0x000000ffff033224 */ /* 0x000fca00078e000f */
[----:B------:R-:W-:-:S07]  /*3b80*/  @P3 IADD3 R0, PT, PT, R0, R3, RZ ;  /* 0x0000000300003210 */ /* 0x000fce0007ffe0ff */
.L_x_62:
        /* <DEDUP_REMOVED lines=21> */
[----:B------:R-:W-:Y:S02]  /*3ce0*/  IADD3 R5, PT, PT, R5, 0x2, RZ ;  /* 0x0000000205057810 */ /* 0x000fe40007ffe0ff */
[----:B--2---:R-:W-:-:S05]  /*3cf0*/  @P0 PRMT R3, R6, 0x9910, RZ ;  /* 0x0000991006030816 */ /* 0x004fca00000000ff */
[----:B------:R-:W-:Y:S01]  /*3d00*/  @P0 IMAD.IADD R0, R0, 0x1, R3 ;  /* 0x0000000100000824 */ /* 0x000fe200078e0203 */
[----:B---3--:R-:W-:-:S05]  /*3d10*/  @P1 PRMT R11, R8, 0x9910, RZ ;  /* 0x00009910080b1816 */ /* 0x008fca00000000ff */
[----:B------:R-:W-:-:S07]  /*3d20*/  @P1 IMAD.IADD R0, R0, 0x1, R11 ;  /* 0x0000000100001824 */ /* 0x000fce00078e020b */
.L_x_63:
        /* <DEDUP_REMOVED lines=13> */
.L_x_59:
[----:B------:R-:W0:Y:S02]  /*3e00*/  LDC.64 R2, c[0x0][0x3b8] ;  /* 0x0000ee00ff027b82 */ /* 0x000e240000000a00 */
[----:B0-----:R-:W-:-:S05]  /*3e10*/  IMAD.WIDE R4, R4, 0x4, R2 ;  /* 0x0000000404047825 */ /* 0x001fca00078e0202 */
[----:B------:R-:W-:Y:S01]  /*3e20*/  STG.E desc[UR6][R4.64], R0 ;  /* 0x0000000004007986 */ /* 0x000fe2000c101906 */
[----:B------:R-:W-:Y:S05]  /*3e30*/  EXIT ;  /* 0x000000000000794d */ /* 0x000fea0003800000 */
.L_x_64:
        /* <DEDUP_REMOVED lines=12> */
.L_x_173:


//--------------------- .text._Z23extract_threat_featuresPKmPiPjii --------------------------
	.section	.text._Z23extract_threat_featuresPKmPiPjii,"ax",@progbits
	.align	128
        .global         _Z23extract_threat_featuresPKmPiPjii
        .type           _Z23extract_threat_featuresPKmPiPjii,@function
        .size           _Z23extract_threat_featuresPKmPiPjii,(.L_x_174 - _Z23extract_threat_featuresPKmPiPjii)
        .other          _Z23extract_threat_featuresPKmPiPjii,@"STO_CUDA_ENTRY STV_DEFAULT"
_Z23extract_threat_featuresPKmPiPjii:
.text._Z23extract_threat_featuresPKmPiPjii:
        /* <DEDUP_REMOVED lines=8> */
[----:B------:R-:W0:Y:S01]  /*0080*/  LDCU UR6, c[0x0][0x39c] ;  /* 0x00007380ff0677ac */ /* 0x000e220008000800 */
[----:B------:R-:W-:Y:S01]  /*0090*/  IMAD.MOV.U32 R0, RZ, RZ, RZ ;  /* 0x000000ffff007224 */ /* 0x000fe200078e00ff */
[----:B------:R-:W1:Y:S01]  /*00a0*/  LDCU.64 UR4, c[0x0][0x358] ;  /* 0x00006b00ff0477ac */ /* 0x000e620008000a00 */
[----:B0-----:R-:W-:-:S09]  /*00b0*/  UISETP.GE.AND UP0, UPT, UR6, 0x1, UPT ;  /* 0x000000010600788c */ /* 0x001fd2000bf06270 */
[----:B-1----:R-:W-:Y:S05]  /*00c0*/  BRA.U !UP0, `(.L_x_65) ;  /* 0x00000009081c7547 */ /* 0x002fea000b800000 */
[----:B------:R-:W-:Y:S01]  /*00d0*/  BSSY.RECONVERGENT B0, `(.L_x_65) ;  /* 0x0000086000007945 */ /* 0x000fe20003800200 */
[----:B------:R-:W-:Y:S01]  /*00e0*/  PLOP3.LUT P0, PT, PT, PT, PT, 0x80, 0x8 ;  /* 0x000000000008781c */ /* 0x000fe20003f0f070 */
[----:B------:R-:W-:Y:S02]  /*00f0*/  IMAD R4, R5, 0xe, RZ ;  /* 0x0000000e05047824 */ /* 0x000fe400078e02ff */
[----:B------:R-:W-:Y:S02]  /*0100*/  IMAD.MOV.U32 R7, RZ, RZ, RZ ;  /* 0x000000ffff077224 */ /* 0x000fe400078e00ff */
[----:B------:R-:W-:-:S08]  /*0110*/  IMAD.MOV.U32 R0, RZ, RZ, RZ ;  /* 0x000000ffff007224 */ /* 0x000fd000078e00ff */
.L_x_78:
[----:B------:R-:W-:Y:S01]  /*0120*/  BSSY.RECONVERGENT B1, `(.L_x_66) ;  /* 0x000007b000017945 */ /* 0x000fe20003800200 */
[----:B------:R-:W-:Y:S02]  /*0130*/  IMAD R6, R7, 0x7, R4 ;  /* 0x0000000707067824 */ /* 0x000fe400078e0204 */
[----:B------:R-:W-:-:S07]  /*0140*/  IMAD.MOV.U32 R8, RZ, RZ, 0x1 ;  /* 0x00000001ff087424 */ /* 0x000fce00078e00ff */
.L_x_77:
[----:B------:R-:W0:Y:S01]  /*0150*/  LDC.64 R2, c[0x0][0x380] ;  /* 0x0000e000ff027b82 */ /* 0x000e220000000a00 */
[----:B------:R-:W-:-:S04]  /*0160*/  IMAD.IADD R9, R6, 0x1, R8 ;  /* 0x0000000106097824 */ /* 0x000fc800078e0208 */
[----:B0-----:R-:W-:-:S06]  /*0170*/  IMAD.WIDE R2, R9, 0x8, R2 ;  /* 0x0000000809027825 */ /* 0x001fcc00078e0202 */
[----:B------:R-:W2:Y:S01]  /*0180*/  LDG.E.64.CONSTANT R2, desc[UR4][R2.64] ;  /* 0x0000000402027981 */ /* 0x000ea2000c1e9b00 */
[----:B------:R-:W-:Y:S01]  /*0190*/  BSSY.RECONVERGENT B2, `(.L_x_67) ;  /* 0x000006e000027945 */ /* 0x000fe20003800200 */
[----:B--2---:R-:W-:-:S04]  /*01a0*/  ISETP.NE.U32.AND P1, PT, R2, RZ, PT ;  /* 0x000000ff0200720c */ /* 0x004fc80003f25070 */
[----:B------:R-:W-:-:S13]  /*01b0*/  ISETP.NE.AND.EX P1, PT, R3, RZ, PT, P1 ;  /* 0x000000ff0300720c */ /* 0x000fda0003f25310 */
[----:B------:R-:W-:Y:S05]  /*01c0*/  @!P1 BRA `(.L_x_68) ;  /* 0x0000000400a89947 */ /* 0x000fea0003800000 */
[----:B------:R-:W-:Y:S02]  /*01d0*/  IMAD R11, R7, 0x6, R8 ;  /* 0x00000006070b7824 */ /* 0x000fe400078e0208 */
[----:B------:R-:W-:Y:S02]  /*01e0*/  IMAD.MOV.U32 R10, RZ, RZ, R2 ;  /* 0x000000ffff0a7224 */ /* 0x000fe400078e0002 */
[----:B------:R-:W-:Y:S02]  /*01f0*/  IMAD.MOV.U32 R9, RZ, RZ, R3 ;  /* 0x000000ffff097224 */ /* 0x000fe400078e0003 */
[----:B------:R-:W-:-:S07]  /*0200*/  IMAD.SHL.U32 R11, R11, 0x80, RZ ;  /* 0x000000800b0b7824 */ /* 0x000fce00078e00ff */
.L_x_76:
[----:B------:R-:W-:Y:S01]  /*0210*/  IADD3 R3, P1, PT, RZ, -R10, RZ ;  /* 0x8000000aff037210 */ /* 0x000fe20007f3e0ff */
[----:B------:R-:W-:Y:S01]  /*0220*/  BSSY.RECONVERGENT B3, `(.L_x_69) ;  /* 0x0000060000037945 */ /* 0x000fe20003800200 */
[----:B------:R-:W-:-:S03]  /*0230*/  IMAD.MOV.U32 R13, RZ, RZ, RZ ;  /* 0x000000ffff0d7224 */ /* 0x000fc600078e00ff */
[----:B------:R-:W-:-:S05]  /*0240*/  IMAD.X R12, RZ, RZ, ~R9, P1 ;  /* 0x000000ffff0c7224 */ /* 0x000fca00008e0e09 */
[----:B------:R-:W-:-:S04]  /*0250*/  LOP3.LUT R12, R9, R12, RZ, 0xc0, !PT ;  /* 0x0000000c090c7212 */ /* 0x000fc800078ec0ff */
[----:B------:R-:W-:-:S13]  /*0260*/  ISETP.NE.U32.AND P1, PT, R12, RZ, PT ;  /* 0x000000ff0c00720c */ /* 0x000fda0003f25070 */
[----:B------:R-:W-:-:S04]  /*0270*/  @!P1 LOP3.LUT R12, R10, R3, RZ, 0xc0, !PT ;  /* 0x000000030a0c9212 */ /* 0x000fc800078ec0ff */
[----:B------:R-:W0:Y:S02]  /*0280*/  FLO.U32 R2, R12 ;  /* 0x0000000c00027300 */ /* 0x000e2400000e0000 */
[C---:B0-----:R-:W-:Y:S02]  /*0290*/  IADD3 R3, PT, PT, -R2.reuse, 0x1f, RZ ;  /* 0x0000001f02037810 */ /* 0x041fe40007ffe1ff */
[----:B------:R-:W-:-:S03]  /*02a0*/  IADD3 R2, PT, PT, -R2, 0x3f, RZ ;  /* 0x0000003f02027810 */ /* 0x000fc60007ffe1ff */
[----:B------:R-:W-:-:S04]  /*02b0*/  @P1 IMAD.MOV R2, RZ, RZ, R3 ;  /* 0x000000ffff021224 */ /* 0x000fc800078e0203 */
[----:B------:R-:W-:-:S05]  /*02c0*/  IMAD.MOV R2, RZ, RZ, -R2 ;  /* 0x000000ffff027224 */ /* 0x000fca00078e0a02 */
[----:B------:R-:W-:-:S05]  /*02d0*/  PRMT R2, R2, 0x7710, RZ ;  /* 0x0000771002027816 */ /* 0x000fca00000000ff */
[----:B------:R-:W-:-:S05]  /*02e0*/  VIADD R2, R2, 0x3f ;  /* 0x0000003f02027836 */ /* 0x000fca0000000000 */
[----:B------:R-:W-:-:S04]  /*02f0*/  PRMT R3, R2, 0x8880, RZ ;  /* 0x0000888002037816 */ /* 0x000fc800000000ff */
[----:B------:R-:W-:-:S04]  /*0300*/  PRMT R3, R3, 0x7710, RZ ;  /* 0x0000771003037816 */ /* 0x000fc800000000ff */
[----:B------:R-:W-:-:S04]  /*0310*/  SHF.R.U32.HI R3, RZ, 0xc, R3 ;  /* 0x0000000cff037819 */ /* 0x000fc80000011603 */
[----:B------:R-:W-:-:S05]  /*0320*/  LOP3.LUT R3, R3, 0x7, RZ, 0xc0, !PT ;  /* 0x0000000703037812 */ /* 0x000fca00078ec0ff */
[----:B------:R-:W-:-:S05]  /*0330*/  IMAD.IADD R3, R2, 0x1, R3 ;  /* 0x0000000102037824 */ /* 0x000fca00078e0203 */
[----:B------:R-:W-:-:S05]  /*0340*/  LOP3.LUT R3, R3, 0xf8, RZ, 0xc0, !PT ;  /* 0x000000f803037812 */ /* 0x000fca00078ec0ff */
[----:B------:R-:W-:-:S05]  /*0350*/  IMAD.MOV R3, RZ, RZ, -R3 ;  /* 0x000000ffff037224 */ /* 0x000fca00078e0a03 */
[----:B------:R-:W-:-:S05]  /*0360*/  PRMT R3, R3, 0x7710, RZ ;  /* 0x0000771003037816 */ /* 0x000fca00000000ff */
[----:B------:R-:W-:Y:S01]  /*0370*/  IMAD.IADD R2, R2, 0x1, R3 ;  /* 0x0000000102027824 */ /* 0x000fe200078e0203 */
[----:B------:R-:W-:-:S04]  /*0380*/  IADD3 R3, P1, PT, R10, -0x1, RZ ;  /* 0xffffffff0a037810 */ /* 0x000fc80007f3e0ff */
[----:B------:R-:W-:Y:S02]  /*0390*/  LOP3.LUT R2, R2, 0xffff, RZ, 0xc0, !PT ;  /* 0x0000ffff02027812 */ /* 0x000fe400078ec0ff */
[----:B------:R-:W-:Y:S02]  /*03a0*/  LOP3.LUT R10, R3, R10, RZ, 0xc0, !PT ;  /* 0x0000000a030a7212 */ /* 0x000fe400078ec0ff */
[----:B------:R-:W-:Y:S02]  /*03b0*/  PRMT R12, R2, 0x8880, RZ ;  /* 0x00008880020c7816 */ /* 0x000fe400000000ff */
[----:B------:R-:W-:Y:S02]  /*03c0*/  IADD3.X R2, PT, PT, R9, -0x1, RZ, P1, !PT ;  /* 0xffffffff09027810 */ /* 0x000fe40000ffe4ff */
[----:B------:R-:W-:Y:S01]  /*03d0*/  PLOP3.LUT P1, PT, PT, PT, PT, 0x80, 0x8 ;  /* 0x000000000008781c */ /* 0x000fe20003f2f070 */
[----:B------:R-:W-:Y:S01]  /*03e0*/  IMAD.IADD R12, R11, 0x1, R12 ;  /* 0x000000010b0c7824 */ /* 0x000fe200078e020c */
[----:B------:R-:W-:-:S11]  /*03f0*/  LOP3.LUT R9, R2, R9, RZ, 0xc0, !PT ;  /* 0x0000000902097212 */ /* 0x000fd600078ec0ff */
.L_x_75:
[----:B------:R-:W-:Y:S01]  /*0400*/  BSSY.RECONVERGENT B4, `(.L_x_70) ;  /* 0x000003c000047945 */ /* 0x000fe20003800200 */
[----:B------:R-:W-:Y:S02]  /*0410*/  IMAD.IADD R13, R4, 0x1, R13 ;  /* 0x00000001040d7824 */ /* 0x000fe400078e020d */
[----:B------:R-:W-:-:S07]  /*0420*/  IMAD.MOV.U32 R14, RZ, RZ, 0x1 ;  /* 0x00000001ff0e7424 */ /* 0x000fce00078e00ff */
.L_x_74:
[----:B------:R-:W0:Y:S01]  /*0430*/  LDC.64 R2, c[0x0][0x380] ;  /* 0x0000e000ff027b82 */ /* 0x000e220000000a00 */
[----:B------:R-:W-:-:S04]  /*0440*/  IMAD.IADD R15, R13, 0x1, R14 ;  /* 0x000000010d0f7824 */ /* 0x000fc800078e020e */
[----:B0-----:R-:W-:-:S03]  /*0450*/  IMAD.WIDE R2, R15, 0x8, R2 ;  /* 0x000000080f027825 */ /* 0x001fc600078e0202 */
[----:B------:R-:W0:Y:S03]  /*0460*/  LDC R15, c[0x0][0x39c] ;  /* 0x0000e700ff0f7b82 */ /* 0x000e260000000800 */
[----:B------:R-:W2:Y:S01]  /*0470*/  LDG.E.64.CONSTANT R2, desc[UR4][R2.64] ;  /* 0x0000000402027981 */ /* 0x000ea2000c1e9b00 */
[----:B------:R-:W-:Y:S01]  /*0480*/  BSSY.RECONVERGENT B5, `(.L_x_71) ;  /* 0x0000030000057945 */ /* 0x000fe20003800200 */
[----:B------:R-:W-:Y:S02]  /*0490*/  ISETP.LT.U32.AND P3, PT, R14, 0x6, PT ;  /* 0x000000060e00780c */ /* 0x000fe40003f61070 */
[----:B--2---:R-:W-:-:S04]  /*04a0*/  ISETP.NE.U32.AND P2, PT, R2, RZ, PT ;  /* 0x000000ff0200720c */ /* 0x004fc80003f45070 */
[----:B------:R-:W-:-:S13]  /*04b0*/  ISETP.NE.AND.EX P2, PT, R3, RZ, PT, P2 ;  /* 0x000000ff0300720c */ /* 0x000fda0003f45320 */
[----:B0-----:R-:W-:Y:S05]  /*04c0*/  @!P2 BRA `(.L_x_72) ;  /* 0x0000000000aca947 */ /* 0x001fea0003800000 */
[----:B------:R-:W-:Y:S02]  /*04d0*/  IMAD.MOV.U32 R16, RZ, RZ, R2 ;  /* 0x000000ffff107224 */ /* 0x000fe400078e0002 */
[----:B------:R-:W-:Y:S02]  /*04e0*/  IMAD.MOV.U32 R17, RZ, RZ, R3 ;  /* 0x000000ffff117224 */ /* 0x000fe400078e0003 */
[----:B------:R-:W-:-:S07]  /*04f0*/  IMAD R18, R14, 0x10, R12 ;  /* 0x000000100e127824 */ /* 0x000fce00078e020c */
.L_x_73:
[----:B------:R-:W-:Y:S01]  /*0500*/  IADD3 R3, P2, PT, RZ, -R16, RZ ;  /* 0x80000010ff037210 */ /* 0x000fe20007f5e0ff */
[----:B------:R-:W0:Y:S04]  /*0510*/  LDCU UR6, c[0x0][0x39c] ;  /* 0x00007380ff0677ac */ /* 0x000e280008000800 */
[----:B------:R-:W-:-:S05]  /*0520*/  IMAD.X R2, RZ, RZ, ~R17, P2 ;  /* 0x000000ffff027224 */ /* 0x000fca00010e0e11 */
[----:B------:R-:W-:-:S04]  /*0530*/  LOP3.LUT R19, R17, R2, RZ, 0xc0, !PT ;  /* 0x0000000211137212 */ /* 0x000fc800078ec0ff */
[----:B------:R-:W-:-:S13]  /*0540*/  ISETP.NE.U32.AND P2, PT, R19, RZ, PT ;  /* 0x000000ff1300720c */ /* 0x000fda0003f45070 */
[----:B------:R-:W-:-:S04]  /*0550*/  @!P2 LOP3.LUT R19, R16, R3, RZ, 0xc0, !PT ;  /* 0x000000031013a212 */ /* 0x000fc800078ec0ff */
[----:B------:R-:W1:Y:S02]  /*0560*/  FLO.U32 R2, R19 ;  /* 0x0000001300027300 */ /* 0x000e6400000e0000 */
[C---:B-1----:R-:W-:Y:S02]  /*0570*/  IADD3 R3, PT, PT, -R2.reuse, 0x1f, RZ ;  /* 0x0000001f02037810 */ /* 0x042fe40007ffe1ff */
        /* <DEDUP_REMOVED lines=13> */
[----:B------:R-:W-:-:S05]  /*0650*/  IMAD.IADD R2, R2, 0x1, R3 ;  /* 0x0000000102027824 */ /* 0x000fca00078e0203 */
[----:B------:R-:W-:-:S04]  /*0660*/  LOP3.LUT R2, R2, 0xffff, RZ, 0xc0, !PT ;  /* 0x0000ffff02027812 */ /* 0x000fc800078ec0ff */
[----:B------:R-:W-:-:S05]  /*0670*/  PRMT R3, R2, 0x8880, RZ ;  /* 0x0000888002037816 */ /* 0x000fca00000000ff */
[----:B------:R-:W-:-:S05]  /*0680*/  IMAD.IADD R21, R18, 0x1, R3 ;  /* 0x0000000112157824 */ /* 0x000fca00078e0203 */
[----:B------:R-:W-:-:S13]  /*0690*/  ISETP.GT.U32.AND P4, PT, R21, 0x5ff, PT ;  /* 0x000005ff1500780c */ /* 0x000fda0003f84070 */
[----:B------:R-:W1:Y:S01]  /*06a0*/  @!P4 LDC.64 R2, c[0x0][0x388] ;  /* 0x0000e200ff02cb82 */ /* 0x000e620000000a00 */
[----:B0-----:R-:W-:-:S04]  /*06b0*/  @!P4 IMAD R19, R5, UR6, R0 ;  /* 0x000000060513cc24 */ /* 0x001fc8000f8e0200 */
[----:B-1----:R-:W-:Y:S01]  /*06c0*/  @!P4 IMAD.WIDE R2, R19, 0x4, R2 ;  /* 0x000000041302c825 */ /* 0x002fe200078e0202 */
[----:B------:R-:W-:-:S04]  /*06d0*/  IADD3 R19, P2, PT, R16, -0x1, RZ ;  /* 0xffffffff10137810 */ /* 0x000fc80007f5e0ff */
[----:B------:R-:W-:Y:S01]  /*06e0*/  LOP3.LUT R16, R19, R16, RZ, 0xc0, !PT ;  /* 0x0000001013107212 */ /* 0x000fe200078ec0ff */
[----:B------:R-:W-:Y:S01]  /*06f0*/  @!P4 VIADD R19, R0, 0x1 ;  /* 0x000000010013c836 */ /* 0x000fe20000000000 */
[----:B------:R-:W-:Y:S01]  /*0700*/  IADD3.X R20, PT, PT, R17, -0x1, RZ, P2, !PT ;  /* 0xffffffff11147810 */ /* 0x000fe200017fe4ff */
[----:B------:R0:W-:Y:S01]  /*0710*/  @!P4 STG.E desc[UR4][R2.64], R21 ;  /* 0x000000150200c986 */ /* 0x0001e2000c101904 */
[----:B------:R-:W-:Y:S01]  /*0720*/  ISETP.NE.U32.AND P2, PT, R16, RZ, PT ;  /* 0x000000ff1000720c */ /* 0x000fe20003f45070 */
[----:B------:R-:W-:Y:S01]  /*0730*/  @!P4 IMAD.MOV.U32 R0, RZ, RZ, R19 ;  /* 0x000000ffff00c224 */ /* 0x000fe200078e0013 */
[----:B------:R-:W-:-:S04]  /*0740*/  LOP3.LUT R17, R20, R17, RZ, 0xc0, !PT ;  /* 0x0000001114117212 */ /* 0x000fc800078ec0ff */
[----:B------:R-:W-:Y:S02]  /*0750*/  ISETP.NE.AND.EX P2, PT, R17, RZ, PT, P2 ;  /* 0x000000ff1100720c */ /* 0x000fe40003f45320 */
[----:B------:R-:W-:-:S13]  /*0760*/  ISETP.GE.AND P4, PT, R0, UR6, PT ;  /* 0x0000000600007c0c */ /* 0x000fda000bf86270 */
[----:B0-----:R-:W-:Y:S05]  /*0770*/  @!P4 BRA P2, `(.L_x_73) ;  /* 0xfffffffc0060c947 */ /* 0x001fea000103ffff */
.L_x_72:
[----:B------:R-:W-:Y:S05]  /*0780*/  BSYNC.RECONVERGENT B5 ;  /* 0x0000000000057941 */ /* 0x000fea0003800200 */
.L_x_71:
[----:B------:R-:W-:Y:S01]  /*0790*/  ISETP.GE.AND P2, PT, R0, R15, PT ;  /* 0x0000000f0000720c */ /* 0x000fe20003f46270 */
[----:B------:R-:W-:-:S12]  /*07a0*/  VIADD R14, R14, 0x1 ;  /* 0x000000010e0e7836 */ /* 0x000fd80000000000 */
[----:B------:R-:W-:Y:S05]  /*07b0*/  @!P2 BRA P3, `(.L_x_74) ;  /* 0xfffffffc001ca947 */ /* 0x000fea000183ffff */
[----:B------:R-:W-:Y:S05]  /*07c0*/  BSYNC.RECONVERGENT B4 ;  /* 0x0000000000047941 */ /* 0x000fea0003800200 */
.L_x_70:
[----:B------:R-:W-:Y:S01]  /*07d0*/  ISETP.LT.AND P3, PT, R0, R15, PT ;  /* 0x0000000f0000720c */ /* 0x000fe20003f61270 */
[----:B------:R-:W-:Y:S01]  /*07e0*/  IMAD.MOV.U32 R13, RZ, RZ, 0x7 ;  /* 0x00000007ff0d7424 */ /* 0x000fe200078e00ff */
[----:B------:R-:W-:Y:S02]  /*07f0*/  PLOP3.LUT P2, PT, P1, PT, PT, 0x80, 0x8 ;  /* 0x000000000008781c */ /* 0x000fe40000f4f070 */
[----:B------:R-:W-:-:S11]  /*0800*/  PLOP3.LUT P1, PT, PT, PT, PT, 0x8, 0x80 ;  /* 0x000000000080781c */ /* 0x000fd60003f2e170 */
[----:B------:R-:W-:Y:S05]  /*0810*/  @P2 BRA P3, `(.L_x_75) ;  /* 0xfffffff800f82947 */ /* 0x000fea000183ffff */
[----:B------:R-:W-:Y:S05]  /*0820*/  BSYNC.RECONVERGENT B3 ;  /* 0x0000000000037941 */ /* 0x000fea0003800200 */
.L_x_69:
[----:B------:R-:W-:Y:S02]  /*0830*/  ISETP.GE.AND P1, PT, R0, R15, PT ;  /* 0x0000000f0000720c */ /* 0x000fe40003f26270 */
[----:B------:R-:W-:-:S04]  /*0840*/  ISETP.EQ.U32.AND P2, PT, R10, RZ, PT ;  /* 0x000000ff0a00720c */ /* 0x000fc80003f42070 */
[----:B------:R-:W-:-:S13]  /*0850*/  ISETP.EQ.OR.EX P1, PT, R9, RZ, P1, P2 ;  /* 0x000000ff0900720c */ /* 0x000fda0000f22720 */
[----:B------:R-:W-:Y:S05]  /*0860*/  @!P1 BRA `(.L_x_76) ;  /* 0xfffffff800689947 */ /* 0x000fea000383ffff */
.L_x_68:
[----:B------:R-:W-:Y:S05]  /*0870*/  BSYNC.RECONVERGENT B2 ;  /* 0x0000000000027941 */ /* 0x000fea0003800200 */
.L_x_67:
[----:B------:R-:W0:Y:S01]  /*0880*/  LDC R3, c[0x0][0x39c] ;  /* 0x0000e700ff037b82 */ /* 0x000e220000000800 */
[C---:B------:R-:W-:Y:S01]  /*0890*/  ISETP.LT.U32.AND P2, PT, R8.reuse, 0x6, PT ;  /* 0x000000060800780c */ /* 0x040fe20003f41070 */
[----:B------:R-:W-:Y:S01]  /*08a0*/  VIADD R8, R8, 0x1 ;  /* 0x0000000108087836 */ /* 0x000fe20000000000 */
[----:B0-----:R-:W-:-:S13]  /*08b0*/  ISETP.GE.AND P1, PT, R0, R3, PT ;  /* 0x000000030000720c */ /* 0x001fda0003f26270 */
[----:B------:R-:W-:Y:S05]  /*08c0*/  @!P1 BRA P2, `(.L_x_77) ;  /* 0xfffffff800209947 */ /* 0x000fea000103ffff */
[----:B------:R-:W-:Y:S05]  /*08d0*/  BSYNC.RECONVERGENT B1 ;  /* 0x0000000000017941 */ /* 0x000fea0003800200 */
.L_x_66:
[----:B------:R-:W-:Y:S01]  /*08e0*/  ISETP.LT.AND P2, PT, R0, R3, PT ;  /* 0x000000030000720c */ /* 0x000fe20003f41270 */
[----:B------:R-:W-:Y:S01]  /*08f0*/  IMAD.MOV.U32 R7, RZ, RZ, 0x1 ;  /* 0x00000001ff077424 */ /* 0x000fe200078e00ff */
[----:B------:R-:W-:Y:S02]  /*0900*/  PLOP3.LUT P1, PT, P0, PT, PT, 0x80, 0x8 ;  /* 0x000000000008781c */ /* 0x000fe4000072f070 */
[----:B------:R-:W-:-:S11]  /*0910*/  PLOP3.LUT P0, PT, PT, PT, PT, 0x8, 0x80 ;  /* 0x000000000080781c */ /* 0x000fd60003f0e170 */
[----:B------:R-:W-:Y:S05]  /*0920*/  @P1 BRA P2, `(.L_x_78) ;  /* 0xfffffff400fc1947 */ /* 0x000fea000103ffff */
[----:B------:R-:W-:Y:S05]  /*0930*/  BSYNC.RECONVERGENT B0 ;  /* 0x0000000000007941 */ /* 0x000fea0003800200 */
.L_x_65:
[----:B------:R-:W0:Y:S02]  /*0940*/  LDC.64 R2, c[0x0][0x390] ;  /* 0x0000e400ff027b82 */ /* 0x000e240000000a00 */
[----:B0-----:R-:W-:-:S05]  /*0950*/  IMAD.WIDE R2, R5, 0x4, R2 ;  /* 0x0000000405027825 */ /* 0x001fca00078e0202 */
[----:B------:R-:W-:Y:S01]  /*0960*/  STG.E desc[UR4][R2.64], R0 ;  /* 0x0000000002007986 */ /* 0x000fe2000c101904 */
[----:B------:R-:W-:Y:S05]  /*0970*/  EXIT ;  /* 0x000000000000794d */ /* 0x000fea0003800000 */
.L_x_79:
        /* <DEDUP_REMOVED lines=16> */
.L_x_174:


//--------------------- .text._Z29swap_accumulator_perspectivesPKiPiii --------------------------
	.section	.text._Z29swap_accumulator_perspectivesPKiPiii,"ax",@progbits
	.align	128
        .global         _Z29swap_accumulator_perspectivesPKiPiii
        .type           _Z29swap_accumulator_perspectivesPKiPiii,@function
        .size           _Z29swap_accumulator_perspectivesPKiPiii,(.L_x_175 - _Z29swap_accumulator_perspectivesPKiPiii)
        .other          _Z29swap_accumulator_perspectivesPKiPiii,@"STO_CUDA_ENTRY STV_DEFAULT"
_Z29swap_accumulator_perspectivesPKiPiii:
.text._Z29swap_accumulator_perspectivesPKiPiii:
[----:B------:R-:W-:Y:S01]  /*0000*/  LDC R1, c[0x0][0x37c] ;  /* 0x0000df00ff017b82 */ /* 0x000fe20000000800 */
[----:B------:R-:W0:Y:S07]  /*0010*/  S2R R0, SR_TID.X ;  /* 0x0000000000007919 */ /* 0x000e2e0000002100 */
[----:B------:R-:W0:Y:S08]  /*0020*/  S2UR UR5, SR_CTAID.X ;  /* 0x00000000000579c3 */ /* 0x000e300000002500 */
[----:B------:R-:W0:Y:S08]  /*0030*/  LDC R7, c[0x0][0x360] ;  /* 0x0000d800ff077b82 */ /* 0x000e300000000800 */
[----:B------:R-:W1:Y:S08]  /*0040*/  LDC.64 R2, c[0x0][0x390] ;  /* 0x0000e400ff027b82 */ /* 0x000e700000000a00 */
[----:B------:R-:W2:Y:S01]  /*0050*/  S2UR UR4, SR_CTAID.Y ;  /* 0x00000000000479c3 */ /* 0x000ea20000002600 */
[----:B0-----:R-:W-:-:S02]  /*0060*/  IMAD R7, R7, UR5, R0 ;  /* 0x0000000507077c24 */ /* 0x001fc4000f8e0200 */
[----:B-1----:R-:W-:-:S05]  /*0070*/  IMAD.SHL.U32 R0, R2, 0x2, RZ ;  /* 0x0000000202007824 */ /* 0x002fca00078e00ff */
[----:B------:R-:W-:-:S04]  /*0080*/  ISETP.GE.AND P0, PT, R7, R0, PT ;  /* 0x000000000700720c */ /* 0x000fc80003f06270 */
[----:B--2---:R-:W-:-:S13]  /*0090*/  ISETP.LE.OR P0, PT, R3, UR4, P0 ;  /* 0x0000000403007c0c */ /* 0x004fda0008703670 */
[----:B------:R-:W-:Y:S05]  /*00a0*/  @P0 EXIT ;  /* 0x000000000000094d */ /* 0x000fea0003800000 */
[----:B------:R-:W-:Y:S01]  /*00b0*/  IABS R3, R2 ;  /* 0x0000000200037213 */ /* 0x000fe20000000000 */
[----:B------:R-:W0:Y:S03]  /*00c0*/  LDCU.64 UR6, c[0x0][0x358] ;  /* 0x00006b00ff0677ac */ /* 0x000e260008000a00 */
[----:B------:R-:W1:Y:S08]  /*00d0*/  I2F.RP R0, R3 ;  /* 0x0000000300007306 */ /* 0x000e700000209400 */
[----:B-1----:R-:W1:Y:S02]  /*00e0*/  MUFU.RCP R0, R0 ;  /* 0x0000000000007308 */ /* 0x002e640000001000 */
[----:B-1----:R-:W-:-:S06]  /*00f0*/  VIADD R4, R0, 0xffffffe ;  /* 0x0ffffffe00047836 */ /* 0x002fcc0000000000 */
[----:B------:R1:W2:Y:S02]  /*0100*/  F2I.FTZ.U32.TRUNC.NTZ R5, R4 ;  /* 0x0000000400057305 */ /* 0x0002a4000021f000 */
[----:B-1----:R-:W-:Y:S01]  /*0110*/  IMAD.MOV.U32 R4, RZ, RZ, RZ ;  /* 0x000000ffff047224 */ /* 0x002fe200078e00ff */
[----:B--2---:R-:W-:-:S05]  /*0120*/  IADD3 R6, PT, PT, RZ, -R5, RZ ;  /* 0x80000005ff067210 */ /* 0x004fca0007ffe0ff */
[----:B------:R-:W-:Y:S01]  /*0130*/  IMAD R9, R6, R3, RZ ;  /* 0x0000000306097224 */ /* 0x000fe200078e02ff */
[----:B------:R-:W-:-:S03]  /*0140*/  IABS R6, R7 ;  /* 0x0000000700067213 */ /* 0x000fc60000000000 */
[----:B------:R-:W-:-:S06]  /*0150*/  IMAD.HI.U32 R5, R5, R9, R4 ;  /* 0x0000000905057227 */ /* 0x000fcc00078e0004 */
[----:B------:R-:W-:-:S05]  /*0160*/  IMAD.HI.U32 R5, R5, R6, RZ ;  /* 0x0000000605057227 */ /* 0x000fca00078e00ff */
[----:B------:R-:W-:-:S05]  /*0170*/  IADD3 R0, PT, PT, -R5, RZ, RZ ;  /* 0x000000ff05007210 */ /* 0x000fca0007ffe1ff */
[----:B------:R-:W-:-:S05]  /*0180*/  IMAD R0, R3, R0, R6 ;  /* 0x0000000003007224 */ /* 0x000fca00078e0206 */
[----:B------:R-:W-:-:S13]  /*0190*/  ISETP.GT.U32.AND P2, PT, R3, R0, PT ;  /* 0x000000000300720c */ /* 0x000fda0003f44070 */
[----:B------:R-:W-:Y:S01]  /*01a0*/  @!P2 IMAD.IADD R0, R0, 0x1, -R3 ;  /* 0x000000010000a824 */ /* 0x000fe200078e0a03 */
[----:B------:R-:W-:Y:S02]  /*01b0*/  @!P2 IADD3 R5, PT, PT, R5, 0x1, RZ ;  /* 0x000000010505a810 */ /* 0x000fe40007ffe0ff */
[----:B------:R-:W-:Y:S02]  /*01c0*/  ISETP.NE.AND P2, PT, R2, RZ, PT ;  /* 0x000000ff0200720c */ /* 0x000fe40003f45270 */
[----:B------:R-:W-:Y:S02]  /*01d0*/  ISETP.GE.U32.AND P0, PT, R0, R3, PT ;  /* 0x000000030000720c */ /* 0x000fe40003f06070 */
[----:B------:R-:W-:-:S04]  /*01e0*/  LOP3.LUT R0, R7, R2, RZ, 0x3c, !PT ;  /* 0x0000000207007212 */ /* 0x000fc800078e3cff */
[----:B------:R-:W-:Y:S01]  /*01f0*/  ISETP.GE.AND P1, PT, R0, RZ, PT ;  /* 0x000000ff0000720c */ /* 0x000fe20003f26270 */
[----:B------:R-:W-:-:S06]  /*0200*/  IMAD R0, R2, UR4, RZ ;  /* 0x0000000402007c24 */ /* 0x000fcc000f8e02ff */
[----:B------:R-:W-:-:S05]  /*0210*/  @P0 VIADD R5, R5, 0x1 ;  /* 0x0000000105050836 */ /* 0x000fca0000000000 */
[----:B------:R-:W-:Y:S02]  /*0220*/  MOV R3, R5 ;  /* 0x0000000500037202 */ /* 0x000fe40000000f00 */
[----:B------:R-:W1:Y:S03]  /*0230*/  LDC.64 R4, c[0x0][0x380] ;  /* 0x0000e000ff047b82 */ /* 0x000e660000000a00 */
[----:B------:R-:W-:Y:S01]  /*0240*/  @!P1 IMAD.MOV R3, RZ, RZ, -R3 ;  /* 0x000000ffff039224 */ /* 0x000fe200078e0a03 */
[----:B------:R-:W-:-:S04]  /*0250*/  @!P2 LOP3.LUT R3, RZ, R2, RZ, 0x33, !PT ;  /* 0x00000002ff03a212 */ /* 0x000fc800078e33ff */
[----:B------:R-:W-:-:S05]  /*0260*/  IADD3 R6, PT, PT, -R3, RZ, RZ ;  /* 0x000000ff03067210 */ /* 0x000fca0007ffe1ff */
[----:B------:R-:W-:-:S05]  /*0270*/  IMAD R7, R2, R6, R7 ;  /* 0x0000000602077224 */ /* 0x000fca00078e0207 */
[----:B------:R-:W-:Y:S02]  /*0280*/  LEA R0, R0, R7, 0x1 ;  /* 0x0000000700007211 */ /* 0x000fe400078e08ff */
[----:B------:R-:W-:-:S05]  /*0290*/  IADD3 R7, PT, PT, -R3, 0x1, RZ ;  /* 0x0000000103077810 */ /* 0x000fca0007ffe1ff */
[----:B------:R-:W-:-:S04]  /*02a0*/  IMAD R7, R7, R2, R0 ;  /* 0x0000000207077224 */ /* 0x000fc800078e0200 */
[----:B-1----:R-:W-:Y:S02]  /*02b0*/  IMAD.WIDE R4, R7, 0x4, R4 ;  /* 0x0000000407047825 */ /* 0x002fe400078e0204 */
[----:B------:R-:W1:Y:S04]  /*02c0*/  LDC.64 R6, c[0x0][0x388] ;  /* 0x0000e200ff067b82 */ /* 0x000e680000000a00 */
[----:B0-----:R-:W2:Y:S01]  /*02d0*/  LDG.E.CONSTANT R5, desc[UR6][R4.64] ;  /* 0x0000000604057981 */ /* 0x001ea2000c1e9900 */
[----:B------:R-:W-:-:S04]  /*02e0*/  IMAD R3, R3, R2, R0 ;  /* 0x0000000203037224 */ /* 0x000fc800078e0200 */
[----:B-1----:R-:W-:-:S05]  /*02f0*/  IMAD.WIDE R2, R3, 0x4, R6 ;  /* 0x0000000403027825 */ /* 0x002fca00078e0206 */
[----:B--2---:R-:W-:Y:S01]  /*0300*/  STG.E desc[UR6][R2.64], R5 ;  /* 0x0000000502007986 */ /* 0x004fe2000c101906 */
[----:B------:R-:W-:Y:S05]  /*0310*/  EXIT ;  /* 0x000000000000794d */ /* 0x000fea0003800000 */
.L_x_80:
        /* <DEDUP_REMOVED lines=14> */
.L_x_175:


//--------------------- .text._Z11zero_bufferPii  --------------------------
	.section	.text._Z11zero_bufferPii,"ax",@progbits
	.align	128
        .global         _Z11zero_bufferPii
        .type           _Z11zero_bufferPii,@function
        .size           _Z11zero_bufferPii,(.L_x_176 - _Z11zero_bufferPii)
        .other          _Z11zero_bufferPii,@"STO_CUDA_ENTRY STV_DEFAULT"
_Z11zero_bufferPii:
.text._Z11zero_bufferPii:
        /* <DEDUP_REMOVED lines=9> */
[----:B------:R-:W1:Y:S01]  /*0090*/  LDCU.64 UR4, c[0x0][0x358] ;  /* 0x00006b00ff0477ac */ /* 0x000e620008000a00 */
[----:B0-----:R-:W-:-:S05]  /*00a0*/  IMAD.WIDE R2, R5, 0x4, R2 ;  /* 0x0000000405027825 */ /* 0x001fca00078e0202 */
[----:B-1----:R-:W-:Y:S01]  /*00b0*/  STG.E desc[UR4][R2.64], RZ ;  /* 0x000000ff02007986 */ /* 0x002fe2000c101904 */
[----:B------:R-:W-:Y:S05]  /*00c0*/  EXIT ;  /* 0x000000000000794d */ /* 0x000fea0003800000 */
.L_x_81:
        /* <DEDUP_REMOVED lines=11> */
.L_x_176:


//--------------------- .text._Z17init_accumulatorsPKsPiii --------------------------
	.section	.text._Z17init_accumulatorsPKsPiii,"ax",@progbits
	.align	128
        .global         _Z17init_accumulatorsPKsPiii
        .type           _Z17init_accumulatorsPKsPiii,@function
        .size           _Z17init_accumulatorsPKsPiii,(.L_x_177 - _Z17init_accumulatorsPKsPiii)
        .other          _Z17init_accumulatorsPKsPiii,@"STO_CUDA_ENTRY STV_DEFAULT"
_Z17init_accumulatorsPKsPiii:
.text._Z17init_accumulatorsPKsPiii:
        /* <DEDUP_REMOVED lines=12> */
[----:B------:R-:W0:Y:S01]  /*00c0*/  LDCU.64 UR6, c[0x0][0x358] ;  /* 0x00006b00ff0677ac */ /* 0x000e220008000a00 */
[----:B------:R-:W-:Y:S02]  /*00d0*/  IABS R8, R0 ;  /* 0x0000000000087213 */ /* 0x000fe40000000000 */
[----:B------:R-:W1:Y:S01]  /*00e0*/  I2F.RP R3, R6 ;  /* 0x0000000600037306 */ /* 0x000e620000209400 */
[----:B------:R-:W-:-:S07]  /*00f0*/  ISETP.GE.AND P2, PT, R0, RZ, PT ;  /* 0x000000ff0000720c */ /* 0x000fce0003f46270 */
[----:B-1----:R-:W1:Y:S02]  /*0100*/  MUFU.RCP R3, R3 ;  /* 0x0000000300037308 */ /* 0x002e640000001000 */
[----:B-1----:R-:W-:-:S06]  /*0110*/  IADD3 R4, PT, PT, R3, 0xffffffe, RZ ;  /* 0x0ffffffe03047810 */ /* 0x002fcc0007ffe0ff */
[----:B------:R1:W2:Y:S02]  /*0120*/  F2I.FTZ.U32.TRUNC.NTZ R5, R4 ;  /* 0x0000000400057305 */ /* 0x0002a4000021f000 */
[----:B-1----:R-:W-:Y:S02]  /*0130*/  HFMA2 R4, -RZ, RZ, 0, 0 ;  /* 0x00000000ff047431 */ /* 0x002fe400000001ff */
[----:B--2---:R-:W-:-:S04]  /*0140*/  IMAD.MOV R7, RZ, RZ, -R5 ;  /* 0x000000ffff077224 */ /* 0x004fc800078e0a05 */
[----:B------:R-:W-:-:S04]  /*0150*/  IMAD R7, R7, R6, RZ ;  /* 0x0000000607077224 */ /* 0x000fc800078e02ff */
[----:B------:R-:W-:-:S04]  /*0160*/  IMAD.HI.U32 R5, R5, R7, R4 ;  /* 0x0000000705057227 */ /* 0x000fc800078e0004 */
[----:B------:R-:W-:-:S04]  /*0170*/  IMAD.MOV.U32 R7, RZ, RZ, R8 ;  /* 0x000000ffff077224 */ /* 0x000fc800078e0008 */
[----:B------:R-:W-:-:S05]  /*0180*/  IMAD.HI.U32 R5, R5, R7, RZ ;  /* 0x0000000705057227 */ /* 0x000fca00078e00ff */
[----:B------:R-:W-:-:S05]  /*0190*/  IADD3 R5, PT, PT, -R5, RZ, RZ ;  /* 0x000000ff05057210 */ /* 0x000fca0007ffe1ff */
[C---:B------:R-:W-:Y:S02]  /*01a0*/  IMAD R3, R6.reuse, R5, R7 ;  /* 0x0000000506037224 */ /* 0x040fe400078e0207 */
[----:B------:R-:W1:Y:S03]  /*01b0*/  LDC.64 R4, c[0x0][0x380] ;  /* 0x0000e000ff047b82 */ /* 0x000e660000000a00 */
[----:B------:R-:W-:-:S13]  /*01c0*/  ISETP.GT.U32.AND P0, PT, R6, R3, PT ;  /* 0x000000030600720c */ /* 0x000fda0003f04070 */
[----:B------:R-:W-:Y:S01]  /*01d0*/  @!P0 IMAD.IADD R3, R3, 0x1, -R6 ;  /* 0x0000000103038824 */ /* 0x000fe200078e0a06 */
[----:B------:R-:W-:-:S04]  /*01e0*/  ISETP.NE.AND P0, PT, R2, RZ, PT ;  /* 0x000000ff0200720c */ /* 0x000fc80003f05270 */
[----:B------:R-:W-:-:S13]  /*01f0*/  ISETP.GT.U32.AND P1, PT, R6, R3, PT ;  /* 0x000000030600720c */ /* 0x000fda0003f24070 */
[----:B------:R-:W-:Y:S02]  /*0200*/  @!P1 IADD3 R3, PT, PT, R3, -R6, RZ ;  /* 0x8000000603039210 */ /* 0x000fe40007ffe0ff */
[----:B------:R-:W2:Y:S03]  /*0210*/  LDC.64 R6, c[0x0][0x388] ;  /* 0x0000e200ff067b82 */ /* 0x000ea60000000a00 */
[----:B------:R-:W-:Y:S01]  /*0220*/  @!P2 IMAD.MOV R3, RZ, RZ, -R3 ;  /* 0x000000ffff03a224 */ /* 0x000fe200078e0a03 */
[----:B------:R-:W-:-:S05]  /*0230*/  @!P0 LOP3.LUT R3, RZ, R2, RZ, 0x33, !PT ;  /* 0x00000002ff038212 */ /* 0x000fca00078e33ff */
[----:B-1----:R-:W-:-:S06]  /*0240*/  IMAD.WIDE R4, R3, 0x2, R4 ;  /* 0x0000000203047825 */ /* 0x002fcc00078e0204 */
[----:B0-----:R-:W3:Y:S01]  /*0250*/  LDG.E.U16.CONSTANT R4, desc[UR6][R4.64] ;  /* 0x0000000604047981 */ /* 0x001ee2000c1e9500 */
[----:B------:R-:W-:-:S05]  /*0260*/  IMAD R3, R2, UR4, RZ ;  /* 0x0000000402037c24 */ /* 0x000fca000f8e02ff */
[----:B------:R-:W-:-:S05]  /*0270*/  LEA R3, R3, R0, 0x1 ;  /* 0x0000000003037211 */ /* 0x000fca00078e08ff */
[----:B--2---:R-:W-:Y:S01]  /*0280*/  IMAD.WIDE R2, R3, 0x4, R6 ;  /* 0x0000000403027825 */ /* 0x004fe200078e0206 */
[----:B---3--:R-:W-:-:S05]  /*0290*/  PRMT R0, R4, 0x9910, RZ ;  /* 0x0000991004007816 */ /* 0x008fca00000000ff */
[----:B------:R-:W-:-:S05]  /*02a0*/  IMAD.MOV.U32 R7, RZ, RZ, R0 ;  /* 0x000000ffff077224 */ /* 0x000fca00078e0000 */
[----:B------:R-:W-:Y:S01]  /*02b0*/  STG.E desc[UR6][R2.64], R7 ;  /* 0x0000000702007986 */ /* 0x000fe2000c101906 */
[----:B------:R-:W-:Y:S05]  /*02c0*/  EXIT ;  /* 0x000000000000794d */ /* 0x000fea0003800000 */
.L_x_82:
        /* <DEDUP_REMOVED lines=11> */
.L_x_177:


//--------------------- .text._Z15psqt_accumulatePKiS0_PKjS2_Pii --------------------------
	.section	.text._Z15psqt_accumulatePKiS0_PKjS2_Pii,"ax",@progbits
	.align	128
        .global         _Z15psqt_accumulatePKiS0_PKjS2_Pii
        .type           _Z15psqt_accumulatePKiS0_PKjS2_Pii,@function
        .size           _Z15psqt_accumulatePKiS0_PKjS2_Pii,(.L_x_178 - _Z15psqt_accumulatePKiS0_PKjS2_Pii)
        .other          _Z15psqt_accumulatePKiS0_PKjS2_Pii,@"STO_CUDA_ENTRY STV_DEFAULT"
_Z15psqt_accumulatePKiS0_PKjS2_Pii:
.text._Z15psqt_accumulatePKiS0_PKjS2_Pii:
        /* <DEDUP_REMOVED lines=12> */
[----:B------:R-:W-:-:S13]  /*00c0*/  ISETP.NE.AND P0, PT, R2, RZ, PT ;  /* 0x000000ff0200720c */ /* 0x000fda0003f05270 */
[----:B------:R-:W2:Y:S01]  /*00d0*/  @P0 LDC.64 R6, c[0x0][0x398] ;  /* 0x0000e600ff060b82 */ /* 0x000ea20000000a00 */
[----:B0-----:R-:W-:-:S05]  /*00e0*/  IMAD.WIDE.U32 R8, R2, 0x4, R8 ;  /* 0x0000000402087825 */ /* 0x001fca00078e0008 */
[----:B-1----:R-:W3:Y:S01]  /*00f0*/  LDG.E.CONSTANT R4, desc[UR6][R8.64] ;  /* 0x0000000608047981 */ /* 0x002ee2000c1e9900 */
[----:B------:R-:W-:Y:S02]  /*0100*/  @P0 VIADD R11, R2, 0xffffffff ;  /* 0xffffffff020b0836 */ /* 0x000fe40000000000 */
[----:B------:R-:W-:Y:S02]  /*0110*/  IMAD.MOV.U32 R5, RZ, RZ, RZ ;  /* 0x000000ffff057224 */ /* 0x000fe400078e00ff */
[----:B--2---:R-:W-:-:S05]  /*0120*/  @P0 IMAD.WIDE.U32 R6, R11, 0x4, R6 ;  /* 0x000000040b060825 */ /* 0x004fca00078e0006 */
[----:B------:R0:W5:Y:S01]  /*0130*/  @P0 LDG.E.CONSTANT R5, desc[UR6][R6.64] ;  /* 0x0000000606050981 */ /* 0x000162000c1e9900 */
[----:B------:R-:W-:Y:S01]  /*0140*/  HFMA2 R0, -RZ, RZ, 0, 0 ;  /* 0x00000000ff007431 */ /* 0x000fe200000001ff */
[----:B---3--:R-:W-:-:S13]  /*0150*/  ISETP.GE.AND P0, PT, R4, 0x1, PT ;  /* 0x000000010400780c */ /* 0x008fda0003f06270 */
[----:B0-----:R-:W-:Y:S05]  /*0160*/  @!P0 BRA `(.L_x_83) ;  /* 0x0000000800508947 */ /* 0x001fea0003800000 */
[C---:B------:R-:W-:Y:S01]  /*0170*/  ISETP.GE.U32.AND P1, PT, R4.reuse, 0x8, PT ;  /* 0x000000080400780c */ /* 0x040fe20003f26070 */
[----:B------:R-:W-:Y:S01]  /*0180*/  IMAD.MOV.U32 R8, RZ, RZ, RZ ;  /* 0x000000ffff087224 */ /* 0x000fe200078e00ff */
[----:B------:R-:W-:Y:S01]  /*0190*/  LOP3.LUT R6, R4, 0x7, RZ, 0xc0, !PT ;  /* 0x0000000704067812 */ /* 0x000fe200078ec0ff */
[----:B------:R-:W-:-:S03]  /*01a0*/  IMAD.MOV.U32 R0, RZ, RZ, RZ ;  /* 0x000000ffff007224 */ /* 0x000fc600078e00ff */
[----:B------:R-:W-:-:S07]  /*01b0*/  ISETP.NE.AND P0, PT, R6, RZ, PT ;  /* 0x000000ff0600720c */ /* 0x000fce0003f05270 */
[----:B------:R-:W-:Y:S06]  /*01c0*/  @!P1 BRA `(.L_x_84) ;  /* 0x0000000400189947 */ /* 0x000fec0003800000 */
[----:B------:R-:W0:Y:S01]  /*01d0*/  LDCU.64 UR4, c[0x0][0x388] ;  /* 0x00007100ff0477ac */ /* 0x000e220008000a00 */
[----:B------:R-:W-:Y:S01]  /*01e0*/  LOP3.LUT R8, R4, 0x7ffffff8, RZ, 0xc0, !PT ;  /* 0x7ffffff804087812 */ /* 0x000fe200078ec0ff */
[----:B-----5:R-:W-:Y:S01]  /*01f0*/  IMAD.MOV.U32 R7, RZ, RZ, R5 ;  /* 0x000000ffff077224 */ /* 0x020fe200078e0005 */
[----:B------:R-:W-:-:S03]  /*0200*/  MOV R0, RZ ;  /* 0x000000ff00007202 */ /* 0x000fc60000000f00 */
[----:B------:R-:W-:Y:S01]  /*0210*/  IMAD.MOV R9, RZ, RZ, -R8 ;  /* 0x000000ffff097224 */ /* 0x000fe200078e0a08 */
[----:B0-----:R-:W-:-:S04]  /*0220*/  UIADD3 UR4, UP0, UPT, UR4, 0x10, URZ ;  /* 0x0000001004047890 */ /* 0x001fc8000ff1e0ff */
[----:B------:R-:W-:-:S12]  /*0230*/  UIADD3.X UR5, UPT, UPT, URZ, UR5, URZ, UP0, !UPT ;  /* 0x00000005ff057290 */ /* 0x000fd800087fe4ff */
.L_x_85:
[----:B------:R-:W-:Y:S01]  /*0240*/  MOV R12, UR4 ;  /* 0x00000004000c7c02 */ /* 0x000fe20008000f00 */
[----:B------:R-:W-:-:S04]  /*0250*/  IMAD.U32 R13, RZ, RZ, UR5 ;  /* 0x00000005ff0d7e24 */ /* 0x000fc8000f8e00ff */
[----:B------:R-:W-:-:S05]  /*0260*/  IMAD.WIDE R12, R7, 0x4, R12 ;  /* 0x00000004070c7825 */ /* 0x000fca00078e020c */
        /* <DEDUP_REMOVED lines=8> */
[----:B--2---:R-:W-:-:S02]  /*02f0*/  ISETP.GT.U32.AND P1, PT, R18, 0xafff, PT ;  /* 0x0000afff1200780c */ /* 0x004fc40003f24070 */
[----:B---3--:R-:W-:-:S11]  /*0300*/  ISETP.GT.U32.AND P6, PT, R20, 0xafff, PT ;  /* 0x0000afff1400780c */ /* 0x008fd60003fc4070 */
[----:B------:R-:W0:Y:S08]  /*0310*/  @!P1 LDC.64 R16, c[0x0][0x380] ;  /* 0x0000e000ff109b82 */ /* 0x000e300000000a00 */
[----:B------:R-:W1:Y:S01]  /*0320*/  @!P6 LDC.64 R14, c[0x0][0x380] ;  /* 0x0000e000ff0eeb82 */ /* 0x000e620000000a00 */
[----:B------:R-:W-:-:S04]  /*0330*/  @!P1 IMAD R19, R18, 0x8, R3 ;  /* 0x0000000812139824 */ /* 0x000fc800078e0203 */
[----:B0-----:R-:W-:Y:S01]  /*0340*/  @!P1 IMAD.WIDE R16, R19, 0x4, R16 ;  /* 0x0000000413109825 */ /* 0x001fe200078e0210 */
[----:B------:R-:W-:-:S05]  /*0350*/  @!P6 LEA R19, R20, R3, 0x3 ;  /* 0x000000031413e211 */ /* 0x000fca00078e18ff */
[----:B------:R-:W2:Y:S01]  /*0360*/  @!P1 LDG.E.CONSTANT R17, desc[UR6][R16.64] ;  /* 0x0000000610119981 */ /* 0x000ea2000c1e9900 */
[----:B-1----:R-:W-:-:S06]  /*0370*/  @!P6 IMAD.WIDE R14, R19, 0x4, R14 ;  /* 0x00000004130ee825 */ /* 0x002fcc00078e020e */
[----:B------:R-:W3:Y:S01]  /*0380*/  @!P6 LDG.E.CONSTANT R15, desc[UR6][R14.64] ;  /* 0x000000060e0fe981 */ /* 0x000ee2000c1e9900 */
[----:B----4-:R-:W-:Y:S02]  /*0390*/  ISETP.GT.U32.AND P5, PT, R11, 0xafff, PT ;  /* 0x0000afff0b00780c */ /* 0x010fe40003fa4070 */
[----:B-----5:R-:W-:Y:S02]  /*03a0*/  ISETP.GT.U32.AND P4, PT, R10, 0xafff, PT ;  /* 0x0000afff0a00780c */ /* 0x020fe40003f84070 */
[----:B------:R-:W-:Y:S02]  /*03b0*/  ISETP.GT.U32.AND P3, PT, R26, 0xafff, PT ;  /* 0x0000afff1a00780c */ /* 0x000fe40003f64070 */
[----:B------:R-:W-:-:S07]  /*03c0*/  ISETP.GT.U32.AND P2, PT, R28, 0xafff, PT ;  /* 0x0000afff1c00780c */ /* 0x000fce0003f44070 */
[----:B------:R-:W0:Y:S08]  /*03d0*/  @!P5 LDC.64 R18, c[0x0][0x380] ;  /* 0x0000e000ff12db82 */ /* 0x000e300000000a00 */
[----:B------:R-:W1:Y:S01]  /*03e0*/  @!P4 LDC.64 R20, c[0x0][0x380] ;  /* 0x0000e000ff14cb82 */ /* 0x000e620000000a00 */
[----:B------:R-:W-:Y:S01]  /*03f0*/  @!P5 IMAD R11, R11, 0x8, R3 ;  /* 0x000000080b0bd824 */ /* 0x000fe200078e0203 */
[----:B------:R-:W-:-:S02]  /*0400*/  @!P4 LEA R23, R10, R3, 0x3 ;  /* 0x000000030a17c211 */ /* 0x000fc400078e18ff */
[----:B------:R-:W-:Y:S01]  /*0410*/  @!P2 LEA R25, R28, R3, 0x3 ;  /* 0x000000031c19a211 */ /* 0x000fe200078e18ff */
[----:B0-----:R-:W-:-:S06]  /*0420*/  @!P5 IMAD.WIDE R18, R11, 0x4, R18 ;  /* 0x000000040b12d825 */ /* 0x001fcc00078e0212 */
[----:B------:R-:W4:Y:S01]  /*0430*/  @!P5 LDG.E.CONSTANT R19, desc[UR6][R18.64] ;  /* 0x000000061213d981 */ /* 0x000f22000c1e9900 */
[----:B-1----:R-:W-:-:S04]  /*0440*/  @!P4 IMAD.WIDE R20, R23, 0x4, R20 ;  /* 0x000000041714c825 */ /* 0x002fc800078e0214 */
[----:B------:R-:W-:Y:S02]  /*0450*/  @!P3 IMAD R23, R26, 0x8, R3 ;  /* 0x000000081a17b824 */ /* 0x000fe400078e0203 */
[----:B------:R-:W5:Y:S01]  /*0460*/  @!P4 LDG.E.CONSTANT R21, desc[UR6][R20.64] ;  /* 0x000000061415c981 */ /* 0x000f62000c1e9900 */
[----:B--2---:R-:W-:Y:S02]  /*0470*/  @!P1 IMAD.IADD R0, R0, 0x1, R17 ;  /* 0x0000000100009824 */ /* 0x004fe400078e0211 */
[----:B------:R-:W0:Y:S01]  /*0480*/  @!P3 LDC.64 R16, c[0x0][0x380] ;  /* 0x0000e000ff10bb82 */ /* 0x000e220000000a00 */
[----:B------:R-:W-:Y:S02]  /*0490*/  ISETP.GT.U32.AND P1, PT, R22, 0xafff, PT ;  /* 0x0000afff1600780c */ /* 0x000fe40003f24070 */
[----:B---3--:R-:W-:-:S05]  /*04a0*/  @!P6 IADD3 R0, PT, PT, R0, R15, RZ ;  /* 0x0000000f0000e210 */ /* 0x008fca0007ffe0ff */
[----:B------:R-:W1:Y:S01]  /*04b0*/  @!P2 LDC.64 R14, c[0x0][0x380] ;  /* 0x0000e000ff0eab82 */ /* 0x000e620000000a00 */
[----:B------:R-:W-:-:S07]  /*04c0*/  ISETP.GT.U32.AND P6, PT, R24, 0xafff, PT ;  /* 0x0000afff1800780c */ /* 0x000fce0003fc4070 */
[----:B------:R-:W2:Y:S08]  /*04d0*/  @!P1 LDC.64 R12, c[0x0][0x380] ;  /* 0x0000e000ff0c9b82 */ /* 0x000eb00000000a00 */
[----:B------:R-:W3:Y:S01]  /*04e0*/  @!P6 LDC.64 R10, c[0x0][0x380] ;  /* 0x0000e000ff0aeb82 */ /* 0x000ee20000000a00 */
[----:B0-----:R-:W-:-:S06]  /*04f0*/  @!P3 IMAD.WIDE R16, R23, 0x4, R16 ;  /* 0x000000041710b825 */ /* 0x001fcc00078e0210 */
[----:B------:R-:W5:Y:S01]  /*0500*/  @!P3 LDG.E.CONSTANT R17, desc[UR6][R16.64] ;  /* 0x000000061011b981 */ /* 0x000f62000c1e9900 */
[----:B-1----:R-:W-:Y:S01]  /*0510*/  @!P2 IMAD.WIDE R14, R25, 0x4, R14 ;  /* 0x00000004190ea825 */ /* 0x002fe200078e020e */
[----:B------:R-:W-:-:S03]  /*0520*/  @!P6 LEA R25, R24, R3, 0x3 ;  /* 0x000000031819e211 */ /* 0x000fc600078e18ff */
[----:B------:R-:W-:Y:S02]  /*0530*/  @!P1 IMAD R23, R22, 0x8, R3 ;  /* 0x0000000816179824 */ /* 0x000fe400078e0203 */
[----:B------:R-:W5:Y:S02]  /*0540*/  @!P2 LDG.E.CONSTANT R15, desc[UR6][R14.64] ;  /* 0x000000060e0fa981 */ /* 0x000f64000c1e9900 */
[----:B--2---:R-:W-:-:S06]  /*0550*/  @!P1 IMAD.WIDE R12, R23, 0x4, R12 ;  /* 0x00000004170c9825 */ /* 0x004fcc00078e020c */
[----:B------:R-:W2:Y:S01]  /*0560*/  @!P1 LDG.E.CONSTANT R13, desc[UR6][R12.64] ;  /* 0x000000060c0d9981 */ /* 0x000ea2000c1e9900 */
[----:B---3--:R-:W-:-:S06]  /*0570*/  @!P6 IMAD.WIDE R10, R25, 0x4, R10 ;  /* 0x00000004190ae825 */ /* 0x008fcc00078e020a */
[----:B------:R-:W3:Y:S01]  /*0580*/  @!P6 LDG.E.CONSTANT R11, desc[UR6][R10.64] ;  /* 0x000000060a0be981 */ /* 0x000ee2000c1e9900 */
[----:B----4-:R-:W-:-:S05]  /*0590*/  @!P5 IMAD.IADD R0, R0, 0x1, R19 ;  /* 0x000000010000d824 */ /* 0x010fca00078e0213 */
[----:B-----5:R-:W-:Y:S02]  /*05a0*/  @!P4 IADD3 R0, PT, PT, R0, R21, RZ ;  /* 0x000000150000c210 */ /* 0x020fe40007ffe0ff */
[----:B------:R-:W-:Y:S01]  /*05b0*/  IADD3 R9, PT, PT, R9, 0x8, RZ ;  /* 0x0000000809097810 */ /* 0x000fe20007ffe0ff */
[----:B------:R-:W-:Y:S02]  /*05c0*/  VIADD R7, R7, 0x8 ;  /* 0x0000000807077836 */ /* 0x000fe40000000000 */
[----:B------:R-:W-:-:S04]  /*05d0*/  @!P3 IMAD.IADD R0, R0, 0x1, R17 ;  /* 0x000000010000b824 */ /* 0x000fc800078e0211 */
[----:B------:R-:W-:Y:S01]  /*05e0*/  @!P2 IMAD.IADD R0, R0, 0x1, R15 ;  /* 0x000000010000a824 */ /* 0x000fe200078e020f */
[----:B------:R-:W-:-:S04]  /*05f0*/  ISETP.NE.AND P2, PT, R9, RZ, PT ;  /* 0x000000ff0900720c */ /* 0x000fc80003f45270 */
[----:B--2---:R-:W-:-:S04]  /*0600*/  @!P1 IADD3 R0, PT, PT, R0, R13, RZ ;  /* 0x0000000d00009210 */ /* 0x004fc80007ffe0ff */
[----:B---3--:R-:W-:-:S05]  /*0610*/  @!P6 IADD3 R0, PT, PT, R0, R11, RZ ;  /* 0x0000000b0000e210 */ /* 0x008fca0007ffe0ff */
[----:B------:R-:W-:Y:S05]  /*0620*/  @P2 BRA `(.L_x_85) ;  /* 0xfffffffc00042947 */ /* 0x000fea000383ffff */
.L_x_84:
[----:B------:R-:W-:Y:S05]  /*0630*/  @!P0 BRA `(.L_x_83) ;  /* 0x00000004001c8947 */ /* 0x000fea0003800000 */
[----:B------:R-:W-:Y:S02]  /*0640*/  ISETP.GE.U32.AND P0, PT, R6, 0x4, PT ;  /* 0x000000040600780c */ /* 0x000fe40003f06070 */
[----:B------:R-:W-:-:S04]  /*0650*/  LOP3.LUT R9, R4, 0x3, RZ, 0xc0, !PT ;  /* 0x0000000304097812 */ /* 0x000fc800078ec0ff */
[----:B------:R-:W-:-:S07]  /*0660*/  ISETP.NE.AND P4, PT, R9, RZ, PT ;  /* 0x000000ff0900720c */ /* 0x000fce0003f85270 */
[----:B------:R-:W-:Y:S06]  /*0670*/  @!P0 BRA `(.L_x_86) ;  /* 0x0000000000808947 */ /* 0x000fec0003800000 */
[----:B------:R-:W0:Y:S01]  /*0680*/  LDC.64 R6, c[0x0][0x388] ;  /* 0x0000e200ff067b82 */ /* 0x000e220000000a00 */
[----:B-----5:R-:W-:-:S04]  /*0690*/  IMAD.IADD R17, R8, 0x1, R5 ;  /* 0x0000000108117824 */ /* 0x020fc800078e0205 */
[----:B0-----:R-:W-:-:S05]  /*06a0*/  IMAD.WIDE R16, R17, 0x4, R6 ;  /* 0x0000000411107825 */ /* 0x001fca00078e0206 */
[----:B------:R-:W2:Y:S04]  /*06b0*/  LDG.E.CONSTANT R18, desc[UR6][R16.64] ;  /* 0x0000000610127981 */ /* 0x000ea8000c1e9900 */
[----:B------:R-:W3:Y:S04]  /*06c0*/  LDG.E.CONSTANT R20, desc[UR6][R16.64+0x4] ;  /* 0x0000040610147981 */ /* 0x000ee8000c1e9900 */
[----:B------:R-:W4:Y:S04]  /*06d0*/  LDG.E.CONSTANT R22, desc[UR6][R16.64+0x8] ;  /* 0x0000080610167981 */ /* 0x000f28000c1e9900 */
[----:B------:R-:W4:Y:S01]  /*06e0*/  LDG.E.CONSTANT R24, desc[UR6][R16.64+0xc] ;  /* 0x00000c0610187981 */ /* 0x000f22000c1e9900 */
[----:B--2---:R-:W-:-:S02]  /*06f0*/  ISETP.GT.U32.AND P0, PT, R18, 0xafff, PT ;  /* 0x0000afff1200780c */ /* 0x004fc40003f04070 */
[----:B---3--:R-:W-:Y:S02]  /*0700*/  ISETP.GT.U32.AND P1, PT, R20, 0xafff, PT ;  /* 0x0000afff1400780c */ /* 0x008fe40003f24070 */
[----:B----4-:R-:W-:Y:S02]  /*0710*/  ISETP.GT.U32.AND P2, PT, R22, 0xafff, PT ;  /* 0x0000afff1600780c */ /* 0x010fe40003f44070 */
[----:B------:R-:W-:-:S07]  /*0720*/  ISETP.GT.U32.AND P3, PT, R24, 0xafff, PT ;  /* 0x0000afff1800780c */ /* 0x000fce0003f64070 */
[----:B------:R-:W0:Y:S01]  /*0730*/  @!P0 LDC.64 R14, c[0x0][0x380] ;  /* 0x0000e000ff0e8b82 */ /* 0x000e220000000a00 */
[----:B------:R-:W-:Y:S01]  /*0740*/  @!P0 LEA R19, R18, R3, 0x3 ;  /* 0x0000000312138211 */ /* 0x000fe200078e18ff */
[----:B------:R-:W-:-:S06]  /*0750*/  @!P1 IMAD R21, R20, 0x8, R3 ;  /* 0x0000000814159824 */ /* 0x000fcc00078e0203 */
[----:B------:R-:W1:Y:S01]  /*0760*/  @!P1 LDC.64 R12, c[0x0][0x380] ;  /* 0x0000e000ff0c9b82 */ /* 0x000e620000000a00 */
[----:B------:R-:W-:-:S07]  /*0770*/  @!P2 LEA R17, R22, R3, 0x3 ;  /* 0x000000031611a211 */ /* 0x000fce00078e18ff */
[----:B------:R-:W2:Y:S08]  /*0780*/  @!P2 LDC.64 R10, c[0x0][0x380] ;  /* 0x0000e000ff0aab82 */ /* 0x000eb00000000a00 */
[----:B------:R-:W3:Y:S01]  /*0790*/  @!P3 LDC.64 R6, c[0x0][0x380] ;  /* 0x0000e000ff06bb82 */ /* 0x000ee20000000a00 */
[----:B0-----:R-:W-:-:S06]  /*07a0*/  @!P0 IMAD.WIDE R14, R19, 0x4, R14 ;  /* 0x00000004130e8825 */ /* 0x001fcc00078e020e */
[----:B------:R-:W4:Y:S01]  /*07b0*/  @!P0 LDG.E.CONSTANT R15, desc[UR6][R14.64] ;  /* 0x000000060e0f8981 */ /* 0x000f22000c1e9900 */
[----:B-1----:R-:W-:-:S04]  /*07c0*/  @!P1 IMAD.WIDE R12, R21, 0x4, R12 ;  /* 0x00000004150c9825 */ /* 0x002fc800078e020c */
[----:B------:R-:W-:Y:S02]  /*07d0*/  @!P3 IMAD R19, R24, 0x8, R3 ;  /* 0x000000081813b824 */ /* 0x000fe400078e0203 */
[----:B------:R-:W4:Y:S01]  /*07e0*/  @!P1 LDG.E.CONSTANT R13, desc[UR6][R12.64] ;  /* 0x000000060c0d9981 */ /* 0x000f22000c1e9900 */
[----:B--2---:R-:W-:-:S06]  /*07f0*/  @!P2 IMAD.WIDE R10, R17, 0x4, R10 ;  /* 0x00000004110aa825 */ /* 0x004fcc00078e020a */
[----:B------:R-:W2:Y:S01]  /*0800*/  @!P2 LDG.E.CONSTANT R11, desc[UR6][R10.64] ;  /* 0x000000060a0ba981 */ /* 0x000ea2000c1e9900 */
[----:B---3--:R-:W-:-:S06]  /*0810*/  @!P3 IMAD.WIDE R6, R19, 0x4, R6 ;  /* 0x000000041306b825 */ /* 0x008fcc00078e0206 */
[----:B------:R-:W3:Y:S01]  /*0820*/  @!P3 LDG.E.CONSTANT R7, desc[UR6][R6.64] ;  /* 0x000000060607b981 */ /* 0x000ee2000c1e9900 */
[----:B------:R-:W-:Y:S01]  /*0830*/  VIADD R8, R8, 0x4 ;  /* 0x0000000408087836 */ /* 0x000fe20000000000 */
[----:B----4-:R-:W-:-:S05]  /*0840*/  @!P0 IADD3 R0, PT, PT, R0, R15, RZ ;  /* 0x0000000f00008210 */ /* 0x010fca0007ffe0ff */
[----:B------:R-:W-:-:S05]  /*0850*/  @!P1 IMAD.IADD R0, R0, 0x1, R13 ;  /* 0x0000000100009824 */ /* 0x000fca00078e020d */
[----:B--2---:R-:W-:-:S04]  /*0860*/  @!P2 IADD3 R0, PT, PT, R0, R11, RZ ;  /* 0x0000000b0000a210 */ /* 0x004fc80007ffe0ff */
[----:B---3--:R-:W-:-:S07]  /*0870*/  @!P3 IADD3 R0, PT, PT, R0, R7, RZ ;  /* 0x000000070000b210 */ /* 0x008fce0007ffe0ff */
.L_x_86:
[----:B------:R-:W-:Y:S05]  /*0880*/  @!P4 BRA `(.L_x_83) ;  /* 0x000000000088c947 */ /* 0x000fea0003800000 */
[----:B------:R-:W-:Y:S02]  /*0890*/  ISETP.NE.AND P0, PT, R9, 0x1, PT ;  /* 0x000000010900780c */ /* 0x000fe40003f05270 */
[----:B------:R-:W-:-:S04]  /*08a0*/  LOP3.LUT R4, R4, 0x1, RZ, 0xc0, !PT ;  /* 0x0000000104047812 */ /* 0x000fc800078ec0ff */
[----:B------:R-:W-:-:S07]  /*08b0*/  ISETP.NE.U32.AND P2, PT, R4, 0x1, PT ;  /* 0x000000010400780c */ /* 0x000fce0003f45070 */
[----:B------:R-:W-:Y:S06]  /*08c0*/  @!P0 BRA `(.L_x_87) ;  /* 0x0000000000488947 */ /* 0x000fec0003800000 */
[----:B------:R-:W0:Y:S01]  /*08d0*/  LDC.64 R6, c[0x0][0x388] ;  /* 0x0000e200ff067b82 */ /* 0x000e220000000a00 */
[----:B-----5:R-:W-:-:S04]  /*08e0*/  IMAD.IADD R13, R8, 0x1, R5 ;  /* 0x00000001080d7824 */ /* 0x020fc800078e0205 */
[----:B0-----:R-:W-:-:S05]  /*08f0*/  IMAD.WIDE R12, R13, 0x4, R6 ;  /* 0x000000040d0c7825 */ /* 0x001fca00078e0206 */
[----:B------:R-:W2:Y:S04]  /*0900*/  LDG.E.CONSTANT R4, desc[UR6][R12.64] ;  /* 0x000000060c047981 */ /* 0x000ea8000c1e9900 */
[----:B------:R-:W3:Y:S01]  /*0910*/  LDG.E.CONSTANT R14, desc[UR6][R12.64+0x4] ;  /* 0x000004060c0e7981 */ /* 0x000ee2000c1e9900 */
[----:B--2---:R-:W-:Y:S02]  /*0920*/  ISETP.GT.U32.AND P0, PT, R4, 0xafff, PT ;  /* 0x0000afff0400780c */ /* 0x004fe40003f04070 */
[----:B---3--:R-:W-:-:S11]  /*0930*/  ISETP.GT.U32.AND P1, PT, R14, 0xafff, PT ;  /* 0x0000afff0e00780c */ /* 0x008fd60003f24070 */
[----:B------:R-:W0:Y:S01]  /*0940*/  @!P0 LDC.64 R6, c[0x0][0x380] ;  /* 0x0000e000ff068b82 */ /* 0x000e220000000a00 */
[----:B------:R-:W-:Y:S01]  /*0950*/  @!P0 LEA R9, R4, R3, 0x3 ;  /* 0x0000000304098211 */ /* 0x000fe200078e18ff */
[----:B------:R-:W-:-:S06]  /*0960*/  @!P1 IMAD R15, R14, 0x8, R3 ;  /* 0x000000080e0f9824 */ /* 0x000fcc00078e0203 */
[----:B------:R-:W1:Y:S01]  /*0970*/  @!P1 LDC.64 R10, c[0x0][0x380] ;  /* 0x0000e000ff0a9b82 */ /* 0x000e620000000a00 */
[----:B0-----:R-:W-:-:S06]  /*0980*/  @!P0 IMAD.WIDE R6, R9, 0x4, R6 ;  /* 0x0000000409068825 */ /* 0x001fcc00078e0206 */
[----:B------:R-:W2:Y:S01]  /*0990*/  @!P0 LDG.E.CONSTANT R7, desc[UR6][R6.64] ;  /* 0x0000000606078981 */ /* 0x000ea2000c1e9900 */
[----:B-1----:R-:W-:-:S06]  /*09a0*/  @!P1 IMAD.WIDE R10, R15, 0x4, R10 ;  /* 0x000000040f0a9825 */ /* 0x002fcc00078e020a */
[----:B------:R-:W3:Y:S01]  /*09b0*/  @!P1 LDG.E.CONSTANT R11, desc[UR6][R10.64] ;  /* 0x000000060a0b9981 */ /* 0x000ee2000c1e9900 */
[----:B------:R-:W-:Y:S01]  /*09c0*/  VIADD R8, R8, 0x2 ;  /* 0x0000000208087836 */ /* 0x000fe20000000000 */
[----:B--2---:R-:W-:-:S04]  /*09d0*/  @!P0 IADD3 R0, PT, PT, R0, R7, RZ ;  /* 0x0000000700008210 */ /* 0x004fc80007ffe0ff */
[----:B---3--:R-:W-:-:S07]  /*09e0*/  @!P1 IADD3 R0, PT, PT, R0, R11, RZ ;  /* 0x0000000b00009210 */ /* 0x008fce0007ffe0ff */
.L_x_87:
[----:B------:R-:W-:Y:S05]  /*09f0*/  @P2 BRA `(.L_x_83) ;  /* 0x00000000002c2947 */ /* 0x000fea0003800000 */
[----:B------:R-:W0:Y:S01]  /*0a00*/  LDC.64 R6, c[0x0][0x388] ;  /* 0x0000e200ff067b82 */ /* 0x000e220000000a00 */
[----:B-----5:R-:W-:-:S04]  /*0a10*/  IMAD.IADD R5, R8, 0x1, R5 ;  /* 0x0000000108057824 */ /* 0x020fc800078e0205 */
[----:B0-----:R-:W-:-:S05]  /*0a20*/  IMAD.WIDE R4, R5, 0x4, R6 ;  /* 0x0000000405047825 */ /* 0x001fca00078e0206 */
[----:B------:R-:W2:Y:S02]  /*0a30*/  LDG.E.CONSTANT R6, desc[UR6][R4.64] ;  /* 0x0000000604067981 */ /* 0x000ea4000c1e9900 */
[----:B--2---:R-:W-:-:S13]  /*0a40*/  ISETP.GT.U32.AND P0, PT, R6, 0xafff, PT ;  /* 0x0000afff0600780c */ /* 0x004fda0003f04070 */
[----:B------:R-:W-:Y:S05]  /*0a50*/  @P0 BRA `(.L_x_83) ;  /* 0x0000000000140947 */ /* 0x000fea0003800000 */
[----:B------:R-:W0:Y:S01]  /*0a60*/  LDC.64 R4, c[0x0][0x380] ;  /* 0x0000e000ff047b82 */ /* 0x000e220000000a00 */
[----:B------:R-:W-:-:S05]  /*0a70*/  LEA R7, R6, R3, 0x3 ;  /* 0x0000000306077211 */ /* 0x000fca00078e18ff */
[----:B0-----:R-:W-:-:S06]  /*0a80*/  IMAD.WIDE R4, R7, 0x4, R4 ;  /* 0x0000000407047825 */ /* 0x001fcc00078e0204 */
[----:B------:R-:W2:Y:S02]  /*0a90*/  LDG.E.CONSTANT R5, desc[UR6][R4.64] ;  /* 0x0000000604057981 */ /* 0x000ea4000c1e9900 */
[----:B--2---:R-:W-:-:S07]  /*0aa0*/  IMAD.IADD R0, R0, 0x1, R5 ;  /* 0x0000000100007824 */ /* 0x004fce00078e0205 */
.L_x_83:
[----:B-----5:R-:W0:Y:S01]  /*0ab0*/  LDC.64 R4, c[0x0][0x3a0] ;  /* 0x0000e800ff047b82 */ /* 0x020e220000000a00 */
[----:B------:R-:W-:-:S05]  /*0ac0*/  LEA R3, R2, R3, 0x3 ;  /* 0x0000000302037211 */ /* 0x000fca00078e18ff */
[----:B0-----:R-:W-:-:S05]  /*0ad0*/  IMAD.WIDE R2, R3, 0x4, R4 ;  /* 0x0000000403027825 */ /* 0x001fca00078e0204 */
[----:B------:R-:W-:Y:S01]  /*0ae0*/  STG.E desc[UR6][R2.64], R0 ;  /* 0x0000000002007986 */ /* 0x000fe2000c101906 */
[----:B------:R-:W-:Y:S05]  /*0af0*/  EXIT ;  /* 0x000000000000794d */ /* 0x000fea0003800000 */
.L_x_88:
        /* <DEDUP_REMOVED lines=16> */
.L_x_178:


//--------------------- .text._Z18nnue_forward_fusedPKiPKaS0_S2_S0_S2_S0_Piii --------------------------
	.section	.text._Z18nnue_forward_fusedPKiPKaS0_S2_S0_S2_S0_Piii,"ax",@progbits
	.align	128
        .global         _Z18nnue_forward_fusedPKiPKaS0_S2_S0_S2_S0_Piii
        .type           _Z18nnue_forward_fusedPKiPKaS0_S2_S0_S2_S0_Piii,@function
        .size           _Z18nnue_forward_fusedPKiPKaS0_S2_S0_S2_S0_Piii,(.L_x_179 - _Z18nnue_forward_fusedPKiPKaS0_S2_S0_S2_S0_Piii)
        .other          _Z18nnue_forward_fusedPKiPKaS0_S2_S0_S2_S0_Piii,@"STO_CUDA_ENTRY STV_DEFAULT"
_Z18nnue_forward_fusedPKiPKaS0_S2_S0_S2_S0_Piii:
.text._Z18nnue_forward_fusedPKiPKaS0_S2_S0_S2_S0_Piii:
[----:B------:R-:W-:Y:S01]  /*0000*/  LDC R1, c[0x0][0x37c] ;  /* 0x0000df00ff017b82 */ /* 0x000fe20000000800 */
[----:B------:R-:W0:Y:S01]  /*0010*/  S2R R0, SR_CTAID.X ;  /* 0x0000000000007919 */ /* 0x000e220000002500 */
[----:B------:R-:W0:Y:S02]  /*0020*/  LDCU UR4, c[0x0][0x3c4] ;  /* 0x00007880ff0477ac */ /* 0x000e240008000800 */
[----:B0-----:R-:W-:-:S13]  /*0030*/  ISETP.GE.AND P0, PT, R0, UR4, PT ;  /* 0x0000000400007c0c */ /* 0x001fda000bf06270 */
[----:B------:R-:W-:Y:S05]  /*0040*/  @P0 EXIT ;  /* 0x000000000000094d */ /* 0x000fea0003800000 */
[----:B------:R-:W0:Y:S01]  /*0050*/  S2R R2, SR_TID.X ;  /* 0x0000000000027919 */ /* 0x000e220000002100 */
[----:B------:R-:W1:Y:S01]  /*0060*/  LDCU.64 UR6, c[0x0][0x358] ;  /* 0x00006b00ff0677ac */ /* 0x000e620008000a00 */
[----:B------:R-:W-:Y:S01]  /*0070*/  BSSY.RECONVERGENT B0, `(.L_x_89) ;  /* 0x0000101000007945 */ /* 0x000fe20003800200 */
[----:B0-----:R-:W-:-:S13]  /*0080*/  ISETP.GT.U32.AND P0, PT, R2, 0xf, PT ;  /* 0x0000000f0200780c */ /* 0x001fda0003f04070 */
[----:B-1----:R-:W-:Y:S05]  /*0090*/  @P0 BRA `(.L_x_90) ;  /* 0x0000000c00f80947 */ /* 0x002fea0003800000 */
[----:B------:R-:W0:Y:S08]  /*00a0*/  LDC R9, c[0x0][0x3c0] ;  /* 0x0000f000ff097b82 */ /* 0x000e300000000800 */
[----:B------:R-:W1:Y:S01]  /*00b0*/  LDC R3, c[0x0][0x360] ;  /* 0x0000d800ff037b82 */ /* 0x000e620000000800 */
[----:B0-----:R-:W-:-:S13]  /*00c0*/  ISETP.GT.AND P0, PT, R9, RZ, PT ;  /* 0x000000ff0900720c */ /* 0x001fda0003f04270 */
[----:B-1----:R-:W-:Y:S05]  /*00d0*/  @P0 BRA `(.L_x_91) ;  /* 0x00000000007c0947 */ /* 0x002fea0003800000 */
[----:B------:R-:W0:Y:S01]  /*00e0*/  S2UR UR5, SR_CgaCtaId ;  /* 0x00000000000579c3 */ /* 0x000e220000008800 */
[----:B------:R-:W-:Y:S01]  /*00f0*/  UMOV UR4, 0x400 ;  /* 0x0000040000047882 */ /* 0x000fe20000000000 */
[----:B------:R-:W-:-:S06]  /*0100*/  IMAD.MOV.U32 R8, RZ, RZ, R2 ;  /* 0x000000ffff087224 */ /* 0x000fcc00078e0002 */
[----:B------:R-:W1:Y:S01]  /*0110*/  LDC.64 R4, c[0x0][0x390] ;  /* 0x0000e400ff047b82 */ /* 0x000e620000000a00 */
[----:B0-----:R-:W-:-:S06]  /*0120*/  ULEA UR4, UR5, UR4, 0x18 ;  /* 0x0000000405047291 */ /* 0x001fcc000f8ec0ff */
[----:B------:R-:W-:-:S07]  /*0130*/  IMAD.U32 R9, RZ, RZ, UR4 ;  /* 0x00000004ff097e24 */ /* 0x000fce000f8e00ff */
.L_x_92:
[----:B-1----:R-:W-:-:S06]  /*0140*/  IMAD.WIDE.U32 R6, R8, 0x4, R4 ;  /* 0x0000000408067825 */ /* 0x002fcc00078e0004 */
[----:B------:R0:W2:Y:S01]  /*0150*/  LDG.E.CONSTANT R6, desc[UR6][R6.64] ;  /* 0x0000000606067981 */ /* 0x0000a2000c1e9900 */
[----:B------:R-:W-:-:S13]  /*0160*/  ISETP.NE.AND P0, PT, R8, 0xf, PT ;  /* 0x0000000f0800780c */ /* 0x000fda0003f05270 */
[----:B------:R-:W1:Y:S01]  /*0170*/  @!P0 S2R R12, SR_CgaCtaId ;  /* 0x00000000000c8919 */ /* 0x000e620000008800 */
[----:B0-----:R-:W-:Y:S01]  /*0180*/  @!P0 MOV R7, 0x400 ;  /* 0x0000040000078802 */ /* 0x001fe20000000f00 */
[----:B------:R-:W0:Y:S01]  /*0190*/  @!P0 S2R R13, SR_CgaCtaId ;  /* 0x00000000000d8919 */ /* 0x000e220000008800 */
[----:B--2---:R-:W-:Y:S01]  /*01a0*/  SHF.R.U32.HI R10, RZ, 0x6, R6 ;  /* 0x00000006ff0a7819 */ /* 0x004fe20000011606 */
[--C-:B------:R-:W-:Y:S01]  /*01b0*/  IMAD.IADD R6, R9, 0x1, R8.reuse ;  /* 0x0000000109067824 */ /* 0x100fe200078e0208 */
[----:B-1----:R-:W-:Y:S01]  /*01c0*/  @!P0 LEA R9, R12, R7, 0x18 ;  /* 0x000000070c098211 */ /* 0x002fe200078ec0ff */
[----:B------:R-:W-:Y:S01]  /*01d0*/  IMAD.IADD R8, R3, 0x1, R8 ;  /* 0x0000000103087824 */ /* 0x000fe200078e0208 */
[----:B------:R-:W-:Y:S02]  /*01e0*/  PRMT R10, R10, 0x9910, RZ ;  /* 0x000099100a0a7816 */ /* 0x000fe400000000ff */
[----:B------:R-:W-:Y:S02]  /*01f0*/  @!P0 MOV R12, 0x400 ;  /* 0x00000400000c8802 */ /* 0x000fe40000000f00 */
[----:B------:R-:W-:-:S05]  /*0200*/  VIMNMX.RELU R10, PT, PT, R10, 0x7f, PT ;  /* 0x0000007f0a0a7848 */ /* 0x000fca0003fe1100 */
[CC--:B------:R-:W-:Y:S02]  /*0210*/  @P0 IMAD R11, R10.reuse, R10.reuse, RZ ;  /* 0x0000000a0a0b0224 */ /* 0x0c0fe400078e02ff */
[----:B------:R-:W-:-:S03]  /*0220*/  @P0 IMAD R7, R10, R10, RZ ;  /* 0x0000000a0a070224 */ /* 0x000fc600078e02ff */
[----:B------:R-:W-:Y:S02]  /*0230*/  @P0 SHF.R.U32.HI R11, RZ, 0x7, R11 ;  /* 0x00000007ff0b0819 */ /* 0x000fe4000001160b */
[----:B------:R-:W-:-:S03]  /*0240*/  @P0 SHF.R.U32.HI R7, RZ, 0x7, R7 ;  /* 0x00000007ff070819 */ /* 0x000fc60000011607 */
[----:B------:R-:W-:Y:S04]  /*0250*/  @P0 STS.U8 [R6], R11 ;  /* 0x0000000b06000388 */ /* 0x000fe80000000000 */
[----:B------:R0:W-:Y:S04]  /*0260*/  @!P0 STS.U8 [R9+0x20], R10 ;  /* 0x0000200a09008388 */ /* 0x0001e80000000000 */
[----:B------:R2:W-:Y:S01]  /*0270*/  @P0 STS.U8 [R6+0xf], R7 ;  /* 0x00000f0706000388 */ /* 0x0005e20000000000 */
[----:B0-----:R-:W-:-:S05]  /*0280*/  @!P0 LEA R9, R13, R12, 0x18 ;  /* 0x0000000c0d098211 */ /* 0x001fca00078ec0ff */
[----:B------:R2:W-:Y:S01]  /*0290*/  @!P0 STS.U8 [R9+0x21], R10 ;  /* 0x0000210a09008388 */ /* 0x0005e20000000000 */
[----:B------:R-:W-:-:S13]  /*02a0*/  ISETP.GE.U32.AND P0, PT, R8, 0x10, PT ;  /* 0x000000100800780c */ /* 0x000fda0003f06070 */
[----:B--2---:R-:W-:Y:S05]  /*02b0*/  @!P0 BRA `(.L_x_92) ;  /* 0xfffffffc00a08947 */ /* 0x004fea000383ffff */
[----:B------:R-:W-:Y:S05]  /*02c0*/  BRA `(.L_x_90) ;  /* 0x0000000c006c7947 */ /* 0x000fea0003800000 */
.L_x_91:
[C---:B------:R-:W-:Y:S01]  /*02d0*/  LOP3.LUT R5, R9.reuse, 0x7ffffff8, RZ, 0xc0, !PT ;  /* 0x7ffffff809057812 */ /* 0x040fe200078ec0ff */
[----:B------:R-:W-:Y:S01]  /*02e0*/  IMAD R7, R0, R9, RZ ;  /* 0x0000000900077224 */ /* 0x000fe200078e02ff */
[C---:B------:R-:W-:Y:S01]  /*02f0*/  LOP3.LUT R4, R9.reuse, 0x7, RZ, 0xc0, !PT ;  /* 0x0000000709047812 */ /* 0x040fe200078ec0ff */
[----:B------:R-:W-:Y:S01]  /*0300*/  IMAD.MOV.U32 R8, RZ, RZ, R2 ;  /* 0x000000ffff087224 */ /* 0x000fe200078e0002 */
[----:B------:R-:W-:Y:S01]  /*0310*/  LOP3.LUT R6, R9, 0x3, RZ, 0xc0, !PT ;  /* 0x0000000309067812 */ /* 0x000fe200078ec0ff */
[----:B------:R-:W-:Y:S02]  /*0320*/  IMAD.SHL.U32 R7, R7, 0x2, RZ ;  /* 0x0000000207077824 */ /* 0x000fe400078e00ff */
[----:B------:R-:W-:-:S07]  /*0330*/  IMAD.MOV R9, RZ, RZ, -R5 ;  /* 0x000000ffff097224 */ /* 0x000fce00078e0a05 */
.L_x_102:
[----:B------:R-:W0:Y:S01]  /*0340*/  LDC.64 R14, c[0x0][0x390] ;  /* 0x0000e400ff0e7b82 */ /* 0x000e220000000a00 */
[----:B------:R-:W1:Y:S01]  /*0350*/  LDCU.64 UR4, c[0x0][0x388] ;  /* 0x00007100ff0477ac */ /* 0x000e620008000a00 */
[----:B0-----:R-:W-:-:S05]  /*0360*/  IMAD.WIDE.U32 R14, R8, 0x4, R14 ;  /* 0x00000004080e7825 */ /* 0x001fca00078e000e */
[----:B------:R0:W5:Y:S01]  /*0370*/  LDG.E.CONSTANT R10, desc[UR6][R14.64] ;  /* 0x000000060e0a7981 */ /* 0x000162000c1e9900 */
[----:B-1----:R-:W-:Y:S01]  /*0380*/  IADD3 R11, P1, PT, R8, UR4, RZ ;  /* 0x00000004080b7c10 */ /* 0x002fe2000ff3e0ff */
[----:B------:R-:W-:Y:S01]  /*0390*/  IMAD.MOV.U32 R13, RZ, RZ, RZ ;  /* 0x000000ffff0d7224 */ /* 0x000fe200078e00ff */
[----:B------:R-:W-:Y:S02]  /*03a0*/  PLOP3.LUT P0, PT, PT, PT, PT, 0x80, 0x8 ;  /* 0x000000000008781c */ /* 0x000fe40003f0f070 */
[----:B------:R-:W-:-:S04]  /*03b0*/  IADD3 R11, P2, PT, R11, 0x40, RZ ;  /* 0x000000400b0b7810 */ /* 0x000fc80007f5e0ff */
[----:B------:R-:W-:-:S09]  /*03c0*/  IADD3.X R12, PT, PT, RZ, UR5, RZ, P2, P1 ;  /* 0x00000005ff0c7c10 */ /* 0x000fd200097e24ff */
.L_x_101:
[----:B------:R-:W1:Y:S01]  /*03d0*/  LDC R22, c[0x0][0x3c0] ;  /* 0x0000f000ff167b82 */ /* 0x000e620000000800 */
[----:B------:R-:W-:Y:S01]  /*03e0*/  PLOP3.LUT P1, PT, P0, PT, PT, 0x80, 0x8 ;  /* 0x000000000008781c */ /* 0x000fe2000072f070 */
[----:B------:R-:W-:Y:S02]  /*03f0*/  IMAD.MOV.U32 R19, RZ, RZ, RZ ;  /* 0x000000ffff137224 */ /* 0x000fe400078e00ff */
[----:B-----5:R-:W-:Y:S01]  /*0400*/  IMAD.MOV.U32 R20, RZ, RZ, R10 ;  /* 0x000000ffff147224 */ /* 0x020fe200078e000a */
[C---:B-1----:R-:W-:Y:S02]  /*0410*/  SEL R18, R22.reuse, RZ, !P0 ;  /* 0x000000ff16127207 */ /* 0x042fe40004000000 */
[----:B------:R-:W-:Y:S02]  /*0420*/  ISETP.GE.U32.AND P0, PT, R22, 0x8, PT ;  /* 0x000000081600780c */ /* 0x000fe40003f06070 */
[----:B------:R-:W-:-:S04]  /*0430*/  IADD3 R18, P2, PT, R7, R18, RZ ;  /* 0x0000001207127210 */ /* 0x000fc80007f5e0ff */
[----:B------:R-:W-:-:S07]  /*0440*/  LEA.HI.X.SX32 R21, R7, RZ, 0x1, P2 ;  /* 0x000000ff07157211 */ /* 0x000fce00010f0eff */
[----:B------:R-:W-:Y:S05]  /*0450*/  @!P0 BRA `(.L_x_93) ;  /* 0x0000000400248947 */ /* 0x000fea0003800000 */
[----:B------:R-:W1:Y:S01]  /*0460*/  LDCU.64 UR4, c[0x0][0x380] ;  /* 0x00007000ff0477ac */ /* 0x000e620008000a00 */
[----:B0-----:R-:W-:Y:S02]  /*0470*/  IMAD.MOV.U32 R14, RZ, RZ, R11 ;  /* 0x000000ffff0e7224 */ /* 0x001fe400078e000b */
[----:B------:R-:W-:Y:S02]  /*0480*/  IMAD.MOV.U32 R15, RZ, RZ, R12 ;  /* 0x000000ffff0f7224 */ /* 0x000fe400078e000c */
[----:B------:R-:W-:Y:S02]  /*0490*/  IMAD.MOV.U32 R19, RZ, RZ, R9 ;  /* 0x000000ffff137224 */ /* 0x000fe400078e0009 */
[----:B------:R-:W-:Y:S01]  /*04a0*/  IMAD.MOV.U32 R20, RZ, RZ, R10 ;  /* 0x000000ffff147224 */ /* 0x000fe200078e000a */
[----:B-1----:R-:W-:-:S04]  /*04b0*/  LEA R16, P0, R18, UR4, 0x2 ;  /* 0x0000000412107c11 */ /* 0x002fc8000f8010ff */
[----:B------:R-:W-:Y:S02]  /*04c0*/  IADD3 R16, P2, PT, R16, 0x10, RZ ;  /* 0x0000001010107810 */ /* 0x000fe40007f5e0ff */
[----:B------:R-:W-:-:S05]  /*04d0*/  LEA.HI.X R17, R18, UR5, R21, 0x2, P0 ;  /* 0x0000000512117c11 */ /* 0x000fca00080f1415 */
[----:B------:R-:W-:-:S07]  /*04e0*/  IMAD.X R17, RZ, RZ, R17, P2 ;  /* 0x000000ffff117224 */ /* 0x000fce00010e0611 */
.L_x_94:
[----:B------:R-:W2:Y:S04]  /*04f0*/  LDG.E.CONSTANT R25, desc[UR6][R16.64+-0x10] ;  /* 0xfffff00610197981 */ /* 0x000ea8000c1e9900 */
[----:B------:R-:W3:Y:S04]  /*0500*/  LDG.E.CONSTANT R24, desc[UR6][R16.64+-0xc] ;  /* 0xfffff40610187981 */ /* 0x000ee8000c1e9900 */
[----:B------:R-:W4:Y:S04]  /*0510*/  LDG.E.U8.CONSTANT R26, desc[UR6][R14.64+-0x40] ;  /* 0xffffc0060e1a7981 */ /* 0x000f28000c1e9100 */
[----:B------:R-:W5:Y:S01]  /*0520*/  LDG.E.U8.CONSTANT R23, desc[UR6][R14.64+-0x30] ;  /* 0xffffd0060e177981 */ /* 0x000f62000c1e9100 */
[----:B--2---:R-:W-:-:S02]  /*0530*/  IMAD.SHL.U32 R25, R25, 0x400, RZ ;  /* 0x0000040019197824 */ /* 0x004fc400078e00ff */
[----:B---3--:R-:W-:-:S03]  /*0540*/  IMAD.SHL.U32 R24, R24, 0x400, RZ ;  /* 0x0000040018187824 */ /* 0x008fc600078e00ff */
[----:B------:R-:W-:Y:S02]  /*0550*/  SHF.R.S32.HI R25, RZ, 0x10, R25 ;  /* 0x00000010ff197819 */ /* 0x000fe40000011419 */
[----:B----4-:R-:W-:Y:S02]  /*0560*/  PRMT R26, R26, 0x8880, RZ ;  /* 0x000088801a1a7816 */ /* 0x010fe400000000ff */
[----:B------:R-:W-:Y:S02]  /*0570*/  VIMNMX.RELU R25, PT, PT, R25, 0x7f, PT ;  /* 0x0000007f19197848 */ /* 0x000fe40003fe1100 */
[----:B------:R-:W-:-:S03]  /*0580*/  SHF.R.S32.HI R24, RZ, 0x10, R24 ;  /* 0x00000010ff187819 */ /* 0x000fc60000011418 */
[----:B------:R-:W-:Y:S01]  /*0590*/  IMAD R25, R25, R26, R20 ;  /* 0x0000001a19197224 */ /* 0x000fe200078e0214 */
[----:B-----5:R-:W-:Y:S01]  /*05a0*/  PRMT R26, R23, 0x8880, RZ ;  /* 0x00008880171a7816 */ /* 0x020fe200000000ff */
[----:B------:R-:W2:Y:S01]  /*05b0*/  LDG.E.CONSTANT R20, desc[UR6][R16.64+-0x8] ;  /* 0xfffff80610147981 */ /* 0x000ea2000c1e9900 */
[----:B------:R-:W-:-:S03]  /*05c0*/  VIMNMX.RELU R24, PT, PT, R24, 0x7f, PT ;  /* 0x0000007f18187848 */ /* 0x000fc60003fe1100 */
[----:B------:R-:W3:Y:S02]  /*05d0*/  LDG.E.U8.CONSTANT R23, desc[UR6][R14.64+-0x20] ;  /* 0xffffe0060e177981 */ /* 0x000ee4000c1e9100 */
[----:B------:R-:W-:Y:S02]  /*05e0*/  IMAD R26, R24, R26, R25 ;  /* 0x0000001a181a7224 */ /* 0x000fe400078e0219 */
[----:B------:R-:W4:Y:S04]  /*05f0*/  LDG.E.CONSTANT R25, desc[UR6][R16.64+-0x4] ;  /* 0xfffffc0610197981 */ /* 0x000f28000c1e9900 */
[----:B------:R-:W5:Y:S01]  /*0600*/  LDG.E.U8.CONSTANT R24, desc[UR6][R14.64+-0x10] ;  /* 0xfffff0060e187981 */ /* 0x000f62000c1e9100 */
[----:B--2---:R-:W-:-:S05]  /*0610*/  IMAD.SHL.U32 R20, R20, 0x400, RZ ;  /* 0x0000040014147824 */ /* 0x004fca00078e00ff */
[----:B------:R-:W-:Y:S01]  /*0620*/  SHF.R.S32.HI R20, RZ, 0x10, R20 ;  /* 0x00000010ff147819 */ /* 0x000fe20000011414 */
[----:B----4-:R-:W-:Y:S01]  /*0630*/  IMAD.SHL.U32 R25, R25, 0x400, RZ ;  /* 0x0000040019197824 */ /* 0x010fe200078e00ff */
[----:B---3--:R-:W-:Y:S02]  /*0640*/  PRMT R27, R23, 0x8880, RZ ;  /* 0x00008880171b7816 */ /* 0x008fe400000000ff */
[----:B------:R-:W-:Y:S02]  /*0650*/  VIMNMX.RELU R23, PT, PT, R20, 0x7f, PT ;  /* 0x0000007f14177848 */ /* 0x000fe40003fe1100 */
[----:B------:R-:W-:Y:S01]  /*0660*/  SHF.R.S32.HI R25, RZ, 0x10, R25 ;  /* 0x00000010ff197819 */ /* 0x000fe20000011419 */
[----:B------:R-:W2:Y:S01]  /*0670*/  LDG.E.CONSTANT R20, desc[UR6][R16.64] ;  /* 0x0000000610147981 */ /* 0x000ea2000c1e9900 */
[----:B-----5:R-:W-:Y:S01]  /*0680*/  PRMT R24, R24, 0x8880, RZ ;  /* 0x0000888018187816 */ /* 0x020fe200000000ff */
[----:B------:R-:W-:Y:S01]  /*0690*/  IMAD R26, R23, R27, R26 ;  /* 0x0000001b171a7224 */ /* 0x000fe200078e021a */
[----:B------:R-:W-:Y:S01]  /*06a0*/  VIMNMX.RELU R25, PT, PT, R25, 0x7f, PT ;  /* 0x0000007f19197848 */ /* 0x000fe20003fe1100 */
[----:B------:R-:W3:Y:S04]  /*06b0*/  LDG.E.U8.CONSTANT R23, desc[UR6][R14.64] ;  /* 0x000000060e177981 */ /* 0x000ee8000c1e9100 */
[----:B------:R-:W-:-:S02]  /*06c0*/  IMAD R26, R25, R24, R26 ;  /* 0x00000018191a7224 */ /* 0x000fc400078e021a */
        /* <DEDUP_REMOVED lines=14> */
[----:B------:R0:W4:Y:S04]  /*07b0*/  LDG.E.CONSTANT R24, desc[UR6][R16.64+0xc] ;  /* 0x00000c0610187981 */ /* 0x000128000c1e9900 */
[----:B------:R1:W5:Y:S01]  /*07c0*/  LDG.E.U8.CONSTANT R25, desc[UR6][R14.64+0x30] ;  /* 0x000030060e197981 */ /* 0x000362000c1e9100 */
[----:B------:R-:W-:-:S05]  /*07d0*/  VIADD R19, R19, 0x8 ;  /* 0x0000000813137836 */ /* 0x000fca0000000000 */
[----:B------:R-:W-:Y:S02]  /*07e0*/  ISETP.NE.AND P0, PT, R19, RZ, PT ;  /* 0x000000ff1300720c */ /* 0x000fe40003f05270 */
[----:B0-----:R-:W-:Y:S02]  /*07f0*/  IADD3 R16, P2, PT, R16, 0x20, RZ ;  /* 0x0000002010107810 */ /* 0x001fe40007f5e0ff */
[----:B-1----:R-:W-:-:S03]  /*0800*/  IADD3 R14, P3, PT, R14, 0x80, RZ ;  /* 0x000000800e0e7810 */ /* 0x002fc60007f7e0ff */
[----:B------:R-:W-:Y:S02]  /*0810*/  IMAD.X R17, RZ, RZ, R17, P2 ;  /* 0x000000ffff117224 */ /* 0x000fe400010e0611 */
[----:B------:R-:W-:Y:S02]  /*0820*/  IMAD.X R15, RZ, RZ, R15, P3 ;  /* 0x000000ffff0f7224 */ /* 0x000fe400018e060f */
[----:B--2---:R-:W-:-:S05]  /*0830*/  IMAD.SHL.U32 R20, R20, 0x400, RZ ;  /* 0x0000040014147824 */ /* 0x004fca00078e00ff */
[----:B------:R-:W-:Y:S02]  /*0840*/  SHF.R.S32.HI R20, RZ, 0x10, R20 ;  /* 0x00000010ff147819 */ /* 0x000fe40000011414 */
[----:B---3--:R-:W-:Y:S01]  /*0850*/  PRMT R27, R23, 0x8880, RZ ;  /* 0x00008880171b7816 */ /* 0x008fe200000000ff */
[----:B----4-:R-:W-:Y:S01]  /*0860*/  IMAD.SHL.U32 R24, R24, 0x400, RZ ;  /* 0x0000040018187824 */ /* 0x010fe200078e00ff */
[----:B------:R-:W-:-:S04]  /*0870*/  VIMNMX.RELU R23, PT, PT, R20, 0x7f, PT ;  /* 0x0000007f14177848 */ /* 0x000fc80003fe1100 */
[----:B------:R-:W-:Y:S01]  /*0880*/  SHF.R.S32.HI R24, RZ, 0x10, R24 ;  /* 0x00000010ff187819 */ /* 0x000fe20000011418 */
[----:B------:R-:W-:Y:S01]  /*0890*/  IMAD R26, R23, R27, R26 ;  /* 0x0000001b171a7224 */ /* 0x000fe200078e021a */
[----:B-----5:R-:W-:Y:S02]  /*08a0*/  PRMT R20, R25, 0x8880, RZ ;  /* 0x0000888019147816 */ /* 0x020fe400000000ff */
[----:B------:R-:W-:-:S05]  /*08b0*/  VIMNMX.RELU R23, PT, PT, R24, 0x7f, PT ;  /* 0x0000007f18177848 */ /* 0x000fca0003fe1100 */
[----:B------:R-:W-:Y:S01]  /*08c0*/  IMAD R20, R23, R20, R26 ;  /* 0x0000001417147224 */ /* 0x000fe200078e021a */
[----:B------:R-:W-:Y:S06]  /*08d0*/  @P0 BRA `(.L_x_94) ;  /* 0xfffffffc00040947 */ /* 0x000fec000383ffff */
[----:B------:R-:W-:-:S07]  /*08e0*/  IMAD.MOV.U32 R19, RZ, RZ, R5 ;  /* 0x000000ffff137224 */ /* 0x000fce00078e0005 */
.L_x_93:
[----:B------:R-:W-:-:S13]  /*08f0*/  ISETP.NE.AND P0, PT, R4, RZ, PT ;  /* 0x000000ff0400720c */ /* 0x000fda0003f05270 */
[----:B------:R-:W-:Y:S05]  /*0900*/  @!P0 BRA `(.L_x_95) ;  /* 0x00000004006c8947 */ /* 0x000fea0003800000 */
[----:B0-----:R-:W-:Y:S01]  /*0910*/  VIADD R14, R4, 0xffffffff ;  /* 0xffffffff040e7836 */ /* 0x001fe20000000000 */
[----:B------:R-:W-:-:S04]  /*0920*/  ISETP.NE.AND P0, PT, R6, RZ, PT ;  /* 0x000000ff0600720c */ /* 0x000fc80003f05270 */
[----:B------:R-:W-:-:S13]  /*0930*/  ISETP.GE.U32.AND P2, PT, R14, 0x3, PT ;  /* 0x000000030e00780c */ /* 0x000fda0003f46070 */
[----:B------:R-:W-:Y:S05]  /*0940*/  @!P2 BRA `(.L_x_96) ;  /* 0x0000000000a0a947 */ /* 0x000fea0003800000 */
[----:B------:R-:W0:Y:S01]  /*0950*/  LDC.64 R14, c[0x0][0x380] ;  /* 0x0000e000ff0e7b82 */ /* 0x000e220000000a00 */
[C---:B------:R-:W-:Y:S01]  /*0960*/  IADD3 R24, P2, PT, R19.reuse, R18, RZ ;  /* 0x0000001213187210 */ /* 0x040fe20007f5e0ff */
[----:B------:R-:W-:-:S04]  /*0970*/  IMAD R23, R19, 0x10, R8 ;  /* 0x0000001013177824 */ /* 0x000fc800078e0208 */
[----:B------:R-:W-:Y:S02]  /*0980*/  IMAD.X R25, RZ, RZ, R21, P2 ;  /* 0x000000ffff197224 */ /* 0x000fe400010e0615 */
[----:B------:R-:W1:Y:S01]  /*0990*/  LDC.64 R16, c[0x0][0x388] ;  /* 0x0000e200ff107b82 */ /* 0x000e620000000a00 */
[----:B0-----:R-:W-:-:S04]  /*09a0*/  LEA R14, P2, R24, R14, 0x2 ;  /* 0x0000000e180e7211 */ /* 0x001fc800078410ff */
[----:B------:R-:W-:Y:S02]  /*09b0*/  LEA.HI.X R15, R24, R15, R25, 0x2, P2 ;  /* 0x0000000f180f7211 */ /* 0x000fe400010f1419 */
[----:B-1----:R-:W-:-:S03]  /*09c0*/  IADD3 R16, P2, PT, R23, R16, RZ ;  /* 0x0000001017107210 */ /* 0x002fc60007f5e0ff */
[----:B------:R-:W2:Y:S01]  /*09d0*/  LDG.E.CONSTANT R26, desc[UR6][R14.64+0x4] ;  /* 0x000004060e1a7981 */ /* 0x000ea2000c1e9900 */
[----:B------:R-:W-:-:S03]  /*09e0*/  LEA.HI.X.SX32 R17, R23, R17, 0x1, P2 ;  /* 0x0000001117117211 */ /* 0x000fc600010f0eff */
[----:B------:R-:W3:Y:S04]  /*09f0*/  LDG.E.CONSTANT R25, desc[UR6][R14.64+0x8] ;  /* 0x000008060e197981 */ /* 0x000ee8000c1e9900 */
[----:B------:R-:W4:Y:S04]  /*0a00*/  LDG.E.CONSTANT R23, desc[UR6][R14.64] ;  /* 0x000000060e177981 */ /* 0x000f28000c1e9900 */
[----:B------:R-:W5:Y:S04]  /*0a10*/  LDG.E.U8.CONSTANT R24, desc[UR6][R16.64] ;  /* 0x0000000610187981 */ /* 0x000f68000c1e9100 */
[----:B------:R-:W3:Y:S04]  /*0a20*/  LDG.E.U8.CONSTANT R28, desc[UR6][R16.64+0x10] ;  /* 0x00001006101c7981 */ /* 0x000ee8000c1e9100 */
[----:B------:R3:W3:Y:S01]  /*0a30*/  LDG.E.CONSTANT R29, desc[UR6][R14.64+0xc] ;  /* 0x00000c060e1d7981 */ /* 0x0006e2000c1e9900 */
[----:B----4-:R-:W-:Y:S01]  /*0a40*/  IMAD.SHL.U32 R23, R23, 0x400, RZ ;  /* 0x0000040017177824 */ /* 0x010fe200078e00ff */
[----:B-----5:R-:W-:-:S04]  /*0a50*/  PRMT R24, R24, 0x8880, RZ ;  /* 0x0000888018187816 */ /* 0x020fc800000000ff */
[----:B------:R-:W-:-:S04]  /*0a60*/  SHF.R.S32.HI R23, RZ, 0x10, R23 ;  /* 0x00000010ff177819 */ /* 0x000fc80000011417 */
[----:B------:R-:W-:-:S05]  /*0a70*/  VIMNMX.RELU R23, PT, PT, R23, 0x7f, PT ;  /* 0x0000007f17177848 */ /* 0x000fca0003fe1100 */
[----:B------:R-:W-:Y:S02]  /*0a80*/  IMAD R20, R23, R24, R20 ;  /* 0x0000001817147224 */ /* 0x000fe400078e0214 */
[----:B------:R-:W4:Y:S04]  /*0a90*/  LDG.E.U8.CONSTANT R24, desc[UR6][R16.64+0x20] ;  /* 0x0000200610187981 */ /* 0x000f28000c1e9100 */
[----:B------:R0:W5:Y:S01]  /*0aa0*/  LDG.E.U8.CONSTANT R23, desc[UR6][R16.64+0x30] ;  /* 0x0000300610177981 */ /* 0x000162000c1e9100 */
[----:B--2---:R-:W-:Y:S01]  /*0ab0*/  IMAD.SHL.U32 R27, R26, 0x400, RZ ;  /* 0x000004001a1b7824 */ /* 0x004fe200078e00ff */
[----:B---3--:R-:W-:Y:S01]  /*0ac0*/  PRMT R14, R28, 0x8880, RZ ;  /* 0x000088801c0e7816 */ /* 0x008fe200000000ff */
[----:B------:R-:W-:-:S03]  /*0ad0*/  IMAD.SHL.U32 R28, R25, 0x400, RZ ;  /* 0x00000400191c7824 */ /* 0x000fc600078e00ff */
[----:B------:R-:W-:Y:S01]  /*0ae0*/  SHF.R.S32.HI R27, RZ, 0x10, R27 ;  /* 0x00000010ff1b7819 */ /* 0x000fe2000001141b */
[----:B------:R-:W-:Y:S01]  /*0af0*/  IMAD.SHL.U32 R26, R29, 0x400, RZ ;  /* 0x000004001d1a7824 */ /* 0x000fe200078e00ff */
[----:B------:R-:W-:Y:S01]  /*0b00*/  SHF.R.S32.HI R28, RZ, 0x10, R28 ;  /* 0x00000010ff1c7819 */ /* 0x000fe2000001141c */
[----:B------:R-:W-:Y:S01]  /*0b10*/  IMAD.MOV.U32 R25, RZ, RZ, R14 ;  /* 0x000000ffff197224 */ /* 0x000fe200078e000e */
[----:B------:R-:W-:Y:S02]  /*0b20*/  VIMNMX.RELU R27, PT, PT, R27, 0x7f, PT ;  /* 0x0000007f1b1b7848 */ /* 0x000fe40003fe1100 */
[----:B------:R-:W-:Y:S02]  /*0b30*/  SHF.R.S32.HI R26, RZ, 0x10, R26 ;  /* 0x00000010ff1a7819 */ /* 0x000fe4000001141a */
[----:B------:R-:W-:Y:S01]  /*0b40*/  VIMNMX.RELU R15, PT, PT, R28, 0x7f, PT ;  /* 0x0000007f1c0f7848 */ /* 0x000fe20003fe1100 */
[----:B------:R-:W-:Y:S01]  /*0b50*/  IMAD R20, R27, R25, R20 ;  /* 0x000000191b147224 */ /* 0x000fe200078e0214 */
[----:B0-----:R-:W-:Y:S01]  /*0b60*/  VIMNMX.RELU R17, PT, PT, R26, 0x7f, PT ;  /* 0x0000007f1a117848 */ /* 0x001fe20003fe1100 */
[----:B------:R-:W-:Y:S01]  /*0b70*/  VIADD R19, R19, 0x4 ;  /* 0x0000000413137836 */ /* 0x000fe20000000000 */
[----:B----4-:R-:W-:-:S05]  /*0b80*/  PRMT R24, R24, 0x8880, RZ ;  /* 0x0000888018187816 */ /* 0x010fca00000000ff */
[----:B------:R-:W-:Y:S01]  /*0b90*/  IMAD.MOV.U32 R14, RZ, RZ, R24 ;  /* 0x000000ffff0e7224 */ /* 0x000fe200078e0018 */
[----:B-----5:R-:W-:-:S03]  /*0ba0*/  PRMT R16, R23, 0x8880, RZ ;  /* 0x0000888017107816 */ /* 0x020fc600000000ff */
[----:B------:R-:W-:-:S04]  /*0bb0*/  IMAD R20, R15, R14, R20 ;  /* 0x0000000e0f147224 */ /* 0x000fc800078e0214 */
[----:B------:R-:W-:-:S07]  /*0bc0*/  IMAD R20, R17, R16, R20 ;  /* 0x0000001011147224 */ /* 0x000fce00078e0214 */
.L_x_96:
[----:B------:R-:W-:Y:S05]  /*0bd0*/  @!P0 BRA `(.L_x_95) ;  /* 0x0000000000b88947 */ /* 0x000fea0003800000 */
[----:B------:R-:W-:Y:S02]  /*0be0*/  ISETP.NE.AND P2, PT, R6, 0x1, PT ;  /* 0x000000010600780c */ /* 0x000fe40003f45270 */
[----:B------:R-:W-:-:S11]  /*0bf0*/  LOP3.LUT P0, RZ, R22, 0x1, RZ, 0xc0, !PT ;  /* 0x0000000116ff7812 */ /* 0x000fd6000780c0ff */
        /* <DEDUP_REMOVED lines=12> */
[----:B------:R-:W4:Y:S04]  /*0cc0*/  LDG.E.U8.CONSTANT R23, desc[UR6][R16.64] ;  /* 0x0000000610177981 */ /* 0x000f28000c1e9100 */
[----:B------:R-:W5:Y:S01]  /*0cd0*/  LDG.E.U8.CONSTANT R25, desc[UR6][R16.64+0x10] ;  /* 0x0000100610197981 */ /* 0x000f62000c1e9100 */
[----:B------:R-:W-:Y:S02]  /*0ce0*/  VIADD R19, R19, 0x2 ;  /* 0x0000000213137836 */ /* 0x000fe40000000000 */
[----:B--2---:R-:W-:-:S02]  /*0cf0*/  IMAD.SHL.U32 R22, R22, 0x400, RZ ;  /* 0x0000040016167824 */ /* 0x004fc400078e00ff */
[----:B---3--:R-:W-:-:S03]  /*0d00*/  IMAD.SHL.U32 R24, R24, 0x400, RZ ;  /* 0x0000040018187824 */ /* 0x008fc600078e00ff */
[----:B------:R-:W-:Y:S02]  /*0d10*/  SHF.R.S32.HI R22, RZ, 0x10, R22 ;  /* 0x00000010ff167819 */ /* 0x000fe40000011416 */
[----:B----4-:R-:W-:Y:S02]  /*0d20*/  PRMT R23, R23, 0x8880, RZ ;  /* 0x0000888017177816 */ /* 0x010fe400000000ff */
[----:B-----5:R-:W-:Y:S02]  /*0d30*/  PRMT R26, R25, 0x8880, RZ ;  /* 0x00008880191a7816 */ /* 0x020fe400000000ff */
[----:B------:R-:W-:Y:S01]  /*0d40*/  SHF.R.S32.HI R25, RZ, 0x10, R24 ;  /* 0x00000010ff197819 */ /* 0x000fe20000011418 */
[----:B------:R-:W-:Y:S01]  /*0d50*/  IMAD.MOV.U32 R24, RZ, RZ, R23 ;  /* 0x000000ffff187224 */ /* 0x000fe200078e0017 */
[----:B------:R-:W-:Y:S01]  /*0d60*/  VIMNMX.RELU R23, PT, PT, R22, 0x7f, PT ;  /* 0x0000007f16177848 */ /* 0x000fe20003fe1100 */
[----:B------:R-:W-:Y:S01]  /*0d70*/  IMAD.MOV.U32 R15, RZ, RZ, R26 ;  /* 0x000000ffff0f7224 */ /* 0x000fe200078e001a */
[----:B------:R-:W-:-:S03]  /*0d80*/  VIMNMX.RELU R14, PT, PT, R25, 0x7f, PT ;  /* 0x0000007f190e7848 */ /* 0x000fc60003fe1100 */
[----:B------:R-:W-:-:S04]  /*0d90*/  IMAD R23, R23, R24, R20 ;  /* 0x0000001817177224 */ /* 0x000fc800078e0214 */
[----:B------:R-:W-:-:S07]  /*0da0*/  IMAD R20, R14, R15, R23 ;  /* 0x0000000f0e147224 */ /* 0x000fce00078e0217 */
.L_x_97:
        /* <DEDUP_REMOVED lines=10> */
[----:B------:R-:W-:-:S05]  /*0e50*/  LEA.HI.X.SX32 R17, R18, R17, 0x1, P2 ;  /* 0x0000001112117211 */ /* 0x000fca00010f0eff */
[----:B------:R-:W3:Y:S01]  /*0e60*/  LDG.E.U8.CONSTANT R16, desc[UR6][R16.64] ;  /* 0x0000000610107981 */ /* 0x000ee2000c1e9100 */
[----:B--2---:R-:W-:-:S05]  /*0e70*/  IMAD.SHL.U32 R18, R14, 0x400, RZ ;  /* 0x000004000e127824 */ /* 0x004fca00078e00ff */
[----:B------:R-:W-:Y:S02]  /*0e80*/  SHF.R.S32.HI R18, RZ, 0x10, R18 ;  /* 0x00000010ff127819 */ /* 0x000fe40000011412 */
[----:B---3--:R-:W-:Y:S02]  /*0e90*/  PRMT R21, R16, 0x8880, RZ ;  /* 0x0000888010157816 */ /* 0x008fe400000000ff */
[----:B------:R-:W-:-:S05]  /*0ea0*/  VIMNMX.RELU R19, PT, PT, R18, 0x7f, PT ;  /* 0x0000007f12137848 */ /* 0x000fca0003fe1100 */
[----:B------:R-:W-:-:S07]  /*0eb0*/  IMAD R20, R19, R21, R20 ;  /* 0x0000001513147224 */ /* 0x000fce00078e0214 */
.L_x_95:
[----:B------:R-:W-:Y:S01]  /*0ec0*/  ISETP.NE.AND P0, PT, R8, 0xf, PT ;  /* 0x0000000f0800780c */ /* 0x000fe20003f05270 */
[----:B------:R-:W-:Y:S01]  /*0ed0*/  BSSY.RECONVERGENT B1, `(.L_x_98) ;  /* 0x0000014000017945 */ /* 0x000fe20003800200 */
[----:B0-----:R-:W-:-:S11]  /*0ee0*/  SHF.R.U32.HI R14, RZ, 0x6, R20 ;  /* 0x00000006ff0e7819 */ /* 0x001fd60000011614 */
[----:B------:R-:W-:Y:S05]  /*0ef0*/  @!P0 BRA `(.L_x_99) ;  /* 0x0000000000288947 */ /* 0x000fea0003800000 */
[----:B------:R-:W0:Y:S01]  /*0f00*/  S2UR UR5, SR_CgaCtaId ;  /* 0x00000000000579c3 */ /* 0x000e220000008800 */
[----:B------:R-:W-:Y:S01]  /*0f10*/  PRMT R14, R14, 0x9910, RZ ;  /* 0x000099100e0e7816 */ /* 0x000fe200000000ff */
[----:B------:R-:W-:Y:S01]  /*0f20*/  UMOV UR4, 0x400 ;  /* 0x0000040000047882 */ /* 0x000fe20000000000 */
[----:B------:R-:W-:Y:S02]  /*0f30*/  IMAD R13, R13, 0xf, R8 ;  /* 0x0000000f0d0d7824 */ /* 0x000fe400078e0208 */
[----:B------:R-:W-:-:S05]  /*0f40*/  VIMNMX.RELU R14, PT, PT, R14, 0x7f, PT ;  /* 0x0000007f0e0e7848 */ /* 0x000fca0003fe1100 */
[----:B------:R-:W-:-:S05]  /*0f50*/  IMAD R14, R14, R14, RZ ;  /* 0x0000000e0e0e7224 */ /* 0x000fca00078e02ff */
[----:B------:R-:W-:Y:S01]  /*0f60*/  SHF.R.U32.HI R14, RZ, 0x7, R14 ;  /* 0x00000007ff0e7819 */ /* 0x000fe2000001160e */
[----:B0-----:R-:W-:-:S09]  /*0f70*/  ULEA UR4, UR5, UR4, 0x18 ;  /* 0x0000000405047291 */ /* 0x001fd2000f8ec0ff */
[----:B------:R1:W-:Y:S01]  /*0f80*/  STS.U8 [R13+UR4], R14 ;  /* 0x0000000e0d007988 */ /* 0x0003e20008000004 */
[----:B------:R-:W-:Y:S05]  /*0f90*/  BRA `(.L_x_100) ;  /* 0x00000000001c7947 */ /* 0x000fea0003800000 */
.L_x_99:
[----:B------:R-:W0:Y:S01]  /*0fa0*/  S2UR UR5, SR_CgaCtaId ;  /* 0x00000000000579c3 */ /* 0x000e220000008800 */
[----:B------:R-:W-:Y:S01]  /*0fb0*/  UMOV UR4, 0x400 ;  /* 0x0000040000047882 */ /* 0x000fe20000000000 */
[----:B------:R-:W-:Y:S01]  /*0fc0*/  PRMT R14, R14, 0x9910, RZ ;  /* 0x000099100e0e7816 */ /* 0x000fe200000000ff */
[----:B------:R-:W-:-:S03]  /*0fd0*/  UIADD3 UR4, UPT, UPT, UR4, 0x20, URZ ;  /* 0x0000002004047890 */ /* 0x000fc6000fffe0ff */
[----:B------:R-:W-:Y:S01]  /*0fe0*/  VIMNMX.RELU R14, PT, PT, R14, 0x7f, PT ;  /* 0x0000007f0e0e7848 */ /* 0x000fe20003fe1100 */
[----:B0-----:R-:W-:-:S09]  /*0ff0*/  ULEA UR4, UR5, UR4, 0x18 ;  /* 0x0000000405047291 */ /* 0x001fd2000f8ec0ff */
[----:B------:R0:W-:Y:S03]  /*1000*/  STS.U8 [R13+UR4], R14 ;  /* 0x0000000e0d007988 */ /* 0x0001e60008000004 */
.L_x_100:
[----:B------:R-:W-:Y:S05]  /*1010*/  BSYNC.RECONVERGENT B1 ;  /* 0x0000000000017941 */ /* 0x000fea0003800200 */
.L_x_98:
[----:B------:R-:W-:Y:S01]  /*1020*/  PLOP3.LUT P0, PT, PT, PT, PT, 0x8, 0x80 ;  /* 0x000000000080781c */ /* 0x000fe20003f0e170 */
[----:B01----:R-:W-:Y:S01]  /*1030*/  IMAD.MOV.U32 R13, RZ, RZ, 0x1 ;  /* 0x00000001ff0d7424 */ /* 0x003fe200078e00ff */
[----:B------:R-:W-:Y:S11]  /*1040*/  @P1 BRA `(.L_x_101) ;  /* 0xfffffff000e01947 */ /* 0x000ff6000383ffff */
[----:B------:R-:W-:-:S05]  /*1050*/  IMAD.IADD R8, R3, 0x1, R8 ;  /* 0x0000000103087824 */ /* 0x000fca00078e0208 */
[----:B------:R-:W-:-:S13]  /*1060*/  ISETP.GE.U32.AND P0, PT, R8, 0x10, PT ;  /* 0x000000100800780c */ /* 0x000fda0003f06070 */
[----:B------:R-:W-:Y:S05]  /*1070*/  @!P0 BRA `(.L_x_102) ;  /* 0xfffffff000b08947 */ /* 0x000fea000383ffff */
.L_x_90:
[----:B------:R-:W-:Y:S05]  /*1080*/  BSYNC.RECONVERGENT B0 ;  /* 0x0000000000007941 */ /* 0x000fea0003800200 */
.L_x_89:
[----:B------:R-:W0:Y:S01]  /*1090*/  S2R R3, SR_TID.X ;  /* 0x0000000000037919 */ /* 0x000e220000002100 */
[----:B------:R-:W-:Y:S01]  /*10a0*/  BAR.SYNC.DEFER_BLOCKING 0x0 ;  /* 0x0000000000007b1d */ /* 0x000fe20000010000 */
[----:B------:R-:W-:-:S05]  /*10b0*/  ISETP.GT.U32.AND P1, PT, R2, 0x1f, PT ;  /* 0x0000001f0200780c */ /* 0x000fca0003f24070 */
[----:B------:R-:W-:Y:S01]  /*10c0*/  BSSY.RECONVERGENT B0, `(.L_x_103) ;  /* 0x0000098000007945 */ /* 0x000fe20003800200 */
[----:B0-----:R-:W-:-:S07]  /*10d0*/  ISETP.NE.AND P0, PT, R3, RZ, PT ;  /* 0x000000ff0300720c */ /* 0x001fce0003f05270 */
[----:B------:R-:W-:Y:S06]  /*10e0*/  @P1 BRA `(.L_x_104) ;  /* 0x0000000800541947 */ /* 0x000fec0003800000 */
[----:B------:R-:W0:Y:S01]  /*10f0*/  S2UR UR5, SR_CgaCtaId ;  /* 0x00000000000579c3 */ /* 0x000e220000008800 */
[----:B------:R-:W-:Y:S01]  /*1100*/  UMOV UR4, 0x400 ;  /* 0x0000040000047882 */ /* 0x000fe20000000000 */
[----:B------:R-:W1:Y:S01]  /*1110*/  LDCU UR8, c[0x0][0x398] ;  /* 0x00007300ff0877ac */ /* 0x000e620008000800 */
[----:B------:R-:W-:Y:S01]  /*1120*/  PRMT R11, R11, 0x3340, R11 ;  /* 0x000033400b0b7816 */ /* 0x000fe2000000000b */
[----:B0-----:R-:W-:-:S09]  /*1130*/  ULEA UR4, UR5, UR4, 0x18 ;  /* 0x0000000405047291 */ /* 0x001fd2000f8ec0ff */
[----:B------:R-:W-:Y:S04]  /*1140*/  LDS.U8 R2, [UR4] ;  /* 0x00000004ff027984 */ /* 0x000fe80008000000 */
[----:B------:R-:W0:Y:S04]  /*1150*/  LDS.U8 R3, [UR4+0x1] ;  /* 0x00000104ff037984 */ /* 0x000e280008000000 */
[----:B------:R-:W-:Y:S04]  /*1160*/  LDS.U8 R4, [UR4+0x2] ;  /* 0x00000204ff047984 */ /* 0x000fe80008000000 */
[----:B------:R-:W2:Y:S04]  /*1170*/  LDS.U8 R5, [UR4+0x3] ;  /* 0x00000304ff057984 */ /* 0x000ea80008000000 */
[----:B------:R-:W-:Y:S04]  /*1180*/  LDS.U8 R8, [UR4+0x4] ;  /* 0x00000404ff087984 */ /* 0x000fe80008000000 */
[----:B------:R-:W3:Y:S04]  /*1190*/  LDS.U8 R7, [UR4+0x5] ;  /* 0x00000504ff077984 */ /* 0x000ee80008000000 */
[----:B------:R-:W-:Y:S04]  /*11a0*/  LDS.U8 R6, [UR4+0x6] ;  /* 0x00000604ff067984 */ /* 0x000fe80008000000 */
[----:B------:R-:W4:Y:S04]  /*11b0*/  LDS.U8 R9, [UR4+0x7] ;  /* 0x00000704ff097984 */ /* 0x000f280008000000 */
[----:B------:R-:W-:Y:S04]  /*11c0*/  LDS.U8 R27, [UR4+0xa] ;  /* 0x00000a04ff1b7984 */ /* 0x000fe80008000000 */
[----:B------:R-:W5:Y:S04]  /*11d0*/  LDS.U8 R14, [UR4+0xb] ;  /* 0x00000b04ff0e7984 */ /* 0x000f680008000000 */
[----:B------:R-:W-:Y:S04]  /*11e0*/  LDS.U8 R15, [UR4+0xc] ;  /* 0x00000c04ff0f7984 */ /* 0x000fe80008000000 */
[----:B------:R-:W1:Y:S01]  /*11f0*/  LDS.U8 R16, [UR4+0xd] ;  /* 0x00000d04ff107984 */ /* 0x000e620008000000 */
[----:B0-----:R-:W-:-:S03]  /*1200*/  PRMT R17, R2, 0x3340, R3 ;  /* 0x0000334002117816 */ /* 0x001fc60000000003 */
[----:B------:R-:W-:Y:S04]  /*1210*/  LDS.U8 R12, [UR4+0x8] ;  /* 0x00000804ff0c7984 */ /* 0x000fe80008000000 */
[----:B------:R-:W0:Y:S01]  /*1220*/  LDS.U8 R13, [UR4+0x9] ;  /* 0x00000904ff0d7984 */ /* 0x000e220008000000 */
[----:B--2---:R-:W-:-:S03]  /*1230*/  PRMT R4, R4, 0x3340, R5 ;  /* 0x0000334004047816 */ /* 0x004fc60000000005 */
[----:B------:R-:W-:Y:S01]  /*1240*/  LDS.U8 R2, [UR4+0xe] ;  /* 0x00000e04ff027984 */ /* 0x000fe20008000000 */
[----:B------:R-:W-:-:S03]  /*1250*/  PRMT R10, R17, 0x5410, R4 ;  /* 0x00005410110a7816 */ /* 0x000fc60000000004 */
[----:B------:R-:W2:Y:S01]  /*1260*/  LDS.U8 R3, [UR4+0xf] ;  /* 0x00000f04ff037984 */ /* 0x000ea20008000000 */
[----:B---3--:R-:W-:Y:S01]  /*1270*/  PRMT R8, R8, 0x3340, R7 ;  /* 0x0000334008087816 */ /* 0x008fe20000000007 */
[----:B------:R-:W3:Y:S01]  /*1280*/  S2R R5, SR_CgaCtaId ;  /* 0x0000000000057919 */ /* 0x000ee20000008800 */
[----:B----4-:R-:W-:Y:S01]  /*1290*/  PRMT R7, R6, 0x3340, R9 ;  /* 0x0000334006077816 */ /* 0x010fe20000000009 */
[----:B------:R-:W-:Y:S03]  /*12a0*/  LDS.U8 R17, [UR4+0x13] ;  /* 0x00001304ff117984 */ /* 0x000fe60008000000 */
[----:B------:R-:W-:Y:S01]  /*12b0*/  PRMT R8, R8, 0x5410, R7 ;  /* 0x0000541008087816 */ /* 0x000fe20000000007 */
[----:B------:R-:W-:Y:S01]  /*12c0*/  LDS.U8 R18, [UR4+0x14] ;  /* 0x00001404ff127984 */ /* 0x000fe20008000000 */
[----:B-----5:R-:W-:-:S03]  /*12d0*/  PRMT R27, R27, 0x3340, R14 ;  /* 0x000033401b1b7816 */ /* 0x020fc6000000000e */
[----:B------:R-:W4:Y:S04]  /*12e0*/  LDS.U8 R19, [UR4+0x15] ;  /* 0x00001504ff137984 */ /* 0x000f280008000000 */
[----:B------:R-:W-:Y:S01]  /*12f0*/  LDS.U8 R14, [UR4+0x10] ;  /* 0x00001004ff0e7984 */ /* 0x000fe20008000000 */
[----:B-1----:R-:W-:-:S03]  /*1300*/  PRMT R6, R15, 0x3340, R16 ;  /* 0x000033400f067816 */ /* 0x002fc60000000010 */
[----:B------:R-:W-:Y:S04]  /*1310*/  LDS.U8 R20, [UR4+0x16] ;  /* 0x00001604ff147984 */ /* 0x000fe80008000000 */
[----:B------:R-:W1:Y:S01]  /*1320*/  LDS.U8 R15, [UR4+0x11] ;  /* 0x00001104ff0f7984 */ /* 0x000e620008000000 */
[----:B0-----:R-:W-:-:S03]  /*1330*/  PRMT R4, R12, 0x3340, R13 ;  /* 0x000033400c047816 */ /* 0x001fc6000000000d */
[----:B------:R-:W0:Y:S01]  /*1340*/  LDS.U8 R16, [UR4+0x12] ;  /* 0x00001204ff107984 */ /* 0x000e220008000000 */
[----:B------:R-:W-:-:S03]  /*1350*/  PRMT R7, R4, 0x5410, R27 ;  /* 0x0000541004077816 */ /* 0x000fc6000000001b */
[----:B------:R-:W-:Y:S01]  /*1360*/  LDS.U8 R12, [UR4+0x1c] ;  /* 0x00001c04ff0c7984 */ /* 0x000fe20008000000 */
[----:B------:R-:W-:Y:S02]  /*1370*/  MOV R4, 0x400 ;  /* 0x0000040000047802 */ /* 0x000fe40000000f00 */
[----:B--2---:R-:W-:Y:S01]  /*1380*/  PRMT R3, R2, 0x3340, R3 ;  /* 0x0000334002037816 */ /* 0x004fe20000000003 */
[----:B------:R-:W2:Y:S02]  /*1390*/  LDS.U8 R13, [UR4+0x1d] ;  /* 0x00001d04ff0d7984 */ /* 0x000ea40008000000 */
[----:B------:R-:W-:Y:S01]  /*13a0*/  VIADD R4, R4, 0x22 ;  /* 0x0000002204047836 */ /* 0x000fe20000000000 */
[----:B------:R-:W-:Y:S01]  /*13b0*/  PRMT R6, R6, 0x5410, R3 ;  /* 0x0000541006067816 */ /* 0x000fe20000000003 */
[----:B------:R-:W5:Y:S01]  /*13c0*/  LDS.U8 R21, [UR4+0x17] ;  /* 0x00001704ff157984 */ /* 0x000f620008000000 */
[----:B------:R-:W5:Y:S02]  /*13d0*/  LDC.64 R2, c[0x0][0x3a0] ;  /* 0x0000e800ff027b82 */ /* 0x000f640000000a00 */
[----:B---3--:R-:W-:Y:S01]  /*13e0*/  LEA R5, R5, R4, 0x18 ;  /* 0x0000000405057211 */ /* 0x008fe200078ec0ff */
[----:B------:R-:W-:Y:S04]  /*13f0*/  LDS.U8 R22, [UR4+0x18] ;  /* 0x00001804ff167984 */ /* 0x000fe80008000000 */
[----:B------:R-:W3:Y:S01]  /*1400*/  LDS.U8 R23, [UR4+0x19] ;  /* 0x00001904ff177984 */ /* 0x000ee20008000000 */
[----:B------:R-:W3:Y:S03]  /*1410*/  LDC R4, c[0x0][0x360] ;  /* 0x0000d800ff047b82 */ /* 0x000ee60000000800 */
[----:B------:R-:W-:Y:S01]  /*1420*/  LDS.U8 R24, [UR4+0x1a] ;  /* 0x00001a04ff187984 */ /* 0x000fe20008000000 */
[----:B----4-:R-:W-:-:S03]  /*1430*/  PRMT R19, R18, 0x3340, R19 ;  /* 0x0000334012137816 */ /* 0x010fc60000000013 */
[----:B------:R-:W4:Y:S01]  /*1440*/  LDS.U8 R25, [UR4+0x1b] ;  /* 0x00001b04ff197984 */ /* 0x000f220008000000 */
[----:B------:R-:W3:Y:S01]  /*1450*/  LDCU.64 UR4, c[0x0][0x398] ;  /* 0x00007300ff0477ac */ /* 0x000ee20008000a00 */
[----:B------:R-:W3:Y:S01]  /*1460*/  S2R R9, SR_TID.X ;  /* 0x0000000000097919 */ /* 0x000ee20000002100 */
[----:B-1----:R-:W-:Y:S02]  /*1470*/  PRMT R15, R14, 0x3340, R15 ;  /* 0x000033400e0f7816 */ /* 0x002fe4000000000f */
[----:B0-----:R-:W-:-:S04]  /*1480*/  PRMT R14, R16, 0x3340, R17 ;  /* 0x00003340100e7816 */ /* 0x001fc80000000011 */
[----:B------:R-:W-:Y:S02]  /*1490*/  PRMT R14, R15, 0x5410, R14 ;  /* 0x000054100f0e7816 */ /* 0x000fe4000000000e */
[----:B--2---:R-:W-:Y:S02]  /*14a0*/  PRMT R12, R12, 0x3340, R13 ;  /* 0x000033400c0c7816 */ /* 0x004fe4000000000d */
[----:B-----5:R-:W-:Y:S02]  /*14b0*/  PRMT R20, R20, 0x3340, R21 ;  /* 0x0000334014147816 */ /* 0x020fe40000000015 */
[----:B------:R-:W-:Y:S02]  /*14c0*/  PRMT R11, R12, 0x5410, R11 ;  /* 0x000054100c0b7816 */ /* 0x000fe4000000000b */
[----:B------:R-:W-:Y:S02]  /*14d0*/  PRMT R15, R19, 0x5410, R20 ;  /* 0x00005410130f7816 */ /* 0x000fe40000000014 */
[----:B---3--:R-:W-:-:S02]  /*14e0*/  PRMT R23, R22, 0x3340, R23 ;  /* 0x0000334016177816 */ /* 0x008fc40000000017 */
[C---:B------:R-:W-:Y:S01]  /*14f0*/  IADD3 R26, P1, PT, R9.reuse, UR4, RZ ;  /* 0x00000004091a7c10 */ /* 0x040fe2000ff3e0ff */
[C---:B------:R-:W-:Y:S02]  /*1500*/  VIADD R17, R9.reuse, UR8 ;  /* 0x0000000809117c36 */ /* 0x040fe40008000000 */
[----:B------:R-:W-:Y:S01]  /*1510*/  IMAD.WIDE.U32 R12, R9, 0x4, R2 ;  /* 0x00000004090c7825 */ /* 0x000fe200078e0002 */
[----:B------:R-:W-:Y:S02]  /*1520*/  IADD3 RZ, P2, PT, R26, 0x1e0, RZ ;  /* 0x000001e01aff7810 */ /* 0x000fe40007f5e0ff */
[----:B----4-:R-:W-:Y:S01]  /*1530*/  PRMT R16, R24, 0x3340, R25 ;  /* 0x0000334018107816 */ /* 0x010fe20000000019 */
[----:B------:R-:W-:Y:S01]  /*1540*/  VIADD R2, R17, 0x1e0 ;  /* 0x000001e011027836 */ /* 0x000fe20000000000 */
[----:B------:R-:W-:Y:S02]  /*1550*/  IADD3.X R19, PT, PT, RZ, UR5, RZ, P2, P1 ;  /* 0x00000005ff137c10 */ /* 0x000fe400097e24ff */
[----:B------:R-:W-:-:S07]  /*1560*/  PRMT R16, R23, 0x5410, R16 ;  /* 0x0000541017107816 */ /* 0x000fce0000000010 */
.L_x_105:
[----:B------:R-:W-:-:S05]  /*1570*/  IMAD.MOV.U32 R3, RZ, RZ, R19 ;  /* 0x000000ffff037224 */ /* 0x000fca00078e0013 */
[----:B------:R-:W2:Y:S04]  /*1580*/  LDG.E.U8.CONSTANT R24, desc[UR6][R2.64+-0x180] ;  /* 0xfffe800602187981 */ /* 0x000ea8000c1e9100 */
[----:B------:R-:W2:Y:S04]  /*1590*/  LDG.E.U8.CONSTANT R17, desc[UR6][R2.64+-0x1a0] ;  /* 0xfffe600602117981 */ /* 0x000ea8000c1e9100 */
[----:B------:R-:W3:Y:S04]  /*15a0*/  LDG.E.U8.CONSTANT R18, desc[UR6][R2.64+-0x1c0] ;  /* 0xfffe400602127981 */ /* 0x000ee8000c1e9100 */
[----:B------:R-:W3:Y:S04]  /*15b0*/  LDG.E.U8.CONSTANT R19, desc[UR6][R2.64+-0x1e0] ;  /* 0xfffe200602137981 */ /* 0x000ee8000c1e9100 */
[----:B------:R-:W4:Y:S04]  /*15c0*/  LDG.E.U8.CONSTANT R26, desc[UR6][R2.64+-0x100] ;  /* 0xffff0006021a7981 */ /* 0x000f28000c1e9100 */
[----:B------:R-:W4:Y:S04]  /*15d0*/  LDG.E.U8.CONSTANT R27, desc[UR6][R2.64+-0x120] ;  /* 0xfffee006021b7981 */ /* 0x000f28000c1e9100 */
[----:B------:R-:W5:Y:S04]  /*15e0*/  LDG.E.U8.CONSTANT R22, desc[UR6][R2.64+-0x140] ;  /* 0xfffec00602167981 */ /* 0x000f68000c1e9100 */
[----:B------:R-:W5:Y:S04]  /*15f0*/  LDG.E.U8.CONSTANT R23, desc[UR6][R2.64+-0x160] ;  /* 0xfffea00602177981 */ /* 0x000f68000c1e9100 */
[----:B------:R-:W5:Y:S04]  /*1600*/  LDG.E.U8.CONSTANT R20, desc[UR6][R2.64+-0x80] ;  /* 0xffff800602147981 */ /* 0x000f68000c1e9100 */
[----:B------:R-:W5:Y:S01]  /*1610*/  LDG.E.U8.CONSTANT R21, desc[UR6][R2.64+-0xa0] ;  /* 0xffff600602157981 */ /* 0x000f62000c1e9100 */
[----:B--2---:R-:W-:-:S03]  /*1620*/  PRMT R24, R17, 0x3340, R24 ;  /* 0x0000334011187816 */ /* 0x004fc60000000018 */
[----:B------:R-:W2:Y:S01]  /*1630*/  LDG.E.U8.CONSTANT R17, desc[UR6][R2.64+-0xe0] ;  /* 0xffff200602117981 */ /* 0x000ea2000c1e9100 */
[----:B---3--:R-:W-:-:S03]  /*1640*/  PRMT R25, R19, 0x3340, R18 ;  /* 0x0000334013197816 */ /* 0x008fc60000000012 */
[----:B------:R-:W2:Y:S04]  /*1650*/  LDG.E.U8.CONSTANT R18, desc[UR6][R2.64+-0xc0] ;  /* 0xffff400602127981 */ /* 0x000ea8000c1e9100 */
[----:B------:R-:W3:Y:S01]  /*1660*/  LDG.E.CONSTANT R19, desc[UR6][R12.64] ;  /* 0x000000060c137981 */ /* 0x000ee2000c1e9900 */
[----:B----4-:R-:W-:Y:S02]  /*1670*/  PRMT R26, R27, 0x3340, R26 ;  /* 0x000033401b1a7816 */ /* 0x010fe4000000001a */
[----:B------:R-:W-:Y:S01]  /*1680*/  PRMT R24, R25, 0x5410, R24 ;  /* 0x0000541019187816 */ /* 0x000fe20000000018 */
[----:B------:R-:W4:Y:S01]  /*1690*/  LDG.E.U8.CONSTANT R27, desc[UR6][R2.64+0x160] ;  /* 0x00016006021b7981 */ /* 0x000f22000c1e9100 */
[----:B-----5:R-:W-:-:S03]  /*16a0*/  PRMT R23, R23, 0x3340, R22 ;  /* 0x0000334017177816 */ /* 0x020fc60000000016 */
[----:B------:R-:W5:Y:S01]  /*16b0*/  LDG.E.U8.CONSTANT R22, desc[UR6][R2.64+-0x40] ;  /* 0xffffc00602167981 */ /* 0x000f62000c1e9100 */
[----:B------:R-:W-:-:S03]  /*16c0*/  PRMT R25, R23, 0x5410, R26 ;  /* 0x0000541017197816 */ /* 0x000fc6000000001a */
[----:B------:R-:W4:Y:S01]  /*16d0*/  LDG.E.U8.CONSTANT R23, desc[UR6][R2.64] ;  /* 0x0000000602177981 */ /* 0x000f22000c1e9100 */
[----:B------:R-:W-:-:S03]  /*16e0*/  PRMT R26, R21, 0x3340, R20 ;  /* 0x00003340151a7816 */ /* 0x000fc60000000014 */
[----:B------:R-:W4:Y:S04]  /*16f0*/  LDG.E.U8.CONSTANT R20, desc[UR6][R2.64+-0x20] ;  /* 0xffffe00602147981 */ /* 0x000f28000c1e9100 */
[----:B------:R-:W5:Y:S01]  /*1700*/  LDG.E.U8.CONSTANT R21, desc[UR6][R2.64+-0x60] ;  /* 0xffffa00602157981 */ /* 0x000f62000c1e9100 */
[----:B--2---:R-:W-:Y:S01]  /*1710*/  PRMT R17, R17, 0x3340, R18 ;  /* 0x0000334011117816 */ /* 0x004fe20000000012 */
[----:B---3--:R-:W-:-:S03]  /*1720*/  IDP.4A.S8.S8 R19, R24, R10, R19 ;  /* 0x0000000a18137226 */ /* 0x008fc60000000613 */
[----:B------:R-:W-:Y:S01]  /*1730*/  PRMT R17, R17, 0x5410, R26 ;  /* 0x0000541011117816 */ /* 0x000fe2000000001a */
[----:B------:R-:W2:Y:S01]  /*1740*/  LDG.E.U8.CONSTANT R24, desc[UR6][R2.64+0x20] ;  /* 0x0000200602187981 */ /* 0x000ea2000c1e9100 */
[----:B------:R-:W-:-:S03]  /*1750*/  IDP.4A.S8.S8 R18, R25, R8, R19 ;  /* 0x0000000819127226 */ /* 0x000fc60000000613 */
[----:B------:R-:W3:Y:S01]  /*1760*/  LDG.E.U8.CONSTANT R19, desc[UR6][R2.64+0x60] ;  /* 0x0000600602137981 */ /* 0x000ee2000c1e9100 */
[----:B------:R-:W-:-:S03]  /*1770*/  IDP.4A.S8.S8 R25, R17, R7, R18 ;  /* 0x0000000711197226 */ /* 0x000fc60000000612 */
[----:B------:R-:W3:Y:S04]  /*1780*/  LDG.E.U8.CONSTANT R18, desc[UR6][R2.64+0x80] ;  /* 0x0000800602127981 */ /* 0x000ee8000c1e9100 */
[----:B------:R-:W2:Y:S01]  /*1790*/  LDG.E.U8.CONSTANT R17, desc[UR6][R2.64+0x40] ;  /* 0x0000400602117981 */ /* 0x000ea2000c1e9100 */
[----:B----4-:R-:W-:-:S03]  /*17a0*/  PRMT R23, R20, 0x3340, R23 ;  /* 0x0000334014177816 */ /* 0x010fc60000000017 */
[----:B------:R-:W4:Y:S01]  /*17b0*/  LDG.E.U8.CONSTANT R20, desc[UR6][R2.64+0x100] ;  /* 0x0001000602147981 */ /* 0x000f22000c1e9100 */
[----:B-----5:R-:W-:-:S03]  /*17c0*/  PRMT R22, R21, 0x3340, R22 ;  /* 0x0000334015167816 */ /* 0x020fc60000000016 */
[----:B------:R-:W4:Y:S01]  /*17d0*/  LDG.E.U8.CONSTANT R21, desc[UR6][R2.64+0xe0] ;  /* 0x0000e00602157981 */ /* 0x000f22000c1e9100 */
[----:B------:R-:W-:-:S03]  /*17e0*/  PRMT R26, R22, 0x5410, R23 ;  /* 0x00005410161a7816 */ /* 0x000fc60000000017 */
[----:B------:R-:W5:Y:S04]  /*17f0*/  LDG.E.U8.CONSTANT R22, desc[UR6][R2.64+0xc0] ;  /* 0x0000c00602167981 */ /* 0x000f68000c1e9100 */
[----:B------:R-:W5:Y:S01]  /*1800*/  LDG.E.U8.CONSTANT R23, desc[UR6][R2.64+0xa0] ;  /* 0x0000a00602177981 */ /* 0x000f62000c1e9100 */
[----:B------:R-:W-:-:S03]  /*1810*/  IDP.4A.S8.S8 R25, R26, R6, R25 ;  /* 0x000000061a197226 */ /* 0x000fc60000000619 */
[----:B------:R-:W5:Y:S01]  /*1820*/  LDG.E.U8.CONSTANT R26, desc[UR6][R2.64+0x180] ;  /* 0x00018006021a7981 */ /* 0x000f62000c1e9100 */
[----:B---3--:R-:W-:-:S03]  /*1830*/  PRMT R18, R19, 0x3340, R18 ;  /* 0x0000334013127816 */ /* 0x008fc60000000012 */
[----:B------:R-:W3:Y:S01]  /*1840*/  LDG.E.U8.CONSTANT R19, desc[UR6][R2.64+0x140] ;  /* 0x0001400602137981 */ /* 0x000ee2000c1e9100 */
[----:B--2---:R-:W-:-:S04]  /*1850*/  PRMT R17, R24, 0x3340, R17 ;  /* 0x0000334018117816 */ /* 0x004fc80000000011 */
[----:B------:R-:W-:Y:S02]  /*1860*/  PRMT R17, R17, 0x5410, R18 ;  /* 0x0000541011117816 */ /* 0x000fe40000000012 */
[----:B------:R-:W3:Y:S01]  /*1870*/  LDG.E.U8.CONSTANT R18, desc[UR6][R2.64+0x120] ;  /* 0x0001200602127981 */ /* 0x000ee2000c1e9100 */
[----:B----4-:R-:W-:-:S03]  /*1880*/  PRMT R24, R21, 0x3340, R20 ;  /* 0x0000334015187816 */ /* 0x010fc60000000014 */
[----:B------:R-:W2:Y:S04]  /*1890*/  LDG.E.U8.CONSTANT R21, desc[UR6][R2.64+0x1a0] ;  /* 0x0001a00602157981 */ /* 0x000ea8000c1e9100 */
[----:B------:R0:W4:Y:S01]  /*18a0*/  LDG.E.U8.CONSTANT R20, desc[UR6][R2.64+0x1c0] ;  /* 0x0001c00602147981 */ /* 0x000122000c1e9100 */
[----:B-----5:R-:W-:Y:S01]  /*18b0*/  PRMT R23, R23, 0x3340, R22 ;  /* 0x0000334017177816 */ /* 0x020fe20000000016 */
[----:B------:R-:W-:-:S03]  /*18c0*/  IDP.4A.S8.S8 R17, R17, R14, R25 ;  /* 0x0000000e11117226 */ /* 0x000fc60000000619 */
[----:B------:R-:W-:Y:S02]  /*18d0*/  PRMT R22, R23, 0x5410, R24 ;  /* 0x0000541017167816 */ /* 0x000fe40000000018 */
[----:B------:R-:W-:-:S03]  /*18e0*/  PRMT R26, R27, 0x3340, R26 ;  /* 0x000033401b1a7816 */ /* 0x000fc6000000001a */
[----:B------:R-:W-:Y:S01]  /*18f0*/  IDP.4A.S8.S8 R17, R22, R15, R17 ;  /* 0x0000000f16117226 */ /* 0x000fe20000000611 */
[C---:B0-----:R-:W-:Y:S01]  /*1900*/  IADD3 R2, P2, PT, R4.reuse, R2, RZ ;  /* 0x0000000204027210 */ /* 0x041fe20007f5e0ff */
[----:B------:R-:W-:Y:S01]  /*1910*/  IMAD.WIDE.U32 R12, R4, 0x4, R12 ;  /* 0x00000004040c7825 */ /* 0x000fe200078e000c */
[----:B---3--:R-:W-:Y:S02]  /*1920*/  PRMT R19, R18, 0x3340, R19 ;  /* 0x0000334012137816 */ /* 0x008fe40000000013 */
[----:B--2---:R-:W-:Y:S02]  /*1930*/  PRMT R21, R21, 0x8880, RZ ;  /* 0x0000888015157816 */ /* 0x004fe400000000ff */
[----:B----4-:R-:W-:Y:S02]  /*1940*/  PRMT R18, R20, 0x8880, RZ ;  /* 0x0000888014127816 */ /* 0x010fe400000000ff */
[----:B------:R-:W-:Y:S02]  /*1950*/  PRMT R20, R21, 0x7710, RZ ;  /* 0x0000771015147816 */ /* 0x000fe400000000ff */
[----:B------:R-:W-:-:S02]  /*1960*/  PRMT R19, R19, 0x5410, R26 ;  /* 0x0000541013137816 */ /* 0x000fc4000000001a */
[----:B------:R-:W-:-:S03]  /*1970*/  PRMT R21, R18, 0x7710, RZ ;  /* 0x0000771012157816 */ /* 0x000fc600000000ff */
[----:B------:R-:W-:Y:S01]  /*1980*/  IDP.4A.S8.S8 R18, R19, R16, R17 ;  /* 0x0000001013127226 */ /* 0x000fe20000000611 */
[----:B------:R-:W-:-:S05]  /*1990*/  PRMT R20, R20, 0x5410, R21 ;  /* 0x0000541014147816 */ /* 0x000fca0000000015 */
[----:B------:R-:W-:-:S04]  /*19a0*/  IDP.2A.LO.S16.S8 R18, R20, R11, R18 ;  /* 0x0000000b14127226 */ /* 0x000fc80000001612 */
[----:B------:R-:W-:-:S05]  /*19b0*/  IMAD.SHL.U32 R18, R18, 0x400, RZ ;  /* 0x0000040012127824 */ /* 0x000fca00078e00ff */
[----:B------:R-:W-:Y:S01]  /*19c0*/  SHF.R.S32.HI R18, RZ, 0x10, R18 ;  /* 0x00000010ff127819 */ /* 0x000fe20000011412 */
[----:B------:R-:W-:-:S03]  /*19d0*/  IMAD.IADD R17, R5, 0x1, R9 ;  /* 0x0000000105117824 */ /* 0x000fc600078e0209 */
[----:B------:R-:W-:Y:S01]  /*19e0*/  VIMNMX.RELU R18, PT, PT, R18, 0x7f, PT ;  /* 0x0000007f12127848 */ /* 0x000fe20003fe1100 */
[----:B------:R-:W-:-:S04]  /*19f0*/  IMAD.IADD R9, R4, 0x1, R9 ;  /* 0x0000000104097824 */ /* 0x000fc800078e0209 */
[----:B------:R0:W-:Y:S01]  /*1a00*/  STS.U8 [R17], R18 ;  /* 0x0000001211007388 */ /* 0x0001e20000000000 */
[----:B------:R-:W-:Y:S01]  /*1a10*/  ISETP.GE.U32.AND P1, PT, R9, 0x20, PT ;  /* 0x000000200900780c */ /* 0x000fe20003f26070 */
[----:B------:R-:W-:-:S12]  /*1a20*/  IMAD.X R19, RZ, RZ, R3, P2 ;  /* 0x000000ffff137224 */ /* 0x000fd800010e0603 */
[----:B0-----:R-:W-:Y:S05]  /*1a30*/  @!P1 BRA `(.L_x_105) ;  /* 0xfffffff800cc9947 */ /* 0x001fea000383ffff */
.L_x_104:
[----:B------:R-:W-:Y:S05]  /*1a40*/  BSYNC.RECONVERGENT B0 ;  /* 0x0000000000007941 */ /* 0x000fea0003800200 */
.L_x_103:
[----:B------:R-:W-:Y:S06]  /*1a50*/  BAR.SYNC.DEFER_BLOCKING 0x0 ;  /* 0x0000000000007b1d */ /* 0x000fec0000010000 */
[----:B------:R-:W-:Y:S05]  /*1a60*/  @P0 EXIT ;  /* 0x000000000000094d */ /* 0x000fea0003800000 */
[----:B------:R-:W0:Y:S08]  /*1a70*/  LDC.64 R2, c[0x0][0x3a8] ;  /* 0x0000ea00ff027b82 */ /* 0x000e300000000a00 */
[----:B------:R-:W1:Y:S01]  /*1a80*/  LDC.64 R10, c[0x0][0x3b0] ;  /* 0x0000ec00ff0a7b82 */ /* 0x000e620000000a00 */
[----:B0-----:R-:W2:Y:S04]  /*1a90*/  LDG.E.U8.CONSTANT R26, desc[UR6][R2.64+0x3] ;  /* 0x00000306021a7981 */ /* 0x001ea8000c1e9100 */
[----:B------:R-:W2:Y:S04]  /*1aa0*/  LDG.E.U8.CONSTANT R25, desc[UR6][R2.64+0x2] ;  /* 0x0000020602197981 */ /* 0x000ea8000c1e9100 */
[----:B------:R-:W3:Y:S04]  /*1ab0*/  LDG.E.U8.CONSTANT R20, desc[UR6][R2.64+0x1] ;  /* 0x0000010602147981 */ /* 0x000ee8000c1e9100 */
[----:B------:R-:W3:Y:S04]  /*1ac0*/  LDG.E.U8.CONSTANT R21, desc[UR6][R2.64] ;  /* 0x0000000602157981 */ /* 0x000ee8000c1e9100 */
[----:B-1----:R0:W4:Y:S04]  /*1ad0*/  LDG.E.CONSTANT R10, desc[UR6][R10.64] ;  /* 0x000000060a0a7981 */ /* 0x002128000c1e9900 */
[----:B------:R-:W5:Y:S04]  /*1ae0*/  LDG.E.U8.CONSTANT R4, desc[UR6][R2.64+0x7] ;  /* 0x0000070602047981 */ /* 0x000f68000c1e9100 */
[----:B------:R-:W5:Y:S04]  /*1af0*/  LDG.E.U8.CONSTANT R5, desc[UR6][R2.64+0x6] ;  /* 0x0000060602057981 */ /* 0x000f68000c1e9100 */
[----:B------:R-:W5:Y:S04]  /*1b00*/  LDG.E.U8.CONSTANT R6, desc[UR6][R2.64+0x5] ;  /* 0x0000050602067981 */ /* 0x000f68000c1e9100 */
[----:B------:R-:W5:Y:S04]  /*1b10*/  LDG.E.U8.CONSTANT R7, desc[UR6][R2.64+0x4] ;  /* 0x0000040602077981 */ /* 0x000f68000c1e9100 */
[----:B------:R-:W5:Y:S04]  /*1b20*/  LDG.E.U8.CONSTANT R15, desc[UR6][R2.64+0xb] ;  /* 0x00000b06020f7981 */ /* 0x000f68000c1e9100 */
[----:B------:R-:W5:Y:S04]  /*1b30*/  LDG.E.U8.CONSTANT R12, desc[UR6][R2.64+0xa] ;  /* 0x00000a06020c7981 */ /* 0x000f68000c1e9100 */
[----:B------:R-:W5:Y:S04]  /*1b40*/  LDG.E.U8.CONSTANT R13, desc[UR6][R2.64+0x9] ;  /* 0x00000906020d7981 */ /* 0x000f68000c1e9100 */
[----:B------:R-:W5:Y:S01]  /*1b50*/  LDG.E.U8.CONSTANT R14, desc[UR6][R2.64+0x8] ;  /* 0x00000806020e7981 */ /* 0x000f62000c1e9100 */
[----:B------:R-:W1:Y:S01]  /*1b60*/  S2UR UR5, SR_CgaCtaId ;  /* 0x00000000000579c3 */ /* 0x000e620000008800 */
[----:B------:R-:W-:-:S02]  /*1b70*/  UMOV UR4, 0x400 ;  /* 0x0000040000047882 */ /* 0x000fc40000000000 */
[----:B------:R-:W5:Y:S04]  /*1b80*/  LDG.E.U8.CONSTANT R16, desc[UR6][R2.64+0xf] ;  /* 0x00000f0602107981 */ /* 0x000f68000c1e9100 */
[----:B------:R-:W5:Y:S04]  /*1b90*/  LDG.E.U8.CONSTANT R17, desc[UR6][R2.64+0xe] ;  /* 0x00000e0602117981 */ /* 0x000f68000c1e9100 */
[----:B------:R-:W5:Y:S04]  /*1ba0*/  LDG.E.U8.CONSTANT R18, desc[UR6][R2.64+0xd] ;  /* 0x00000d0602127981 */ /* 0x000f68000c1e9100 */
[----:B------:R-:W5:Y:S01]  /*1bb0*/  LDG.E.U8.CONSTANT R19, desc[UR6][R2.64+0xc] ;  /* 0x00000c0602137981 */ /* 0x000f62000c1e9100 */
[----:B-1----:R-:W-:-:S09]  /*1bc0*/  ULEA UR4, UR5, UR4, 0x18 ;  /* 0x0000000405047291 */ /* 0x002fd2000f8ec0ff */
[----:B0-----:R-:W-:Y:S04]  /*1bd0*/  LDS.U8 R11, [UR4+0x25] ;  /* 0x00002504ff0b7984 */ /* 0x001fe80008000000 */
[----:B------:R-:W0:Y:S04]  /*1be0*/  LDS.U8 R8, [UR4+0x24] ;  /* 0x00002404ff087984 */ /* 0x000e280008000000 */
[----:B------:R-:W-:Y:S04]  /*1bf0*/  LDS.U8 R22, [UR4+0x23] ;  /* 0x00002304ff167984 */ /* 0x000fe80008000000 */
[----:B------:R-:W1:Y:S04]  /*1c00*/  LDS.U8 R9, [UR4+0x22] ;  /* 0x00002204ff097984 */ /* 0x000e680008000000 */
[----:B------:R-:W-:Y:S04]  /*1c10*/  LDS.U8 R23, [UR4+0x29] ;  /* 0x00002904ff177984 */ /* 0x000fe80008000000 */
[----:B------:R-:W1:Y:S01]  /*1c20*/  LDS.U8 R24, [UR4+0x28] ;  /* 0x00002804ff187984 */ /* 0x000e620008000000 */
[----:B0-----:R-:W-:-:S03]  /*1c30*/  PRMT R11, R8, 0x3340, R11 ;  /* 0x00003340080b7816 */ /* 0x001fc6000000000b */
[----:B------:R-:W-:Y:S01]  /*1c40*/  LDS.U8 R8, [UR4+0x27] ;  /* 0x00002704ff087984 */ /* 0x000fe20008000000 */
[----:B-1----:R-:W-:-:S03]  /*1c50*/  PRMT R22, R9, 0x3340, R22 ;  /* 0x0000334009167816 */ /* 0x002fc60000000016 */
[----:B------:R-:W0:Y:S01]  /*1c60*/  LDS.U8 R9, [UR4+0x26] ;  /* 0x00002604ff097984 */ /* 0x000e220008000000 */
[----:B------:R-:W-:-:S03]  /*1c70*/  PRMT R11, R22, 0x5410, R11 ;  /* 0x00005410160b7816 */ /* 0x000fc6000000000b */
[----:B------:R-:W5:Y:S01]  /*1c80*/  LDG.E.U8.CONSTANT R22, desc[UR6][R2.64+0x11] ;  /* 0x0000110602167981 */ /* 0x000f62000c1e9100 */
[----:B------:R-:W-:-:S03]  /*1c90*/  PRMT R27, R24, 0x3340, R23 ;  /* 0x00003340181b7816 */ /* 0x000fc60000000017 */
[----:B------:R-:W-:Y:S04]  /*1ca0*/  LDS.U8 R24, [UR4+0x2c] ;  /* 0x00002c04ff187984 */ /* 0x000fe80008000000 */
[----:B------:R-:W5:Y:S01]  /*1cb0*/  LDG.E.U8.CONSTANT R23, desc[UR6][R2.64+0x10] ;  /* 0x0000100602177981 */ /* 0x000f62000c1e9100 */
[----:B0-----:R-:W-:-:S03]  /*1cc0*/  PRMT R8, R9, 0x3340, R8 ;  /* 0x0000334009087816 */ /* 0x001fc60000000008 */
[----:B------:R-:W5:Y:S01]  /*1cd0*/  LDG.E.U8.CONSTANT R9, desc[UR6][R2.64+0x15] ;  /* 0x0000150602097981 */ /* 0x000f62000c1e9100 */
[----:B------:R-:W-:-:S03]  /*1ce0*/  PRMT R27, R8, 0x5410, R27 ;  /* 0x00005410081b7816 */ /* 0x000fc6000000001b */
[----:B------:R-:W5:Y:S01]  /*1cf0*/  LDG.E.U8.CONSTANT R8, desc[UR6][R2.64+0x14] ;  /* 0x0000140602087981 */ /* 0x000f62000c1e9100 */
[----:B--2---:R-:W-:Y:S02]  /*1d00*/  PRMT R25, R25, 0x3340, R26 ;  /* 0x0000334019197816 */ /* 0x004fe4000000001a */
[----:B---3--:R-:W-:Y:S02]  /*1d10*/  PRMT R26, R21, 0x3340, R20 ;  /* 0x00003340151a7816 */ /* 0x008fe40000000014 */
[----:B------:R-:W2:Y:S02]  /*1d20*/  LDG.E.U8.CONSTANT R20, desc[UR6][R2.64+0x13] ;  /* 0x0000130602147981 */ /* 0x000ea4000c1e9100 */
[----:B------:R-:W-:Y:S02]  /*1d30*/  PRMT R25, R26, 0x5410, R25 ;  /* 0x000054101a197816 */ /* 0x000fe40000000019 */
[----:B------:R-:W-:Y:S03]  /*1d40*/  LDS.U8 R26, [UR4+0x2a] ;  /* 0x00002a04ff1a7984 */ /* 0x000fe60008000000 */
[----:B----4-:R-:W-:Y:S01]  /*1d50*/  IDP.4A.S8.S8 R10, R25, R11, R10 ;  /* 0x0000000b190a7226 */ /* 0x010fe2000000060a */
[----:B------:R-:W2:Y:S04]  /*1d60*/  LDG.E.U8.CONSTANT R21, desc[UR6][R2.64+0x12] ;  /* 0x0000120602157981 */ /* 0x000ea8000c1e9100 */
[----:B------:R-:W0:Y:S04]  /*1d70*/  LDS.U8 R11, [UR4+0x2d] ;  /* 0x00002d04ff0b7984 */ /* 0x000e280008000000 */
[----:B------:R-:W1:Y:S01]  /*1d80*/  LDS.U8 R25, [UR4+0x2b] ;  /* 0x00002b04ff197984 */ /* 0x000e620008000000 */
[----:B-----5:R-:W-:-:S02]  /*1d90*/  PRMT R4, R5, 0x3340, R4 ;  /* 0x0000334005047816 */ /* 0x020fc40000000004 */
[----:B------:R-:W-:Y:S02]  /*1da0*/  PRMT R7, R7, 0x3340, R6 ;  /* 0x0000334007077816 */ /* 0x000fe40000000006 */
[----:B------:R-:W3:Y:S02]  /*1db0*/  LDG.E.U8.CONSTANT R6, desc[UR6][R2.64+0x1b] ;  /* 0x00001b0602067981 */ /* 0x000ee4000c1e9100 */
[----:B------:R-:W-:Y:S02]  /*1dc0*/  PRMT R5, R7, 0x5410, R4 ;  /* 0x0000541007057816 */ /* 0x000fe40000000004 */
[----:B------:R-:W4:Y:S04]  /*1dd0*/  LDG.E.U8.CONSTANT R7, desc[UR6][R2.64+0x17] ;  /* 0x0000170602077981 */ /* 0x000f28000c1e9100 */
[----:B------:R-:W4:Y:S01]  /*1de0*/  LDG.E.U8.CONSTANT R4, desc[UR6][R2.64+0x16] ;  /* 0x0000160602047981 */ /* 0x000f22000c1e9100 */
[----:B0-----:R-:W-:-:S03]  /*1df0*/  PRMT R24, R24, 0x3340, R11 ;  /* 0x0000334018187816 */ /* 0x001fc6000000000b */
[----:B------:R-:W3:Y:S01]  /*1e00*/  LDG.E.U8.CONSTANT R11, desc[UR6][R2.64+0x1a] ;  /* 0x00001a06020b7981 */ /* 0x000ee2000c1e9100 */
[----:B-1----:R-:W-:-:S04]  /*1e10*/  PRMT R25, R26, 0x3340, R25 ;  /* 0x000033401a197816 */ /* 0x002fc80000000019 */
[----:B------:R-:W-:Y:S01]  /*1e20*/  PRMT R24, R25, 0x5410, R24 ;  /* 0x0000541019187816 */ /* 0x000fe20000000018 */
[----:B------:R-:W-:Y:S02]  /*1e30*/  IDP.4A.S8.S8 R25, R5, R27, R10 ;  /* 0x0000001b05197226 */ /* 0x000fe4000000060a */
[----:B------:R-:W5:Y:S04]  /*1e40*/  LDG.E.U8.CONSTANT R5, desc[UR6][R2.64+0x19] ;  /* 0x0000190602057981 */ /* 0x000f68000c1e9100 */
[----:B------:R-:W5:Y:S01]  /*1e50*/  LDG.E.U8.CONSTANT R10, desc[UR6][R2.64+0x18] ;  /* 0x00001806020a7981 */ /* 0x000f62000c1e9100 */
[----:B------:R-:W-:Y:S02]  /*1e60*/  PRMT R26, R12, 0x3340, R15 ;  /* 0x000033400c1a7816 */ /* 0x000fe4000000000f */
[----:B------:R-:W-:Y:S01]  /*1e70*/  PRMT R27, R14, 0x3340, R13 ;  /* 0x000033400e1b7816 */ /* 0x000fe2000000000d */
[----:B------:R-:W5:Y:S04]  /*1e80*/  LDG.E.U8.CONSTANT R12, desc[UR6][R2.64+0x1d] ;  /* 0x00001d06020c7981 */ /* 0x000f68000c1e9100 */
[----:B------:R-:W5:Y:S04]  /*1e90*/  LDG.E.U8.CONSTANT R13, desc[UR6][R2.64+0x1f] ;  /* 0x00001f06020d7981 */ /* 0x000f68000c1e9100 */
[----:B------:R-:W5:Y:S04]  /*1ea0*/  LDG.E.U8.CONSTANT R14, desc[UR6][R2.64+0x1e] ;  /* 0x00001e06020e7981 */ /* 0x000f68000c1e9100 */
[----:B------:R0:W5:Y:S01]  /*1eb0*/  LDG.E.U8.CONSTANT R15, desc[UR6][R2.64+0x1c] ;  /* 0x00001c06020f7981 */ /* 0x000162000c1e9100 */
[----:B------:R-:W-:-:S03]  /*1ec0*/  PRMT R27, R27, 0x5410, R26 ;  /* 0x000054101b1b7816 */ /* 0x000fc6000000001a */
[----:B------:R-:W-:Y:S02]  /*1ed0*/  LDS.U8 R26, [UR4+0x2e] ;  /* 0x00002e04ff1a7984 */ /* 0x000fe40008000000 */
[----:B------:R-:W-:Y:S02]  /*1ee0*/  IDP.4A.S8.S8 R27, R27, R24, R25 ;  /* 0x000000181b1b7226 */ /* 0x000fe40000000619 */
[----:B------:R-:W-:Y:S04]  /*1ef0*/  LDS.U8 R24, [UR4+0x31] ;  /* 0x00003104ff187984 */ /* 0x000fe80008000000 */
[----:B------:R-:W1:Y:S01]  /*1f00*/  LDS.U8 R25, [UR4+0x30] ;  /* 0x00003004ff197984 */ /* 0x000e620008000000 */
[----:B------:R-:W-:-:S03]  /*1f10*/  PRMT R17, R17, 0x3340, R16 ;  /* 0x0000334011117816 */ /* 0x000fc60000000010 */
[----:B------:R-:W-:Y:S04]  /*1f20*/  LDS.U8 R16, [UR4+0x35] ;  /* 0x00003504ff107984 */ /* 0x000fe80008000000 */
[----:B0-----:R-:W-:Y:S01]  /*1f30*/  LDS.U8 R3, [UR4+0x34] ;  /* 0x00003404ff037984 */ /* 0x001fe20008000000 */
[----:B------:R-:W-:-:S03]  /*1f40*/  PRMT R18, R19, 0x3340, R18 ;  /* 0x0000334013127816 */ /* 0x000fc60000000012 */
[----:B------:R-:W-:Y:S04]  /*1f50*/  LDS.U8 R2, [UR4+0x39] ;  /* 0x00003904ff027984 */ /* 0x000fe80008000000 */
[----:B------:R-:W-:Y:S01]  /*1f60*/  LDS.U8 R19, [UR4+0x38] ;  /* 0x00003804ff137984 */ /* 0x000fe20008000000 */
[----:B-1----:R-:W-:-:S03]  /*1f70*/  PRMT R24, R25, 0x3340, R24 ;  /* 0x0000334019187816 */ /* 0x002fc60000000018 */
[----:B------:R-:W0:Y:S02]  /*1f80*/  LDS.U8 R25, [UR4+0x2f] ;  /* 0x00002f04ff197984 */ /* 0x000e240008000000 */
[----:B0-----:R-:W-:-:S04]  /*1f90*/  PRMT R25, R26, 0x3340, R25 ;  /* 0x000033401a197816 */ /* 0x001fc80000000019 */
[----:B------:R-:W-:Y:S02]  /*1fa0*/  PRMT R26, R25, 0x5410, R24 ;  /* 0x00005410191a7816 */ /* 0x000fe40000000018 */
[----:B------:R-:W-:Y:S04]  /*1fb0*/  LDS.U8 R24, [UR4+0x33] ;  /* 0x00003304ff187984 */ /* 0x000fe80008000000 */
[----:B------:R-:W0:Y:S01]  /*1fc0*/  LDS.U8 R25, [UR4+0x32] ;  /* 0x00003204ff197984 */ /* 0x000e220008000000 */
[----:B------:R-:W-:Y:S02]  /*1fd0*/  PRMT R16, R3, 0x3340, R16 ;  /* 0x0000334003107816 */ /* 0x000fe40000000010 */
[----:B------:R-:W-:Y:S02]  /*1fe0*/  PRMT R17, R18, 0x5410, R17 ;  /* 0x0000541012117816 */ /* 0x000fe40000000011 */
[----:B------:R-:W-:-:S02]  /*1ff0*/  PRMT R23, R23, 0x3340, R22 ;  /* 0x0000334017177816 */ /* 0x000fc40000000016 */
[----:B------:R-:W-:Y:S01]  /*2000*/  LDS.U8 R22, [UR4+0x3a] ;  /* 0x00003a04ff167984 */ /* 0x000fe20008000000 */
[----:B0-----:R-:W-:-:S03]  /*2010*/  PRMT R3, R25, 0x3340, R24 ;  /* 0x0000334019037816 */ /* 0x001fc60000000018 */
[----:B------:R-:W-:Y:S04]  /*2020*/  LDS.U8 R24, [UR4+0x37] ;  /* 0x00003704ff187984 */ /* 0x000fe80008000000 */
[----:B------:R-:W0:Y:S01]  /*2030*/  LDS.U8 R25, [UR4+0x36] ;  /* 0x00003604ff197984 */ /* 0x000e220008000000 */
[----:B------:R-:W-:-:S03]  /*2040*/  PRMT R16, R3, 0x5410, R16 ;  /* 0x0000541003107816 */ /* 0x000fc60000000010 */
[----:B------:R-:W1:Y:S01]  /*2050*/  LDS.U8 R3, [UR4+0x3b] ;  /* 0x00003b04ff037984 */ /* 0x000e620008000000 */
[----:B------:R-:W-:-:S03]  /*2060*/  IDP.4A.S8.S8 R17, R17, R26, R27 ;  /* 0x0000001a11117226 */ /* 0x000fc6000000061b */
[----:B------:R-:W-:Y:S01]  /*2070*/  LDS.U8 R26, [UR4+0x3e] ;  /* 0x00003e04ff1a7984 */ /* 0x000fe20008000000 */
[----:B0-----:R-:W-:Y:S02]  /*2080*/  PRMT R24, R25, 0x3340, R24 ;  /* 0x0000334019187816 */ /* 0x001fe40000000018 */
[----:B------:R-:W-:Y:S02]  /*2090*/  PRMT R25, R8, 0x3340, R9 ;  /* 0x0000334008197816 */ /* 0x000fe40000000009 */
[----:B------:R-:W-:Y:S04]  /*20a0*/  LDS.U8 R8, [UR4+0x41] ;  /* 0x00004104ff087984 */ /* 0x000fe80008000000 */
[----:B------:R-:W0:Y:S01]  /*20b0*/  LDS.U8 R9, [UR4+0x40] ;  /* 0x00004004ff097984 */ /* 0x000e220008000000 */
[----:B--2---:R-:W-:-:S03]  /*20c0*/  PRMT R18, R21, 0x3340, R20 ;  /* 0x0000334015127816 */ /* 0x004fc60000000014 */
[----:B------:R-:W-:Y:S01]  /*20d0*/  LDS.U8 R20, [UR4+0x3d] ;  /* 0x00003d04ff147984 */ /* 0x000fe20008000000 */
[----:B------:R-:W-:Y:S02]  /*20e0*/  PRMT R18, R23, 0x5410, R18 ;  /* 0x0000541017127816 */ /* 0x000fe40000000012 */
[----:B------:R-:W-:Y:S01]  /*20f0*/  PRMT R23, R19, 0x3340, R2 ;  /* 0x0000334013177816 */ /* 0x000fe20000000002 */
[----:B------:R-:W2:Y:S04]  /*2100*/  LDS.U8 R21, [UR4+0x3c] ;  /* 0x00003c04ff157984 */ /* 0x000ea80008000000 */
[----:B------:R-:W-:Y:S04]  /*2110*/  LDS.S8 R19, [UR4+0x20] ;  /* 0x00002004ff137984 */ /* 0x000fe80008000200 */
[----:B------:R-:W5:Y:S01]  /*2120*/  LDS.S8 R2, [UR4+0x21] ;  /* 0x00002104ff027984 */ /* 0x000f620008000200 */
[----:B----4-:R-:W-:-:S03]  /*2130*/  PRMT R4, R4, 0x3340, R7 ;  /* 0x0000334004047816 */ /* 0x010fc60000000007 */
[----:B------:R-:W4:Y:S01]  /*2140*/  LDS.U8 R7, [UR4+0x3f] ;  /* 0x00003f04ff077984 */ /* 0x000f220008000000 */
[----:B------:R-:W-:Y:S01]  /*2150*/  IDP.4A.S8.S8 R16, R18, R16, R17 ;  /* 0x0000001012107226 */ /* 0x000fe20000000611 */
[----:B-1----:R-:W-:Y:S02]  /*2160*/  PRMT R17, R22, 0x3340, R3 ;  /* 0x0000334016117816 */ /* 0x002fe40000000003 */
[----:B------:R-:W-:Y:S02]  /*2170*/  PRMT R25, R25, 0x5410, R4 ;  /* 0x0000541019197816 */ /* 0x000fe40000000004 */
[----:B------:R-:W-:Y:S02]  /*2180*/  PRMT R23, R24, 0x5410, R23 ;  /* 0x0000541018177816 */ /* 0x000fe40000000017 */
[----:B0-----:R-:W-:-:S03]  /*2190*/  PRMT R8, R9, 0x3340, R8 ;  /* 0x0000334009087816 */ /* 0x001fc60000000008 */
[----:B------:R-:W-:Y:S01]  /*21a0*/  IDP.4A.S8.S8 R16, R25, R23, R16 ;  /* 0x0000001719107226 */ /* 0x000fe20000000610 */
[----:B---3--:R-:W-:Y:S02]  /*21b0*/  PRMT R6, R11, 0x3340, R6 ;  /* 0x000033400b067816 */ /* 0x008fe40000000006 */
[----:B--2---:R-:W-:Y:S01]  /*21c0*/  PRMT R20, R21, 0x3340, R20 ;  /* 0x0000334015147816 */ /* 0x004fe20000000014 */
[----:B-----5:R-:W-:Y:S01]  /*21d0*/  IMAD.IADD R2, R19, 0x1, R2 ;  /* 0x0000000113027824 */ /* 0x020fe200078e0202 */
[----:B------:R-:W-:Y:S02]  /*21e0*/  PRMT R3, R10, 0x3340, R5 ;  /* 0x000033400a037816 */ /* 0x000fe40000000005 */
[----:B------:R-:W0:Y:S02]  /*21f0*/  LDC.64 R4, c[0x0][0x3b8] ;  /* 0x0000ee00ff047b82 */ /* 0x000e240000000a00 */
[----:B------:R-:W-:Y:S01]  /*2200*/  PRMT R11, R3, 0x5410, R6 ;  /* 0x00005410030b7816 */ /* 0x000fe20000000006 */
[----:B------:R-:W-:-:S02]  /*2210*/  IMAD R3, R2, 0x2580, RZ ;  /* 0x0000258002037824 */ /* 0x000fc400078e02ff */
[----:B------:R-:W-:Y:S01]  /*2220*/  IMAD.MOV.U32 R2, RZ, RZ, RZ ;  /* 0x000000ffff027224 */ /* 0x000fe200078e00ff */
[----:B------:R-:W-:Y:S02]  /*2230*/  PRMT R17, R17, 0x5410, R20 ;  /* 0x0000541011117816 */ /* 0x000fe40000000014 */
[----:B----4-:R-:W-:Y:S01]  /*2240*/  PRMT R7, R26, 0x3340, R7 ;  /* 0x000033401a077816 */ /* 0x010fe20000000007 */
[----:B------:R-:W-:Y:S01]  /*2250*/  IMAD.HI R2, R3, -0x7efdfbf7, R2 ;  /* 0x8102040903027827 */ /* 0x000fe200078e0202 */
[----:B------:R-:W-:Y:S02]  /*2260*/  PRMT R13, R14, 0x3340, R13 ;  /* 0x000033400e0d7816 */ /* 0x000fe4000000000d */
[----:B------:R-:W-:Y:S01]  /*2270*/  PRMT R12, R15, 0x3340, R12 ;  /* 0x000033400f0c7816 */ /* 0x000fe2000000000c */
[----:B------:R-:W-:Y:S01]  /*2280*/  IDP.4A.S8.S8 R11, R11, R17, R16 ;  /* 0x000000110b0b7226 */ /* 0x000fe20000000610 */
[----:B------:R-:W-:Y:S02]  /*2290*/  PRMT R7, R7, 0x5410, R8 ;  /* 0x0000541007077816 */ /* 0x000fe40000000008 */
[----:B------:R-:W-:-:S02]  /*22a0*/  PRMT R12, R12, 0x5410, R13 ;  /* 0x000054100c0c7816 */ /* 0x000fc4000000000d */
[----:B------:R-:W-:-:S03]  /*22b0*/  SHF.R.U32.HI R3, RZ, 0x1f, R2 ;  /* 0x0000001fff037819 */ /* 0x000fc60000011602 */
[----:B------:R-:W-:Y:S01]  /*22c0*/  IDP.4A.S8.S8 R7, R12, R7, R11 ;  /* 0x000000070c077226 */ /* 0x000fe2000000060b */
[----:B------:R-:W-:Y:S01]  /*22d0*/  LEA.HI.SX32 R2, R2, R3, 0x13 ;  /* 0x0000000302027211 */ /* 0x000fe200078f9aff */
[----:B0-----:R-:W-:-:S04]  /*22e0*/  IMAD.WIDE.U32 R4, R0, 0x4, R4 ;  /* 0x0000000400047825 */ /* 0x001fc800078e0004 */
[----:B------:R-:W-:-:S05]  /*22f0*/  IMAD.IADD R7, R7, 0x1, R2 ;  /* 0x0000000107077824 */ /* 0x000fca00078e0202 */
[----:B------:R-:W-:Y:S01]  /*2300*/  STG.E desc[UR6][R4.64], R7 ;  /* 0x0000000704007986 */ /* 0x000fe2000c101906 */
[----:B------:R-:W-:Y:S05]  /*2310*/  EXIT ;  /* 0x000000000000794d */ /* 0x000fea0003800000 */
.L_x_106:
        /* <DEDUP_REMOVED lines=14> */
.L_x_179:


//--------------------- .text._Z9fc2_layerPKaS0_PKiS0_Pii --------------------------
	.section	.text._Z9fc2_layerPKaS0_PKiS0_Pii,"ax",@progbits
	.align	128
        .global         _Z9fc2_layerPKaS0_PKiS0_Pii
        .type           _Z9fc2_layerPKaS0_PKiS0_Pii,@function
        .size           _Z9fc2_layerPKaS0_PKiS0_Pii,(.L_x_180 - _Z9fc2_layerPKaS0_PKiS0_Pii)
        .other          _Z9fc2_layerPKaS0_PKiS0_Pii,@"STO_CUDA_ENTRY STV_DEFAULT"
_Z9fc2_layerPKaS0_PKiS0_Pii:
.text._Z9fc2_layerPKaS0_PKiS0_Pii:
        /* <DEDUP_REMOVED lines=8> */
[----:B------:R-:W0:Y:S01]  /*0080*/  LDCU.64 UR6, c[0x0][0x380] ;  /* 0x00007000ff0677ac */ /* 0x000e220008000a00 */
[----:B------:R-:W1:Y:S01]  /*0090*/  LDC.64 R4, c[0x0][0x388] ;  /* 0x0000e200ff047b82 */ /* 0x000e620000000a00 */
[----:B------:R-:W-:Y:S01]  /*00a0*/  IMAD.SHL.U32 R6, R0, 0x20, RZ ;  /* 0x0000002000067824 */ /* 0x000fe200078e00ff */
[----:B------:R-:W1:Y:S04]  /*00b0*/  LDCU.64 UR4, c[0x0][0x358] ;  /* 0x00006b00ff0477ac */ /* 0x000e680008000a00 */
[----:B------:R-:W-:Y:S02]  /*00c0*/  SHF.R.S32.HI R25, RZ, 0x1f, R6 ;  /* 0x0000001fff197819 */ /* 0x000fe40000011406 */
[----:B0-----:R-:W-:-:S04]  /*00d0*/  IADD3 R2, P0, PT, R6, UR6, RZ ;  /* 0x0000000606027c10 */ /* 0x001fc8000ff1e0ff */
[----:B------:R-:W-:Y:S01]  /*00e0*/  IADD3.X R3, PT, PT, R25, UR7, RZ, P0, !PT ;  /* 0x0000000719037c10 */ /* 0x000fe200087fe4ff */
[----:B------:R-:W0:Y:S01]  /*00f0*/  LDC.64 R10, c[0x0][0x390] ;  /* 0x0000e400ff0a7b82 */ /* 0x000e220000000a00 */
[----:B------:R-:W2:Y:S01]  /*0100*/  LDCU.64 UR6, c[0x0][0x398] ;  /* 0x00007300ff0677ac */ /* 0x000ea20008000a00 */
[----:B-1----:R-:W3:Y:S04]  /*0110*/  LDG.E.U8.CONSTANT R20, desc[UR4][R4.64+0x3] ;  /* 0x0000030404147981 */ /* 0x002ee8000c1e9100 */
[----:B------:R-:W3:Y:S04]  /*0120*/  LDG.E.U8.CONSTANT R27, desc[UR4][R4.64+0x2] ;  /* 0x00000204041b7981 */ /* 0x000ee8000c1e9100 */
[----:B------:R-:W4:Y:S04]  /*0130*/  LDG.E.U8.CONSTANT R23, desc[UR4][R4.64+0x7] ;  /* 0x0000070404177981 */ /* 0x000f28000c1e9100 */
[----:B------:R-:W4:Y:S04]  /*0140*/  LDG.E.U8.CONSTANT R24, desc[UR4][R4.64+0x6] ;  /* 0x0000060404187981 */ /* 0x000f28000c1e9100 */
[----:B------:R-:W5:Y:S04]  /*0150*/  LDG.E.U8.CONSTANT R7, desc[UR4][R2.64+0x3] ;  /* 0x0000030402077981 */ /* 0x000f68000c1e9100 */
[----:B------:R-:W5:Y:S04]  /*0160*/  LDG.E.U8.CONSTANT R8, desc[UR4][R2.64+0x2] ;  /* 0x0000020402087981 */ /* 0x000f68000c1e9100 */
[----:B------:R-:W2:Y:S04]  /*0170*/  LDG.E.U8.CONSTANT R14, desc[UR4][R2.64+0x1] ;  /* 0x00000104020e7981 */ /* 0x000ea8000c1e9100 */
        /* <DEDUP_REMOVED lines=9> */
[----:B0-----:R-:W2:Y:S04]  /*0210*/  LDG.E.CONSTANT R17, desc[UR4][R10.64] ;  /* 0x000000040a117981 */ /* 0x001ea8000c1e9900 */
[----:B------:R-:W2:Y:S04]  /*0220*/  LDG.E.U8.CONSTANT R15, desc[UR4][R2.64+0x5] ;  /* 0x00000504020f7981 */ /* 0x000ea8000c1e9100 */
[----:B------:R-:W2:Y:S04]  /*0230*/  LDG.E.U8.CONSTANT R18, desc[UR4][R2.64+0x4] ;  /* 0x0000040402127981 */ /* 0x000ea8000c1e9100 */
[----:B------:R-:W2:Y:S04]  /*0240*/  LDG.E.U8.CONSTANT R10, desc[UR4][R4.64+0xf] ;  /* 0x00000f04040a7981 */ /* 0x000ea8000c1e9100 */
[----:B------:R-:W2:Y:S01]  /*0250*/  LDG.E.U8.CONSTANT R11, desc[UR4][R4.64+0xe] ;  /* 0x00000e04040b7981 */ /* 0x000ea2000c1e9100 */
[----:B---3--:R-:W-:-:S02]  /*0260*/  PRMT R20, R27, 0x3340, R20 ;  /* 0x000033401b147816 */ /* 0x008fc40000000014 */
[----:B----4-:R-:W-:Y:S02]  /*0270*/  PRMT R23, R24, 0x3340, R23 ;  /* 0x0000334018177816 */ /* 0x010fe40000000017 */
[----:B-----5:R-:W-:Y:S02]  /*0280*/  PRMT R24, R8, 0x3340, R7 ;  /* 0x0000334008187816 */ /* 0x020fe40000000007 */
[----:B------:R-:W3:Y:S04]  /*0290*/  LDG.E.U8.CONSTANT R7, desc[UR4][R4.64+0x9] ;  /* 0x0000090404077981 */ /* 0x000ee8000c1e9100 */
[----:B------:R-:W3:Y:S01]  /*02a0*/  LDG.E.U8.CONSTANT R8, desc[UR4][R4.64+0x8] ;  /* 0x0000080404087981 */ /* 0x000ee2000c1e9100 */
[----:B--2---:R-:W-:-:S03]  /*02b0*/  PRMT R27, R21, 0x3340, R14 ;  /* 0x00003340151b7816 */ /* 0x004fc6000000000e */
[----:B------:R-:W2:Y:S04]  /*02c0*/  LDG.E.U8.CONSTANT R14, desc[UR4][R4.64+0xd] ;  /* 0x00000d04040e7981 */ /* 0x000ea8000c1e9100 */
[----:B------:R-:W2:Y:S01]  /*02d0*/  LDG.E.U8.CONSTANT R21, desc[UR4][R4.64+0xc] ;  /* 0x00000c0404157981 */ /* 0x000ea2000c1e9100 */
[----:B------:R-:W-:Y:S02]  /*02e0*/  PRMT R29, R29, 0x3340, R26 ;  /* 0x000033401d1d7816 */ /* 0x000fe4000000001a */
[----:B------:R-:W-:Y:S02]  /*02f0*/  PRMT R24, R27, 0x5410, R24 ;  /* 0x000054101b187816 */ /* 0x000fe40000000018 */
[----:B------:R-:W-:Y:S02]  /*0300*/  PRMT R20, R29, 0x5410, R20 ;  /* 0x000054101d147816 */ /* 0x000fe40000000014 */
[----:B------:R-:W-:-:S02]  /*0310*/  PRMT R12, R12, 0x3340, R9 ;  /* 0x000033400c0c7816 */ /* 0x000fc40000000009 */
[----:B------:R-:W-:Y:S02]  /*0320*/  PRMT R9, R22, 0x3340, R19 ;  /* 0x0000334016097816 */ /* 0x000fe40000000013 */
[----:B------:R-:W4:Y:S04]  /*0330*/  LDG.E.U8.CONSTANT R22, desc[UR4][R4.64+0x12] ;  /* 0x0000120404167981 */ /* 0x000f28000c1e9100 */
[----:B------:R-:W5:Y:S01]  /*0340*/  LDG.E.U8.CONSTANT R19, desc[UR4][R4.64+0x10] ;  /* 0x0000100404137981 */ /* 0x000f62000c1e9100 */
[----:B------:R-:W-:-:S03]  /*0350*/  PRMT R26, R16, 0x3340, R13 ;  /* 0x00003340101a7816 */ /* 0x000fc6000000000d */
[----:B------:R-:W4:Y:S04]  /*0360*/  LDG.E.U8.CONSTANT R13, desc[UR4][R4.64+0x13] ;  /* 0x00001304040d7981 */ /* 0x000f28000c1e9100 */
[----:B------:R-:W5:Y:S01]  /*0370*/  LDG.E.U8.CONSTANT R16, desc[UR4][R4.64+0x11] ;  /* 0x0000110404107981 */ /* 0x000f62000c1e9100 */
[----:B------:R-:W-:Y:S01]  /*0380*/  IDP.4A.S8.S8 R17, R20, R24, R17 ;  /* 0x0000001814117226 */ /* 0x000fe20000000611 */
[----:B------:R-:W-:Y:S02]  /*0390*/  PRMT R12, R12, 0x5410, R23 ;  /* 0x000054100c0c7816 */ /* 0x000fe40000000017 */
[----:B------:R-:W5:Y:S01]  /*03a0*/  LDG.E.U8.CONSTANT R23, desc[UR4][R2.64+0xb] ;  /* 0x00000b0402177981 */ /* 0x000f62000c1e9100 */
[----:B------:R-:W-:-:S03]  /*03b0*/  PRMT R27, R18, 0x3340, R15 ;  /* 0x00003340121b7816 */ /* 0x000fc6000000000f */
[----:B------:R-:W5:Y:S04]  /*03c0*/  LDG.E.U8.CONSTANT R20, desc[UR4][R2.64+0xa] ;  /* 0x00000a0402147981 */ /* 0x000f68000c1e9100 */
[----:B------:R-:W5:Y:S01]  /*03d0*/  LDG.E.U8.CONSTANT R15, desc[UR4][R2.64+0x9] ;  /* 0x00000904020f7981 */ /* 0x000f62000c1e9100 */
[----:B------:R-:W-:-:S03]  /*03e0*/  PRMT R10, R11, 0x3340, R10 ;  /* 0x000033400b0a7816 */ /* 0x000fc6000000000a */
[----:B------:R-:W5:Y:S04]  /*03f0*/  LDG.E.U8.CONSTANT R11, desc[UR4][R4.64+0x17] ;  /* 0x00001704040b7981 */ /* 0x000f68000c1e9100 */
[----:B------:R-:W5:Y:S01]  /*0400*/  LDG.E.U8.CONSTANT R18, desc[UR4][R2.64+0x8] ;  /* 0x0000080402127981 */ /* 0x000f62000c1e9100 */
[----:B---3--:R-:W-:-:S03]  /*0410*/  PRMT R24, R8, 0x3340, R7 ;  /* 0x0000334008187816 */ /* 0x008fc60000000007 */
[----:B------:R-:W3:Y:S04]  /*0420*/  LDG.E.U8.CONSTANT R7, desc[UR4][R4.64+0x15] ;  /* 0x0000150404077981 */ /* 0x000ee8000c1e9100 */
[----:B------:R-:W3:Y:S01]  /*0430*/  LDG.E.U8.CONSTANT R8, desc[UR4][R4.64+0x14] ;  /* 0x0000140404087981 */ /* 0x000ee2000c1e9100 */
[----:B--2---:R-:W-:-:S03]  /*0440*/  PRMT R21, R21, 0x3340, R14 ;  /* 0x0000334015157816 */ /* 0x004fc6000000000e */
[----:B------:R-:W2:Y:S01]  /*0450*/  LDG.E.U8.CONSTANT R14, desc[UR4][R4.64+0x16] ;  /* 0x00001604040e7981 */ /* 0x000ea2000c1e9100 */
[----:B------:R-:W-:Y:S02]  /*0460*/  PRMT R26, R27, 0x5410, R26 ;  /* 0x000054101b1a7816 */ /* 0x000fe4000000001a */
[----:B------:R-:W-:Y:S01]  /*0470*/  PRMT R9, R24, 0x5410, R9 ;  /* 0x0000541018097816 */ /* 0x000fe20000000009 */
[----:B------:R-:W2:Y:S01]  /*0480*/  LDG.E.U8.CONSTANT R27, desc[UR4][R2.64+0x16] ;  /* 0x00001604021b7981 */ /* 0x000ea2000c1e9100 */
[----:B------:R-:W-:Y:S01]  /*0490*/  PRMT R10, R21, 0x5410, R10 ;  /* 0x00005410150a7816 */ /* 0x000fe2000000000a */
[----:B------:R-:W-:Y:S02]  /*04a0*/  IDP.4A.S8.S8 R12, R12, R26, R17 ;  /* 0x0000001a0c0c7226 */ /* 0x000fe40000000611 */
[----:B------:R-:W2:Y:S04]  /*04b0*/  LDG.E.U8.CONSTANT R24, desc[UR4][R4.64+0x1b] ;  /* 0x00001b0404187981 */ /* 0x000ea8000c1e9100 */
[----:B------:R-:W2:Y:S04]  /*04c0*/  LDG.E.U8.CONSTANT R21, desc[UR4][R4.64+0x1a] ;  /* 0x00001a0404157981 */ /* 0x000ea8000c1e9100 */
[----:B------:R-:W2:Y:S01]  /*04d0*/  LDG.E.U8.CONSTANT R17, desc[UR4][R4.64+0x19] ;  /* 0x0000190404117981 */ /* 0x000ea2000c1e9100 */
[----:B----4-:R-:W-:-:S03]  /*04e0*/  PRMT R13, R22, 0x3340, R13 ;  /* 0x00003340160d7816 */ /* 0x010fc6000000000d */
[----:B------:R-:W4:Y:S01]  /*04f0*/  LDG.E.U8.CONSTANT R22, desc[UR4][R4.64+0x18] ;  /* 0x0000180404167981 */ /* 0x000f22000c1e9100 */
[----:B-----5:R-:W-:-:S03]  /*0500*/  PRMT R16, R19, 0x3340, R16 ;  /* 0x0000334013107816 */ /* 0x020fc60000000010 */
[----:B------:R-:W5:Y:S01]  /*0510*/  LDG.E.U8.CONSTANT R19, desc[UR4][R2.64+0xe] ;  /* 0x00000e0402137981 */ /* 0x000f62000c1e9100 */
[----:B------:R-:W-:Y:S02]  /*0520*/  PRMT R13, R16, 0x5410, R13 ;  /* 0x00005410100d7816 */ /* 0x000fe4000000000d */
[----:B------:R-:W-:Y:S02]  /*0530*/  PRMT R23, R20, 0x3340, R23 ;  /* 0x0000334014177816 */ /* 0x000fe40000000017 */
[----:B------:R-:W5:Y:S01]  /*0540*/  LDG.E.U8.CONSTANT R20, desc[UR4][R2.64+0xc] ;  /* 0x00000c0402147981 */ /* 0x000f62000c1e9100 */
[----:B------:R-:W-:-:S03]  /*0550*/  PRMT R26, R18, 0x3340, R15 ;  /* 0x00003340121a7816 */ /* 0x000fc6000000000f */
[----:B------:R-:W5:Y:S04]  /*0560*/  LDG.E.U8.CONSTANT R15, desc[UR4][R2.64+0xd] ;  /* 0x00000d04020f7981 */ /* 0x000f68000c1e9100 */
[----:B------:R-:W5:Y:S01]  /*0570*/  LDG.E.U8.CONSTANT R18, desc[UR4][R2.64+0xf] ;  /* 0x00000f0402127981 */ /* 0x000f62000c1e9100 */
[----:B------:R-:W-:-:S03]  /*0580*/  PRMT R26, R26, 0x5410, R23 ;  /* 0x000054101a1a7816 */ /* 0x000fc60000000017 */
[----:B------:R-:W5:Y:S01]  /*0590*/  LDG.E.U8.CONSTANT R23, desc[UR4][R2.64+0x10] ;  /* 0x0000100402177981 */ /* 0x000f62000c1e9100 */
[----:B---3--:R-:W-:-:S03]  /*05a0*/  PRMT R16, R8, 0x3340, R7 ;  /* 0x0000334008107816 */ /* 0x008fc60000000007 */
[----:B------:R-:W3:Y:S01]  /*05b0*/  LDG.E.U8.CONSTANT R7, desc[UR4][R2.64+0x13] ;  /* 0x0000130402077981 */ /* 0x000ee2000c1e9100 */
[----:B--2---:R-:W-:-:S03]  /*05c0*/  PRMT R11, R14, 0x3340, R11 ;  /* 0x000033400e0b7816 */ /* 0x004fc6000000000b */
[----:B------:R-:W3:Y:S04]  /*05d0*/  LDG.E.U8.CONSTANT R14, desc[UR4][R2.64+0x12] ;  /* 0x00001204020e7981 */ /* 0x000ee8000c1e9100 */
[----:B------:R-:W2:Y:S01]  /*05e0*/  LDG.E.U8.CONSTANT R8, desc[UR4][R2.64+0x11] ;  /* 0x0000110402087981 */ /* 0x000ea2000c1e9100 */
[----:B------:R-:W-:Y:S02]  /*05f0*/  IADD3 R6, P0, PT, R6, UR6, RZ ;  /* 0x0000000606067c10 */ /* 0x000fe4000ff1e0ff */
[----:B------:R-:W-:Y:S01]  /*0600*/  PRMT R21, R21, 0x3340, R24 ;  /* 0x0000334015157816 */ /* 0x000fe20000000018 */
[----:B------:R-:W-:Y:S01]  /*0610*/  IDP.4A.S8.S8 R9, R9, R26, R12 ;  /* 0x0000001a09097226 */ /* 0x000fe2000000060c */
[----:B------:R-:W-:Y:S01]  /*0620*/  PRMT R11, R16, 0x5410, R11 ;  /* 0x00005410100b7816 */ /* 0x000fe2000000000b */
[----:B------:R-:W2:Y:S04]  /*0630*/  LDG.E.U8.CONSTANT R12, desc[UR4][R2.64+0x1a] ;  /* 0x00001a04020c7981 */ /* 0x000ea8000c1e9100 */
[----:B------:R-:W2:Y:S01]  /*0640*/  LDG.E.U8.CONSTANT R16, desc[UR4][R2.64+0x19] ;  /* 0x0000190402107981 */ /* 0x000ea2000c1e9100 */
[----:B----4-:R-:W-:-:S03]  /*0650*/  PRMT R22, R22, 0x3340, R17 ;  /* 0x0000334016167816 */ /* 0x010fc60000000011 */
[----:B------:R-:W4:Y:S01]  /*0660*/  LDG.E.U8.CONSTANT R17, desc[UR4][R4.64+0x1f] ;  /* 0x00001f0404117981 */ /* 0x000f22000c1e9100 */
[----:B------:R-:W-:-:S03]  /*0670*/  PRMT R21, R22, 0x5410, R21 ;  /* 0x0000541016157816 */ /* 0x000fc60000000015 */
[----:B------:R-:W4:Y:S01]  /*0680*/  LDG.E.U8.CONSTANT R22, desc[UR4][R2.64+0x15] ;  /* 0x0000150402167981 */ /* 0x000f22000c1e9100 */
[----:B-----5:R-:W-:-:S03]  /*0690*/  PRMT R24, R20, 0x3340, R15 ;  /* 0x0000334014187816 */ /* 0x020fc6000000000f */
[----:B------:R-:W5:Y:S01]  /*06a0*/  LDG.E.U8.CONSTANT R15, desc[UR4][R4.64+0x1d] ;  /* 0x00001d04040f7981 */ /* 0x000f62000c1e9100 */
[----:B------:R-:W-:-:S03]  /*06b0*/  PRMT R19, R19, 0x3340, R18 ;  /* 0x0000334013137816 */ /* 0x000fc60000000012 */
[----:B------:R-:W4:Y:S01]  /*06c0*/  LDG.E.U8.CONSTANT R18, desc[UR4][R4.64+0x1e] ;  /* 0x00001e0404127981 */ /* 0x000f22000c1e9100 */
[----:B------:R-:W-:-:S03]  /*06d0*/  PRMT R19, R24, 0x5410, R19 ;  /* 0x0000541018137816 */ /* 0x000fc60000000013 */
[----:B------:R-:W5:Y:S02]  /*06e0*/  LDG.E.U8.CONSTANT R24, desc[UR4][R2.64+0x17] ;  /* 0x0000170402187981 */ /* 0x000f64000c1e9100 */
[----:B------:R-:W-:Y:S02]  /*06f0*/  IDP.4A.S8.S8 R10, R10, R19, R9 ;  /* 0x000000130a0a7226 */ /* 0x000fe40000000609 */
[----:B------:R-:W5:Y:S04]  /*0700*/  LDG.E.U8.CONSTANT R20, desc[UR4][R4.64+0x1c] ;  /* 0x00001c0404147981 */ /* 0x000f68000c1e9100 */
[----:B------:R-:W5:Y:S04]  /*0710*/  LDG.E.U8.CONSTANT R9, desc[UR4][R2.64+0x1b] ;  /* 0x00001b0402097981 */ /* 0x000f68000c1e9100 */
[----:B------:R-:W5:Y:S04]  /*0720*/  LDG.E.U8.CONSTANT R19, desc[UR4][R2.64+0x18] ;  /* 0x0000180402137981 */ /* 0x000f68000c1e9100 */
[----:B------:R-:W5:Y:S04]  /*0730*/  LDG.E.U8.CONSTANT R4, desc[UR4][R2.64+0x1f] ;  /* 0x00001f0402047981 */ /* 0x000f68000c1e9100 */
[----:B------:R-:W5:Y:S01]  /*0740*/  LDG.E.U8.CONSTANT R5, desc[UR4][R2.64+0x1e] ;  /* 0x00001e0402057981 */ /* 0x000f62000c1e9100 */
[----:B---3--:R-:W-:-:S02]  /*0750*/  PRMT R14, R14, 0x3340, R7 ;  /* 0x000033400e0e7816 */ /* 0x008fc40000000007 */
[----:B------:R-:W-:Y:S02]  /*0760*/  IADD3.X R7, PT, PT, R25, UR7, RZ, P0, !PT ;  /* 0x0000000719077c10 */ /* 0x000fe400087fe4ff */
[----:B------:R-:W3:Y:S04]  /*0770*/  LDG.E.U8.CONSTANT R25, desc[UR4][R2.64+0x14] ;  /* 0x0000140402197981 */ /* 0x000ee8000c1e9100 */
[----:B------:R-:W3:Y:S04]  /*0780*/  LDG.E.U8.CONSTANT R28, desc[UR4][R6.64+0x1f] ;  /* 0x00001f04061c7981 */ /* 0x000ee8000c1e9100 */
[----:B------:R0:W3:Y:S01]  /*0790*/  LDG.E.U8.CONSTANT R26, desc[UR4][R6.64+0xf] ;  /* 0x00000f04061a7981 */ /* 0x0000e2000c1e9100 */
[----:B--2---:R-:W-:-:S03]  /*07a0*/  PRMT R29, R23, 0x3340, R8 ;  /* 0x00003340171d7816 */ /* 0x004fc60000000008 */
[----:B------:R-:W2:Y:S04]  /*07b0*/  LDG.E.U8.CONSTANT R8, desc[UR4][R2.64+0x1d] ;  /* 0x00001d0402087981 */ /* 0x000ea8000c1e9100 */
[----:B------:R1:W2:Y:S01]  /*07c0*/  LDG.E.U8.CONSTANT R23, desc[UR4][R2.64+0x1c] ;  /* 0x00001c0402177981 */ /* 0x0002a2000c1e9100 */
[----:B------:R-:W-:Y:S01]  /*07d0*/  PRMT R14, R29, 0x5410, R14 ;  /* 0x000054101d0e7816 */ /* 0x000fe2000000000e */
[----:B0-----:R-:W-:Y:S01]  /*07e0*/  IMAD.MOV.U32 R6, RZ, RZ, RZ ;  /* 0x000000ffff067224 */ /* 0x001fe200078e00ff */
[----:B-1----:R-:W0:Y:S03]  /*07f0*/  LDC.64 R2, c[0x0][0x3a0] ;  /* 0x0000e800ff027b82 */ /* 0x002e260000000a00 */
[----:B------:R-:W-:Y:S01]  /*0800*/  IDP.4A.S8.S8 R10, R13, R14, R10 ;  /* 0x0000000e0d0a7226 */ /* 0x000fe2000000060a */
[----:B----4-:R-:W-:-:S02]  /*0810*/  PRMT R17, R18, 0x3340, R17 ;  /* 0x0000334012117816 */ /* 0x010fc40000000011 */
[----:B-----5:R-:W-:Y:S02]  /*0820*/  PRMT R24, R27, 0x3340, R24 ;  /* 0x000033401b187816 */ /* 0x020fe40000000018 */
[----:B------:R-:W-:Y:S02]  /*0830*/  PRMT R20, R20, 0x3340, R15 ;  /* 0x0000334014147816 */ /* 0x000fe4000000000f */
[----:B------:R-:W-:Y:S02]  /*0840*/  PRMT R9, R12, 0x3340, R9 ;  /* 0x000033400c097816 */ /* 0x000fe40000000009 */
[----:B------:R-:W-:-:S04]  /*0850*/  PRMT R16, R19, 0x3340, R16 ;  /* 0x0000334013107816 */ /* 0x000fc80000000010 */
[----:B------:R-:W-:Y:S02]  /*0860*/  PRMT R9, R16, 0x5410, R9 ;  /* 0x0000541010097816 */ /* 0x000fe40000000009 */
[----:B------:R-:W-:Y:S02]  /*0870*/  PRMT R4, R5, 0x3340, R4 ;  /* 0x0000334005047816 */ /* 0x000fe40000000004 */
[----:B------:R-:W-:Y:S01]  /*0880*/  PRMT R20, R20, 0x5410, R17 ;  /* 0x0000541014147816 */ /* 0x000fe20000000011 */
[----:B0-----:R-:W-:Y:S01]  /*0890*/  IMAD.WIDE R2, R0, 0x4, R2 ;  /* 0x0000000400027825 */ /* 0x001fe200078e0202 */
[----:B---3--:R-:W-:Y:S02]  /*08a0*/  PRMT R28, R28, 0x8880, RZ ;  /* 0x000088801c1c7816 */ /* 0x008fe400000000ff */
[----:B------:R-:W-:-:S03]  /*08b0*/  PRMT R18, R26, 0x8880, RZ ;  /* 0x000088801a127816 */ /* 0x000fc600000000ff */
[----:B------:R-:W-:Y:S01]  /*08c0*/  IMAD.MOV.U32 R27, RZ, RZ, R28 ;  /* 0x000000ffff1b7224 */ /* 0x000fe200078e001c */
[----:B------:R-:W-:-:S03]  /*08d0*/  PRMT R25, R25, 0x3340, R22 ;  /* 0x0000334019197816 */ /* 0x000fc60000000016 */
[----:B------:R-:W-:Y:S01]  /*08e0*/  IMAD.IADD R18, R18, 0x1, R27 ;  /* 0x0000000112127824 */ /* 0x000fe200078e021b */
[----:B------:R-:W-:-:S03]  /*08f0*/  PRMT R24, R25, 0x5410, R24 ;  /* 0x0000541019187816 */ /* 0x000fc60000000018 */
[----:B------:R-:W-:Y:S01]  /*0900*/  IMAD R7, R18, 0x2580, RZ ;  /* 0x0000258012077824 */ /* 0x000fe200078e02ff */
[----:B--2---:R-:W-:Y:S01]  /*0910*/  PRMT R23, R23, 0x3340, R8 ;  /* 0x0000334017177816 */ /* 0x004fe20000000008 */
[----:B------:R-:W-:Y:S02]  /*0920*/  IDP.4A.S8.S8 R10, R11, R24, R10 ;  /* 0x000000180b0a7226 */ /* 0x000fe4000000060a */
[----:B------:R-:W-:Y:S01]  /*0930*/  IMAD.HI R6, R7, -0x7efdfbf7, R6 ;  /* 0x8102040907067827 */ /* 0x000fe200078e0206 */
[----:B------:R-:W-:-:S03]  /*0940*/  PRMT R4, R23, 0x5410, R4 ;  /* 0x0000541017047816 */ /* 0x000fc60000000004 */
[----:B------:R-:W-:Y:S01]  /*0950*/  IDP.4A.S8.S8 R9, R21, R9, R10 ;  /* 0x0000000915097226 */ /* 0x000fe2000000060a */
[----:B------:R-:W-:-:S03]  /*0960*/  SHF.R.U32.HI R5, RZ, 0x1f, R6 ;  /* 0x0000001fff057819 */ /* 0x000fc60000011606 */
[----:B------:R-:W-:Y:S01]  /*0970*/  IDP.4A.S8.S8 R4, R20, R4, R9 ;  /* 0x0000000414047226 */ /* 0x000fe20000000609 */
[----:B------:R-:W-:-:S05]  /*0980*/  LEA.HI.SX32 R5, R6, R5, 0x13 ;  /* 0x0000000506057211 */ /* 0x000fca00078f9aff */
[----:B------:R-:W-:-:S05]  /*0990*/  IMAD.IADD R5, R4, 0x1, R5 ;  /* 0x0000000104057824 */ /* 0x000fca00078e0205 */
[----:B------:R-:W-:Y:S01]  /*09a0*/  STG.E desc[UR4][R2.64], R5 ;  /* 0x0000000502007986 */ /* 0x000fe2000c101904 */
[----:B------:R-:W-:Y:S05]  /*09b0*/  EXIT ;  /* 0x000000000000794d */ /* 0x000fea0003800000 */
.L_x_107:
        /* <DEDUP_REMOVED lines=12> */
.L_x_180:


//--------------------- .text._Z9fc1_layerPKaS0_PKiPai --------------------------
	.section	.text._Z9fc1_layerPKaS0_PKiPai,"ax",@progbits
	.align	128
        .global         _Z9fc1_layerPKaS0_PKiPai
        .type           _Z9fc1_layerPKaS0_PKiPai,@function
        .size           _Z9fc1_layerPKaS0_PKiPai,(.L_x_181 - _Z9fc1_layerPKaS0_PKiPai)
        .other          _Z9fc1_layerPKaS0_PKiPai,@"STO_CUDA_ENTRY STV_DEFAULT"
_Z9fc1_layerPKaS0_PKiPai:
.text._Z9fc1_layerPKaS0_PKiPai:
[----:B------:R-:W-:Y:S01]  /*0000*/  LDC R1, c[0x0][0x37c] ;  /* 0x0000df00ff017b82 */ /* 0x000fe20000000800 */
[----:B------:R-:W0:Y:S01]  /*0010*/  S2R R7, SR_TID.X ;  /* 0x0000000000077919 */ /* 0x000e220000002100 */
[----:B------:R-:W1:Y:S01]  /*0020*/  LDCU UR4, c[0x0][0x3a0] ;  /* 0x00007400ff0477ac */ /* 0x000e620008000800 */
[----:B------:R-:W1:Y:S01]  /*0030*/  S2R R0, SR_CTAID.X ;  /* 0x0000000000007919 */ /* 0x000e620000002500 */
[----:B0-----:R-:W-:-:S04]  /*0040*/  ISETP.GT.U32.AND P0, PT, R7, 0x1f, PT ;  /* 0x0000001f0700780c */ /* 0x001fc80003f04070 */
[----:B-1----:R-:W-:-:S13]  /*0050*/  ISETP.GE.OR P0, PT, R0, UR4, P0 ;  /* 0x0000000400007c0c */ /* 0x002fda0008706670 */
[----:B------:R-:W-:Y:S05]  /*0060*/  @P0 EXIT ;  /* 0x000000000000094d */ /* 0x000fea0003800000 */
[----:B------:R-:W0:Y:S01]  /*0070*/  LDC.64 R2, c[0x0][0x380] ;  /* 0x0000e000ff027b82 */ /* 0x000e220000000a00 */
[----:B------:R-:W1:Y:S01]  /*0080*/  LDCU.64 UR4, c[0x0][0x358] ;  /* 0x00006b00ff0477ac */ /* 0x000e620008000a00 */
[----:B------:R-:W-:-:S06]  /*0090*/  IMAD R11, R0, 0x1e, RZ ;  /* 0x0000001e000b7824 */ /* 0x000fcc00078e02ff */
[----:B------:R-:W2:Y:S01]  /*00a0*/  LDC.64 R4, c[0x0][0x388] ;  /* 0x0000e200ff047b82 */ /* 0x000ea20000000a00 */
[----:B------:R-:W3:Y:S07]  /*00b0*/  LDCU.64 UR6, c[0x0][0x398] ;  /* 0x00007300ff0677ac */ /* 0x000eee0008000a00 */
[----:B------:R-:W4:Y:S01]  /*00c0*/  LDC.64 R8, c[0x0][0x390] ;  /* 0x0000e400ff087b82 */ /* 0x000f220000000a00 */
[----:B0-----:R-:W-:-:S05]  /*00d0*/  IADD3 R2, P0, PT, R11, R2, RZ ;  /* 0x000000020b027210 */ /* 0x001fca0007f1e0ff */
[----:B------:R-:W-:Y:S01]  /*00e0*/  IMAD.X R3, RZ, RZ, R3, P0 ;  /* 0x000000ffff037224 */ /* 0x000fe200000e0603 */
[----:B--2---:R-:W-:-:S04]  /*00f0*/  IADD3 R4, P1, PT, R7, R4, RZ ;  /* 0x0000000407047210 */ /* 0x004fc80007f3e0ff */
[----:B-1----:R-:W2:Y:S01]  /*0100*/  LDG.E.U8.CONSTANT R20, desc[UR4][R2.64+0x3] ;  /* 0x0000030402147981 */ /* 0x002ea2000c1e9100 */
[----:B------:R-:W-:-:S03]  /*0110*/  IMAD.X R5, RZ, RZ, R5, P1 ;  /* 0x000000ffff057224 */ /* 0x000fc600008e0605 */
[----:B------:R-:W2:Y:S01]  /*0120*/  LDG.E.U8.CONSTANT R23, desc[UR4][R2.64+0x2] ;  /* 0x0000020402177981 */ /* 0x000ea2000c1e9100 */
[----:B----4-:R-:W-:-:S03]  /*0130*/  IMAD.WIDE.U32 R8, R7, 0x4, R8 ;  /* 0x0000000407087825 */ /* 0x010fc600078e0008 */
[----:B------:R-:W4:Y:S04]  /*0140*/  LDG.E.U8.CONSTANT R22, desc[UR4][R2.64+0x1] ;  /* 0x0000010402167981 */ /* 0x000f28000c1e9100 */
[----:B------:R-:W4:Y:S04]  /*0150*/  LDG.E.U8.CONSTANT R25, desc[UR4][R2.64] ;  /* 0x0000000402197981 */ /* 0x000f28000c1e9100 */
[----:B------:R-:W5:Y:S04]  /*0160*/  LDG.E.U8.CONSTANT R18, desc[UR4][R4.64+0x60] ;  /* 0x0000600404127981 */ /* 0x000f68000c1e9100 */
[----:B------:R-:W5:Y:S04]  /*0170*/  LDG.E.U8.CONSTANT R21, desc[UR4][R4.64+0x40] ;  /* 0x0000400404157981 */ /* 0x000f68000c1e9100 */
[----:B------:R-:W3:Y:S04]  /*0180*/  LDG.E.U8.CONSTANT R16, desc[UR4][R4.64+0x20] ;  /* 0x0000200404107981 */ /* 0x000ee8000c1e9100 */
[----:B------:R-:W3:Y:S04]  /*0190*/  LDG.E.U8.CONSTANT R19, desc[UR4][R4.64] ;  /* 0x0000000404137981 */ /* 0x000ee8000c1e9100 */
[----:B------:R-:W3:Y:S04]  /*01a0*/  LDG.E.U8.CONSTANT R12, desc[UR4][R2.64+0x7] ;  /* 0x00000704020c7981 */ /* 0x000ee8000c1e9100 */
[----:B------:R-:W3:Y:S04]  /*01b0*/  LDG.E.U8.CONSTANT R15, desc[UR4][R2.64+0x6] ;  /* 0x00000604020f7981 */ /* 0x000ee8000c1e9100 */
[----:B------:R-:W3:Y:S04]  /*01c0*/  LDG.E.U8.CONSTANT R14, desc[UR4][R2.64+0x5] ;  /* 0x00000504020e7981 */ /* 0x000ee8000c1e9100 */
[----:B------:R-:W3:Y:S04]  /*01d0*/  LDG.E.U8.CONSTANT R17, desc[UR4][R2.64+0x4] ;  /* 0x0000040402117981 */ /* 0x000ee8000c1e9100 */
[----:B------:R-:W3:Y:S04]  /*01e0*/  LDG.E.CONSTANT R8, desc[UR4][R8.64] ;  /* 0x0000000408087981 */ /* 0x000ee8000c1e9900 */
[----:B------:R-:W3:Y:S04]  /*01f0*/  LDG.E.U8.CONSTANT R6, desc[UR4][R4.64+0xe0] ;  /* 0x0000e00404067981 */ /* 0x000ee8000c1e9100 */
[----:B------:R-:W3:Y:S04]  /*0200*/  LDG.E.U8.CONSTANT R11, desc[UR4][R4.64+0xc0] ;  /* 0x0000c004040b7981 */ /* 0x000ee8000c1e9100 */
[----:B------:R-:W3:Y:S04]  /*0210*/  LDG.E.U8.CONSTANT R10, desc[UR4][R4.64+0xa0] ;  /* 0x0000a004040a7981 */ /* 0x000ee8000c1e9100 */
[----:B------:R-:W3:Y:S04]  /*0220*/  LDG.E.U8.CONSTANT R13, desc[UR4][R4.64+0x80] ;  /* 0x00008004040d7981 */ /* 0x000ee8000c1e9100 */
[----:B------:R-:W3:Y:S04]  /*0230*/  LDG.E.U8.CONSTANT R24, desc[UR4][R2.64+0x9] ;  /* 0x0000090402187981 */ /* 0x000ee8000c1e9100 */
[----:B------:R-:W3:Y:S04]  /*0240*/  LDG.E.U8.CONSTANT R26, desc[UR4][R2.64+0x1d] ;  /* 0x00001d04021a7981 */ /* 0x000ee8000c1e9100 */
[----:B------:R-:W3:Y:S01]  /*0250*/  LDG.E.U8.CONSTANT R27, desc[UR4][R2.64+0x1c] ;  /* 0x00001c04021b7981 */ /* 0x000ee2000c1e9100 */
[----:B--2---:R-:W-:-:S03]  /*0260*/  PRMT R20, R23, 0x3340, R20 ;  /* 0x0000334017147816 */ /* 0x004fc60000000014 */
[----:B------:R-:W2:Y:S01]  /*0270*/  LDG.E.U8.CONSTANT R23, desc[UR4][R2.64+0xa] ;  /* 0x00000a0402177981 */ /* 0x000ea2000c1e9100 */
[----:B----4-:R-:W-:-:S03]  /*0280*/  PRMT R25, R25, 0x3340, R22 ;  /* 0x0000334019197816 */ /* 0x010fc60000000016 */
[----:B------:R-:W2:Y:S01]  /*0290*/  LDG.E.U8.CONSTANT R22, desc[UR4][R2.64+0xb] ;  /* 0x00000b0402167981 */ /* 0x000ea2000c1e9100 */
[----:B------:R-:W-:-:S03]  /*02a0*/  PRMT R20, R25, 0x5410, R20 ;  /* 0x0000541019147816 */ /* 0x000fc60000000014 */
[----:B------:R-:W4:Y:S01]  /*02b0*/  LDG.E.U8.CONSTANT R25, desc[UR4][R2.64+0x8] ;  /* 0x0000080402197981 */ /* 0x000f22000c1e9100 */
[----:B-----5:R-:W-:-:S03]  /*02c0*/  PRMT R18, R21, 0x3340, R18 ;  /* 0x0000334015127816 */ /* 0x020fc60000000012 */
[----:B------:R-:W5:Y:S01]  /*02d0*/  LDG.E.U8.CONSTANT R21, desc[UR4][R4.64+0x140] ;  /* 0x0001400404157981 */ /* 0x000f62000c1e9100 */
[----:B---3--:R-:W-:-:S03]  /*02e0*/  PRMT R19, R19, 0x3340, R16 ;  /* 0x0000334013137816 */ /* 0x008fc60000000010 */
[----:B------:R-:W3:Y:S01]  /*02f0*/  LDG.E.U8.CONSTANT R16, desc[UR4][R2.64+0xd] ;  /* 0x00000d0402107981 */ /* 0x000ee2000c1e9100 */
[----:B------:R-:W-:Y:S02]  /*0300*/  PRMT R12, R15, 0x3340, R12 ;  /* 0x000033400f0c7816 */ /* 0x000fe4000000000c */
[----:B------:R-:W-:Y:S02]  /*0310*/  PRMT R15, R19, 0x5410, R18 ;  /* 0x00005410130f7816 */ /* 0x000fe40000000012 */
[----:B------:R-:W5:Y:S01]  /*0320*/  LDG.E.U8.CONSTANT R18, desc[UR4][R2.64+0xf] ;  /* 0x00000f0402127981 */ /* 0x000f62000c1e9100 */
[----:B------:R-:W-:-:S03]  /*0330*/  PRMT R17, R17, 0x3340, R14 ;  /* 0x0000334011117816 */ /* 0x000fc6000000000e */
[----:B------:R-:W5:Y:S01]  /*0340*/  LDG.E.U8.CONSTANT R19, desc[UR4][R2.64+0xe] ;  /* 0x00000e0402137981 */ /* 0x000f62000c1e9100 */
[----:B------:R-:W-:Y:S01]  /*0350*/  PRMT R12, R17, 0x5410, R12 ;  /* 0x00005410110c7816 */ /* 0x000fe2000000000c */
[----:B------:R-:W-:Y:S02]  /*0360*/  IDP.4A.S8.S8 R15, R15, R20, R8 ;  /* 0x000000140f0f7226 */ /* 0x000fe40000000608 */
[----:B------:R-:W3:Y:S04]  /*0370*/  LDG.E.U8.CONSTANT R17, desc[UR4][R2.64+0xc] ;  /* 0x00000c0402117981 */ /* 0x000ee8000c1e9100 */
[----:B------:R-:W3:Y:S01]  /*0380*/  LDG.E.U8.CONSTANT R20, desc[UR4][R4.64+0x100] ;  /* 0x0001000404147981 */ /* 0x000ee2000c1e9100 */
[----:B------:R-:W-:-:S03]  /*0390*/  PRMT R6, R11, 0x3340, R6 ;  /* 0x000033400b067816 */ /* 0x000fc60000000006 */
[----:B------:R-:W3:Y:S04]  /*03a0*/  LDG.E.U8.CONSTANT R11, desc[UR4][R4.64+0x120] ;  /* 0x00012004040b7981 */ /* 0x000ee8000c1e9100 */
[----:B------:R-:W3:Y:S01]  /*03b0*/  LDG.E.U8.CONSTANT R14, desc[UR4][R4.64+0x1c0] ;  /* 0x0001c004040e7981 */ /* 0x000ee2000c1e9100 */
[----:B------:R-:W-:-:S03]  /*03c0*/  PRMT R9, R13, 0x3340, R10 ;  /* 0x000033400d097816 */ /* 0x000fc6000000000a */
[----:B------:R-:W3:Y:S04]  /*03d0*/  LDG.E.U8.CONSTANT R10, desc[UR4][R4.64+0x160] ;  /* 0x00016004040a7981 */ /* 0x000ee8000c1e9100 */
[----:B------:R-:W3:Y:S01]  /*03e0*/  LDG.E.U8.CONSTANT R13, desc[UR4][R4.64+0x1e0] ;  /* 0x0001e004040d7981 */ /* 0x000ee2000c1e9100 */
[----:B------:R-:W-:-:S05]  /*03f0*/  PRMT R8, R9, 0x5410, R6 ;  /* 0x0000541009087816 */ /* 0x000fca0000000006 */
[----:B------:R-:W-:Y:S02]  /*0400*/  IDP.4A.S8.S8 R8, R8, R12, R15 ;  /* 0x0000000c08087226 */ /* 0x000fe4000000060f */
[----:B------:R-:W3:Y:S01]  /*0410*/  LDG.E.U8.CONSTANT R15, desc[UR4][R4.64+0x260] ;  /* 0x00026004040f7981 */ /* 0x000ee2000c1e9100 */
[----:B--2---:R-:W-:-:S03]  /*0420*/  PRMT R9, R23, 0x3340, R22 ;  /* 0x0000334017097816 */ /* 0x004fc60000000016 */
[----:B------:R-:W2:Y:S01]  /*0430*/  LDG.E.U8.CONSTANT R23, desc[UR4][R4.64+0x1a0] ;  /* 0x0001a00404177981 */ /* 0x000ea2000c1e9100 */
[----:B----4-:R-:W-:-:S03]  /*0440*/  PRMT R6, R25, 0x3340, R24 ;  /* 0x0000334019067816 */ /* 0x010fc60000000018 */
[----:B------:R-:W2:Y:S04]  /*0450*/  LDG.E.U8.CONSTANT R24, desc[UR4][R4.64+0x180] ;  /* 0x0001800404187981 */ /* 0x000ea8000c1e9100 */
[----:B------:R-:W4:Y:S01]  /*0460*/  LDG.E.U8.CONSTANT R22, desc[UR4][R4.64+0x240] ;  /* 0x0002400404167981 */ /* 0x000f22000c1e9100 */
[----:B-----5:R-:W-:-:S03]  /*0470*/  PRMT R12, R19, 0x3340, R18 ;  /* 0x00003340130c7816 */ /* 0x020fc60000000012 */
[----:B------:R-:W5:Y:S01]  /*0480*/  LDG.E.U8.CONSTANT R25, desc[UR4][R4.64+0x2e0] ;  /* 0x0002e00404197981 */ /* 0x000f62000c1e9100 */
[----:B---3--:R-:W-:-:S03]  /*0490*/  PRMT R17, R17, 0x3340, R16 ;  /* 0x0000334011117816 */ /* 0x008fc60000000010 */
[----:B------:R-:W3:Y:S04]  /*04a0*/  LDG.E.U8.CONSTANT R18, desc[UR4][R2.64+0x13] ;  /* 0x0000130402127981 */ /* 0x000ee8000c1e9100 */
[----:B------:R-:W3:Y:S01]  /*04b0*/  LDG.E.U8.CONSTANT R19, desc[UR4][R2.64+0x12] ;  /* 0x0000120402137981 */ /* 0x000ee2000c1e9100 */
[----:B------:R-:W-:-:S03]  /*04c0*/  PRMT R11, R20, 0x3340, R11 ;  /* 0x00003340140b7816 */ /* 0x000fc6000000000b */
[----:B------:R-:W5:Y:S01]  /*04d0*/  LDG.E.U8.CONSTANT R20, desc[UR4][R2.64+0x10] ;  /* 0x0000100402147981 */ /* 0x000f62000c1e9100 */
[----:B------:R-:W-:-:S03]  /*04e0*/  PRMT R10, R21, 0x3340, R10 ;  /* 0x00003340150a7816 */ /* 0x000fc6000000000a */
[----:B------:R-:W5:Y:S01]  /*04f0*/  LDG.E.U8.CONSTANT R21, desc[UR4][R4.64+0x200] ;  /* 0x0002000404157981 */ /* 0x000f62000c1e9100 */
[----:B------:R-:W-:-:S03]  /*0500*/  PRMT R16, R14, 0x3340, R13 ;  /* 0x000033400e107816 */ /* 0x000fc6000000000d */
[----:B------:R-:W5:Y:S04]  /*0510*/  LDG.E.U8.CONSTANT R14, desc[UR4][R4.64+0x220] ;  /* 0x00022004040e7981 */ /* 0x000f68000c1e9100 */
[----:B------:R-:W5:Y:S01]  /*0520*/  LDG.E.U8.CONSTANT R13, desc[UR4][R2.64+0x11] ;  /* 0x00001104020d7981 */ /* 0x000f62000c1e9100 */
[----:B------:R-:W-:Y:S02]  /*0530*/  PRMT R9, R6, 0x5410, R9 ;  /* 0x0000541006097816 */ /* 0x000fe40000000009 */
[----:B------:R-:W-:Y:S01]  /*0540*/  PRMT R10, R11, 0x5410, R10 ;  /* 0x000054100b0a7816 */ /* 0x000fe2000000000a */
[----:B------:R-:W5:Y:S01]  /*0550*/  LDG.E.U8.CONSTANT R6, desc[UR4][R2.64+0x19] ;  /* 0x0000190402067981 */ /* 0x000f62000c1e9100 */
[----:B------:R-:W-:-:S03]  /*0560*/  PRMT R12, R17, 0x5410, R12 ;  /* 0x00005410110c7816 */ /* 0x000fc6000000000c */
[----:B------:R-:W-:Y:S01]  /*0570*/  IDP.4A.S8.S8 R9, R10, R9, R8 ;  /* 0x000000090a097226 */ /* 0x000fe20000000608 */
[----:B------:R-:W5:Y:S04]  /*0580*/  LDG.E.U8.CONSTANT R11, desc[UR4][R4.64+0x320] ;  /* 0x00032004040b7981 */ /* 0x000f68000c1e9100 */
[----:B------:R-:W5:Y:S04]  /*0590*/  LDG.E.U8.CONSTANT R10, desc[UR4][R2.64+0x15] ;  /* 0x00001504020a7981 */ /* 0x000f68000c1e9100 */
[----:B------:R-:W5:Y:S04]  /*05a0*/  LDG.E.U8.CONSTANT R17, desc[UR4][R2.64+0x18] ;  /* 0x0000180402117981 */ /* 0x000f68000c1e9100 */
[----:B------:R-:W5:Y:S01]  /*05b0*/  LDG.E.U8.CONSTANT R8, desc[UR4][R4.64+0x380] ;  /* 0x0003800404087981 */ /* 0x000f62000c1e9100 */
[----:B--2---:R-:W-:-:S03]  /*05c0*/  PRMT R23, R24, 0x3340, R23 ;  /* 0x0000334018177816 */ /* 0x004fc60000000017 */
[----:B------:R-:W2:Y:S01]  /*05d0*/  LDG.E.U8.CONSTANT R24, desc[UR4][R4.64+0x3a0] ;  /* 0x0003a00404187981 */ /* 0x000ea2000c1e9100 */
[----:B------:R-:W-:Y:S02]  /*05e0*/  PRMT R16, R23, 0x5410, R16 ;  /* 0x0000541017107816 */ /* 0x000fe40000000010 */
[----:B----4-:R-:W-:Y:S01]  /*05f0*/  PRMT R15, R22, 0x3340, R15 ;  /* 0x00003340160f7816 */ /* 0x010fe2000000000f */
[----:B------:R-:W4:Y:S02]  /*0600*/  LDG.E.U8.CONSTANT R23, desc[UR4][R4.64+0x280] ;  /* 0x0002800404177981 */ /* 0x000f24000c1e9100 */
[----:B------:R-:W-:Y:S02]  /*0610*/  IDP.4A.S8.S8 R9, R16, R12, R9 ;  /* 0x0000000c10097226 */ /* 0x000fe40000000609 */
[----:B------:R-:W4:Y:S04]  /*0620*/  LDG.E.U8.CONSTANT R22, desc[UR4][R4.64+0x2c0] ;  /* 0x0002c00404167981 */ /* 0x000f28000c1e9100 */
[----:B------:R-:W4:Y:S04]  /*0630*/  LDG.E.U8.CONSTANT R12, desc[UR4][R4.64+0x2a0] ;  /* 0x0002a004040c7981 */ /* 0x000f28000c1e9100 */
[----:B------:R-:W4:Y:S01]  /*0640*/  LDG.E.U8.CONSTANT R16, desc[UR4][R2.64+0x1a] ;  /* 0x00001a0402107981 */ /* 0x000f22000c1e9100 */
[----:B---3--:R-:W-:-:S03]  /*0650*/  PRMT R18, R19, 0x3340, R18 ;  /* 0x0000334013127816 */ /* 0x008fc60000000012 */
[----:B------:R-:W3:Y:S01]  /*0660*/  LDG.E.U8.CONSTANT R19, desc[UR4][R4.64+0x340] ;  /* 0x0003400404137981 */ /* 0x000ee2000c1e9100 */
[----:B-----5:R-:W-:-:S03]  /*0670*/  PRMT R14, R21, 0x3340, R14 ;  /* 0x00003340150e7816 */ /* 0x020fc6000000000e */
[----:B------:R-:W5:Y:S01]  /*0680*/  LDG.E.U8.CONSTANT R21, desc[UR4][R2.64+0x14] ;  /* 0x0000140402157981 */ /* 0x000f62000c1e9100 */
[----:B------:R-:W-:Y:S02]  /*0690*/  PRMT R13, R20, 0x3340, R13 ;  /* 0x00003340140d7816 */ /* 0x000fe4000000000d */
[----:B------:R-:W-:Y:S01]  /*06a0*/  PRMT R14, R14, 0x5410, R15 ;  /* 0x000054100e0e7816 */ /* 0x000fe2000000000f */
[----:B------:R-:W3:Y:S01]  /*06b0*/  LDG.E.U8.CONSTANT R20, desc[UR4][R2.64+0x16] ;  /* 0x0000160402147981 */ /* 0x000ee2000c1e9100 */
[----:B------:R-:W-:-:S03]  /*06c0*/  PRMT R13, R13, 0x5410, R18 ;  /* 0x000054100d0d7816 */ /* 0x000fc60000000012 */
[----:B------:R-:W3:Y:S02]  /*06d0*/  LDG.E.U8.CONSTANT R15, desc[UR4][R2.64+0x17] ;  /* 0x00001704020f7981 */ /* 0x000ee4000c1e9100 */
[----:B------:R-:W-:Y:S02]  /*06e0*/  IDP.4A.S8.S8 R9, R14, R13, R9 ;  /* 0x0000000d0e097226 */ /* 0x000fe40000000609 */
[----:B------:R0:W3:Y:S04]  /*06f0*/  LDG.E.U8.CONSTANT R13, desc[UR4][R2.64+0x1b] ;  /* 0x00001b04020d7981 */ /* 0x0000e8000c1e9100 */
[----:B------:R-:W3:Y:S04]  /*0700*/  LDG.E.U8.CONSTANT R14, desc[UR4][R4.64+0x360] ;  /* 0x00036004040e7981 */ /* 0x000ee8000c1e9100 */
[----:B------:R-:W3:Y:S01]  /*0710*/  LDG.E.U8.CONSTANT R18, desc[UR4][R4.64+0x300] ;  /* 0x0003000404127981 */ /* 0x000ee2000c1e9100 */
[----:B------:R-:W-:-:S02]  /*0720*/  PRMT R6, R17, 0x3340, R6 ;  /* 0x0000334011067816 */ /* 0x000fc40000000006 */
[----:B0-----:R-:W-:Y:S02]  /*0730*/  PRMT R2, R8, 0x8880, RZ ;  /* 0x0000888008027816 */ /* 0x001fe400000000ff */
[----:B------:R-:W-:Y:S02]  /*0740*/  PRMT R28, R0, 0x3340, R0 ;  /* 0x00003340001c7816 */ /* 0x000fe40000000000 */
[----:B------:R-:W-:Y:S02]  /*0750*/  PRMT R27, R27, 0x3340, R26 ;  /* 0x000033401b1b7816 */ /* 0x000fe4000000001a */
[----:B------:R-:W-:Y:S02]  /*0760*/  PRMT R2, R2, 0x7710, RZ ;  /* 0x0000771002027816 */ /* 0x000fe400000000ff */
[----:B------:R-:W-:Y:S01]  /*0770*/  PRMT R27, R27, 0x5410, R28 ;  /* 0x000054101b1b7816 */ /* 0x000fe2000000001c */
[----:B------:R-:W-:Y:S01]  /*0780*/  IMAD R0, R0, 0x20, R7 ;  /* 0x0000002000007824 */ /* 0x000fe200078e0207 */
[----:B--2---:R-:W-:-:S02]  /*0790*/  PRMT R3, R24, 0x8880, RZ ;  /* 0x0000888018037816 */ /* 0x004fc400000000ff */
[----:B----4-:R-:W-:Y:S02]  /*07a0*/  PRMT R22, R22, 0x3340, R25 ;  /* 0x0000334016167816 */ /* 0x010fe40000000019 */
[----:B------:R-:W-:-:S04]  /*07b0*/  PRMT R23, R23, 0x3340, R12 ;  /* 0x0000334017177816 */ /* 0x000fc8000000000c */
[----:B------:R-:W-:Y:S02]  /*07c0*/  PRMT R22, R23, 0x5410, R22 ;  /* 0x0000541017167816 */ /* 0x000fe40000000016 */
[----:B------:R-:W-:-:S04]  /*07d0*/  PRMT R3, R3, 0x7710, RZ ;  /* 0x0000771003037816 */ /* 0x000fc800000000ff */
[----:B------:R-:W-:Y:S02]  /*07e0*/  PRMT R3, R2, 0x5410, R3 ;  /* 0x0000541002037816 */ /* 0x000fe40000000003 */
[----:B------:R-:W-:Y:S02]  /*07f0*/  IADD3 R2, P0, PT, R0, UR6, RZ ;  /* 0x0000000600027c10 */ /* 0x000fe4000ff1e0ff */
[----:B-----5:R-:W-:Y:S02]  /*0800*/  PRMT R10, R21, 0x3340, R10 ;  /* 0x00003340150a7816 */ /* 0x020fe4000000000a */
[----:B---3--:R-:W-:Y:S02]  /*0810*/  PRMT R15, R20, 0x3340, R15 ;  /* 0x00003340140f7816 */ /* 0x008fe4000000000f */
[----:B------:R-:W-:Y:S02]  /*0820*/  PRMT R13, R16, 0x3340, R13 ;  /* 0x00003340100d7816 */ /* 0x000fe4000000000d */
[----:B------:R-:W-:-:S02]  /*0830*/  PRMT R10, R10, 0x5410, R15 ;  /* 0x000054100a0a7816 */ /* 0x000fc4000000000f */
[----:B------:R-:W-:Y:S02]  /*0840*/  PRMT R14, R19, 0x3340, R14 ;  /* 0x00003340130e7816 */ /* 0x000fe4000000000e */
[----:B------:R-:W-:Y:S01]  /*0850*/  PRMT R11, R18, 0x3340, R11 ;  /* 0x00003340120b7816 */ /* 0x000fe2000000000b */
[----:B------:R-:W-:Y:S01]  /*0860*/  IDP.4A.S8.S8 R9, R22, R10, R9 ;  /* 0x0000000a16097226 */ /* 0x000fe20000000609 */
[----:B------:R-:W-:Y:S02]  /*0870*/  PRMT R6, R6, 0x5410, R13 ;  /* 0x0000541006067816 */ /* 0x000fe4000000000d */
[----:B------:R-:W-:-:S05]  /*0880*/  PRMT R14, R11, 0x5410, R14 ;  /* 0x000054100b0e7816 */ /* 0x000fca000000000e */
[----:B------:R-:W-:-:S04]  /*0890*/  IDP.4A.S8.S8 R6, R14, R6, R9 ;  /* 0x000000060e067226 */ /* 0x000fc80000000609 */
[----:B------:R-:W-:-:S04]  /*08a0*/  IDP.2A.LO.S16.S8 R3, R3, R27, R6 ;  /* 0x0000001b03037226 */ /* 0x000fc80000001606 */
[----:B------:R-:W-:-:S05]  /*08b0*/  IMAD.SHL.U32 R3, R3, 0x400, RZ ;  /* 0x0000040003037824 */ /* 0x000fca00078e00ff */
[----:B------:R-:W-:Y:S01]  /*08c0*/  SHF.R.S32.HI R0, RZ, 0x10, R3 ;  /* 0x00000010ff007819 */ /* 0x000fe20000011403 */
[----:B------:R-:W-:-:S03]  /*08d0*/  IMAD.X R3, RZ, RZ, UR7, P0 ;  /* 0x00000007ff037e24 */ /* 0x000fc600080e06ff */
[----:B------:R-:W-:-:S05]  /*08e0*/  VIMNMX.RELU R5, PT, PT, R0, 0x7f, PT ;  /* 0x0000007f00057848 */ /* 0x000fca0003fe1100 */
[----:B------:R-:W-:Y:S01]  /*08f0*/  STG.E.U8 desc[UR4][R2.64], R5 ;  /* 0x0000000502007986 */ /* 0x000fe2000c101104 */
[----:B------:R-:W-:Y:S05]  /*0900*/  EXIT ;  /* 0x000000000000794d */ /* 0x000fea0003800000 */
.L_x_108:
        /* <DEDUP_REMOVED lines=15> */
.L_x_181:


//--------------------- .text._Z9fc0_layerPKiPKaS0_PaS3_ii --------------------------
	.section	.text._Z9fc0_layerPKiPKaS0_PaS3_ii,"ax",@progbits
	.align	128
        .global         _Z9fc0_layerPKiPKaS0_PaS3_ii
        .type           _Z9fc0_layerPKiPKaS0_PaS3_ii,@function
        .size           _Z9fc0_layerPKiPKaS0_PaS3_ii,(.L_x_182 - _Z9fc0_layerPKiPKaS0_PaS3_ii)
        .other          _Z9fc0_layerPKiPKaS0_PaS3_ii,@"STO_CUDA_ENTRY STV_DEFAULT"
_Z9fc0_layerPKiPKaS0_PaS3_ii:
.text._Z9fc0_layerPKiPKaS0_PaS3_ii:
        /* <DEDUP_REMOVED lines=14> */
[----:B------:R-:W0:Y:S01]  /*00e0*/  S2R R12, SR_CgaCtaId ;  /* 0x00000000000c7919 */ /* 0x000e220000008800 */
[----:B------:R-:W1:Y:S01]  /*00f0*/  LDC.64 R6, c[0x0][0x390] ;  /* 0x0000e400ff067b82 */ /* 0x000e620000000a00 */
[----:B------:R-:W-:-:S05]  /*0100*/  MOV R0, 0x400 ;  /* 0x0000040000007802 */ /* 0x000fca0000000f00 */
[----:B------:R-:W-:Y:S01]  /*0110*/  VIADD R5, R0, 0x20 ;  /* 0x0000002000057836 */ /* 0x000fe20000000000 */
[----:B0-----:R-:W-:-:S04]  /*0120*/  LEA R0, R12, R0, 0x18 ;  /* 0x000000000c007211 */ /* 0x001fc800078ec0ff */
[----:B------:R-:W-:Y:S01]  /*0130*/  LEA R12, R12, R5, 0x18 ;  /* 0x000000050c0c7211 */ /* 0x000fe200078ec0ff */
[----:B------:R-:W-:-:S07]  /*0140*/  IMAD.MOV.U32 R5, RZ, RZ, R3 ;  /* 0x000000ffff057224 */ /* 0x000fce00078e0003 */
.L_x_112:
[----:B-1----:R-:W-:-:S06]  /*0150*/  IMAD.WIDE.U32 R8, R5, 0x4, R6 ;  /* 0x0000000405087825 */ /* 0x002fcc00078e0006 */
[----:B------:R-:W2:Y:S02]  /*0160*/  LDG.E.CONSTANT R8, desc[UR8][R8.64] ;  /* 0x0000000808087981 */ /* 0x000ea4000c1e9900 */
[----:B0-2---:R-:W-:-:S05]  /*0170*/  IMAD.SHL.U32 R10, R8, 0x400, RZ ;  /* 0x00000400080a7824 */ /* 0x005fca00078e00ff */
[----:B------:R-:W-:-:S04]  /*0180*/  SHF.R.S32.HI R10, RZ, 0x10, R10 ;  /* 0x00000010ff0a7819 */ /* 0x000fc8000001140a */
[----:B------:R-:W-:Y:S01]  /*0190*/  VIMNMX.RELU R14, PT, PT, R10, 0x7f, PT ;  /* 0x0000007f0a0e7848 */ /* 0x000fe20003fe1100 */
[----:B------:R-:W-:-:S04]  /*01a0*/  IMAD.IADD R10, R0, 0x1, R5 ;  /* 0x00000001000a7824 */ /* 0x000fc800078e0205 */
[----:B------:R-:W-:-:S05]  /*01b0*/  IMAD R11, R14, R14, RZ ;  /* 0x0000000e0e0b7224 */ /* 0x000fca00078e02ff */
[----:B------:R-:W-:Y:S01]  /*01c0*/  SHF.R.U32.HI R13, RZ, 0x7, R11 ;  /* 0x00000007ff0d7819 */ /* 0x000fe2000001160b */
[--C-:B------:R-:W-:Y:S02]  /*01d0*/  IMAD.IADD R11, R12, 0x1, R5.reuse ;  /* 0x000000010c0b7824 */ /* 0x100fe400078e0205 */
[----:B------:R-:W-:Y:S02]  /*01e0*/  IMAD.IADD R5, R2, 0x1, R5 ;  /* 0x0000000102057824 */ /* 0x000fe400078e0205 */
[----:B------:R0:W-:Y:S03]  /*01f0*/  STS.U8 [R10], R13 ;  /* 0x0000000d0a007388 */ /* 0x0001e60000000000 */
[----:B------:R-:W-:Y:S01]  /*0200*/  ISETP.GE.U32.AND P0, PT, R5, 0x10, PT ;  /* 0x000000100500780c */ /* 0x000fe20003f06070 */
[----:B------:R0:W-:Y:S04]  /*0210*/  STS.U8 [R11], R14 ;  /* 0x0000000e0b007388 */ /* 0x0001e80000000000 */
[----:B------:R0:W-:Y:S04]  /*0220*/  STS.U8 [R10+0x10], R13 ;  /* 0x0000100d0a007388 */ /* 0x0001e80000000000 */
[----:B------:R0:W-:Y:S04]  /*0230*/  STS.U8 [R11+0x10], R14 ;  /* 0x0000100e0b007388 */ /* 0x0001e80000000000 */
[----:B------:R-:W-:Y:S05]  /*0240*/  @!P0 BRA `(.L_x_112) ;  /* 0xfffffffc00c08947 */ /* 0x000fea000383ffff */
[----:B------:R-:W-:Y:S05]  /*0250*/  BRA `(.L_x_110) ;  /* 0x0000000c00507947 */ /* 0x000fea0003800000 */
.L_x_111:
[C---:B------:R-:W-:Y:S01]  /*0260*/  LOP3.LUT R0, R21.reuse, 0x7ffffff8, RZ, 0xc0, !PT ;  /* 0x7ffffff815007812 */ /* 0x040fe200078ec0ff */
[----:B------:R-:W-:Y:S01]  /*0270*/  IMAD R6, R4, R21, RZ ;  /* 0x0000001504067224 */ /* 0x000fe200078e02ff */
[C---:B------:R-:W-:Y:S01]  /*0280*/  LOP3.LUT R23, R21.reuse, 0x7, RZ, 0xc0, !PT ;  /* 0x0000000715177812 */ /* 0x040fe200078ec0ff */
[----:B------:R-:W-:Y:S01]  /*0290*/  IMAD.MOV.U32 R5, RZ, RZ, R3 ;  /* 0x000000ffff057224 */ /* 0x000fe200078e0003 */
[----:B------:R-:W-:Y:S01]  /*02a0*/  LOP3.LUT R21, R21, 0x3, RZ, 0xc0, !PT ;  /* 0x0000000315157812 */ /* 0x000fe200078ec0ff */
[----:B------:R-:W-:Y:S02]  /*02b0*/  IMAD.SHL.U32 R6, R6, 0x2, RZ ;  /* 0x0000000206067824 */ /* 0x000fe400078e00ff */
[----:B------:R-:W-:-:S07]  /*02c0*/  IMAD.MOV R7, RZ, RZ, -R0 ;  /* 0x000000ffff077224 */ /* 0x000fce00078e0a00 */
.L_x_119:
[----:B0-----:R-:W0:Y:S01]  /*02d0*/  LDC.64 R12, c[0x0][0x390] ;  /* 0x0000e400ff0c7b82 */ /* 0x001e220000000a00 */
[----:B------:R-:W1:Y:S07]  /*02e0*/  LDCU.64 UR6, c[0x0][0x388] ;  /* 0x00007100ff0677ac */ /* 0x000e6e0008000a00 */
[----:B------:R-:W2:Y:S01]  /*02f0*/  S2UR UR5, SR_CgaCtaId ;  /* 0x00000000000579c3 */ /* 0x000ea20000008800 */
[----:B------:R-:W-:Y:S01]  /*0300*/  UMOV UR4, 0x400 ;  /* 0x0000040000047882 */ /* 0x000fe20000000000 */
[C---:B-1----:R-:W-:Y:S01]  /*0310*/  IADD3 R9, P1, PT, R5.reuse, UR6, RZ ;  /* 0x0000000605097c10 */ /* 0x042fe2000ff3e0ff */
[----:B------:R-:W-:Y:S01]  /*0320*/  UIADD3 UR6, UPT, UPT, UR4, 0x20, URZ ;  /* 0x0000002004067890 */ /* 0x000fe2000fffe0ff */
[----:B0-----:R-:W-:-:S02]  /*0330*/  IMAD.WIDE.U32 R12, R5, 0x4, R12 ;  /* 0x00000004050c7825 */ /* 0x001fc400078e000c */
[----:B------:R-:W-:Y:S02]  /*0340*/  IADD3 R9, P2, PT, R9, 0x40, RZ ;  /* 0x0000004009097810 */ /* 0x000fe40007f5e0ff */
[----:B------:R-:W-:Y:S01]  /*0350*/  PLOP3.LUT P0, PT, PT, PT, PT, 0x80, 0x8 ;  /* 0x000000000008781c */ /* 0x000fe20003f0f070 */
[----:B------:R-:W-:Y:S01]  /*0360*/  IMAD.MOV.U32 R11, RZ, RZ, RZ ;  /* 0x000000ffff0b7224 */ /* 0x000fe200078e00ff */
[----:B------:R0:W5:Y:S01]  /*0370*/  LDG.E.CONSTANT R8, desc[UR8][R12.64] ;  /* 0x000000080c087981 */ /* 0x000162000c1e9900 */
[----:B------:R-:W-:Y:S01]  /*0380*/  IADD3.X R10, PT, PT, RZ, UR7, RZ, P2, P1 ;  /* 0x00000007ff0a7c10 */ /* 0x000fe200097e24ff */
[----:B--2---:R-:W-:Y:S02]  /*0390*/  ULEA UR4, UR5, UR4, 0x18 ;  /* 0x0000000405047291 */ /* 0x004fe4000f8ec0ff */
[----:B------:R-:W-:-:S04]  /*03a0*/  ULEA UR6, UR5, UR6, 0x18 ;  /* 0x0000000605067291 */ /* 0x000fc8000f8ec0ff */
[C---:B0-----:R-:W-:Y:S02]  /*03b0*/  VIADD R12, R5.reuse, UR4 ;  /* 0x00000004050c7c36 */ /* 0x041fe40008000000 */
[----:B------:R-:W-:-:S07]  /*03c0*/  VIADD R18, R5, UR6 ;  /* 0x0000000605127c36 */ /* 0x000fce0008000000 */
.L_x_118:
[----:B0-----:R-:W0:Y:S01]  /*03d0*/  LDC R24, c[0x0][0x3a8] ;  /* 0x0000ea00ff187b82 */ /* 0x001e220000000800 */
[----:B------:R-:W-:Y:S01]  /*03e0*/  PLOP3.LUT P1, PT, P0, PT, PT, 0x80, 0x8 ;  /* 0x000000000008781c */ /* 0x000fe2000072f070 */
[----:B------:R-:W-:Y:S02]  /*03f0*/  IMAD.MOV.U32 R20, RZ, RZ, RZ ;  /* 0x000000ffff147224 */ /* 0x000fe400078e00ff */
[----:B-----5:R-:W-:Y:S01]  /*0400*/  IMAD.MOV.U32 R19, RZ, RZ, R8 ;  /* 0x000000ffff137224 */ /* 0x020fe200078e0008 */
[C---:B0-----:R-:W-:Y:S02]  /*0410*/  SEL R13, R24.reuse, RZ, !P0 ;  /* 0x000000ff180d7207 */ /* 0x041fe40004000000 */
[----:B------:R-:W-:Y:S02]  /*0420*/  ISETP.GE.U32.AND P0, PT, R24, 0x8, PT ;  /* 0x000000081800780c */ /* 0x000fe40003f06070 */
[----:B------:R-:W-:-:S04]  /*0430*/  IADD3 R13, P2, PT, R6, R13, RZ ;  /* 0x0000000d060d7210 */ /* 0x000fc80007f5e0ff */
[----:B------:R-:W-:-:S07]  /*0440*/  LEA.HI.X.SX32 R22, R6, RZ, 0x1, P2 ;  /* 0x000000ff06167211 */ /* 0x000fce00010f0eff */
[----:B------:R-:W-:Y:S05]  /*0450*/  @!P0 BRA `(.L_x_113) ;  /* 0x0000000400248947 */ /* 0x000fea0003800000 */
[----:B------:R-:W0:Y:S01]  /*0460*/  LDCU.64 UR4, c[0x0][0x380] ;  /* 0x00007000ff0477ac */ /* 0x000e220008000a00 */
[----:B------:R-:W-:Y:S02]  /*0470*/  IMAD.MOV.U32 R14, RZ, RZ, R9 ;  /* 0x000000ffff0e7224 */ /* 0x000fe400078e0009 */
[----:B------:R-:W-:Y:S02]  /*0480*/  IMAD.MOV.U32 R15, RZ, RZ, R10 ;  /* 0x000000ffff0f7224 */ /* 0x000fe400078e000a */
[----:B------:R-:W-:Y:S02]  /*0490*/  IMAD.MOV.U32 R20, RZ, RZ, R7 ;  /* 0x000000ffff147224 */ /* 0x000fe400078e0007 */
[----:B------:R-:W-:Y:S01]  /*04a0*/  IMAD.MOV.U32 R19, RZ, RZ, R8 ;  /* 0x000000ffff137224 */ /* 0x000fe200078e0008 */
[----:B0-----:R-:W-:-:S04]  /*04b0*/  LEA R16, P0, R13, UR4, 0x2 ;  /* 0x000000040d107c11 */ /* 0x001fc8000f8010ff */
[----:B------:R-:W-:Y:S02]  /*04c0*/  IADD3 R16, P2, PT, R16, 0x10, RZ ;  /* 0x0000001010107810 */ /* 0x000fe40007f5e0ff */
[----:B------:R-:W-:-:S05]  /*04d0*/  LEA.HI.X R17, R13, UR5, R22, 0x2, P0 ;  /* 0x000000050d117c11 */ /* 0x000fca00080f1416 */
[----:B------:R-:W-:-:S07]  /*04e0*/  IMAD.X R17, RZ, RZ, R17, P2 ;  /* 0x000000ffff117224 */ /* 0x000fce00010e0611 */
.L_x_114:
        /* <DEDUP_REMOVED lines=9> */
[----:B------:R-:W-:Y:S02]  /*0580*/  SHF.R.S32.HI R25, RZ, 0x10, R25 ;  /* 0x00000010ff197819 */ /* 0x000fe40000011419 */
[----:B-----5:R-:W-:Y:S01]  /*0590*/  PRMT R27, R26, 0x8880, RZ ;  /* 0x000088801a1b7816 */ /* 0x020fe200000000ff */
[----:B------:R-:W-:Y:S01]  /*05a0*/  IMAD R19, R28, R29, R19 ;  /* 0x0000001d1c137224 */ /* 0x000fe200078e0213 */
[----:B------:R-:W-:Y:S01]  /*05b0*/  VIMNMX.RELU R26, PT, PT, R25, 0x7f, PT ;  /* 0x0000007f191a7848 */ /* 0x000fe20003fe1100 */
[----:B------:R-:W2:Y:S04]  /*05c0*/  LDG.E.U8.CONSTANT R28, desc[UR8][R14.64+-0x20] ;  /* 0xffffe0080e1c7981 */ /* 0x000ea8000c1e9100 */
[----:B------:R-:W-:Y:S01]  /*05d0*/  IMAD R26, R26, R27, R19 ;  /* 0x0000001b1a1a7224 */ /* 0x000fe200078e0213 */
[----:B------:R-:W3:Y:S04]  /*05e0*/  LDG.E.U8.CONSTANT R25, desc[UR8][R14.64+-0x10] ;  /* 0xfffff0080e197981 */ /* 0x000ee8000c1e9100 */
[----:B------:R-:W4:Y:S04]  /*05f0*/  LDG.E.CONSTANT R27, desc[UR8][R16.64+-0x8] ;  /* 0xfffff808101b7981 */ /* 0x000f28000c1e9900 */
[----:B------:R-:W5:Y:S01]  /*0600*/  LDG.E.CONSTANT R19, desc[UR8][R16.64+-0x4] ;  /* 0xfffffc0810137981 */ /* 0x000f62000c1e9900 */
[----:B--2---:R-:W-:Y:S01]  /*0610*/  PRMT R28, R28, 0x8880, RZ ;  /* 0x000088801c1c7816 */ /* 0x004fe200000000ff */
[----:B----4-:R-:W-:-:S02]  /*0620*/  IMAD.SHL.U32 R27, R27, 0x400, RZ ;  /* 0x000004001b1b7824 */ /* 0x010fc400078e00ff */
[----:B-----5:R-:W-:-:S03]  /*0630*/  IMAD.SHL.U32 R19, R19, 0x400, RZ ;  /* 0x0000040013137824 */ /* 0x020fc600078e00ff */
[----:B------:R-:W-:-:S04]  /*0640*/  SHF.R.S32.HI R27, RZ, 0x10, R27 ;  /* 0x00000010ff1b7819 */ /* 0x000fc8000001141b */
[----:B------:R-:W-:Y:S02]  /*0650*/  VIMNMX.RELU R27, PT, PT, R27, 0x7f, PT ;  /* 0x0000007f1b1b7848 */ /* 0x000fe40003fe1100 */
[----:B------:R-:W-:Y:S02]  /*0660*/  SHF.R.S32.HI R19, RZ, 0x10, R19 ;  /* 0x00000010ff137819 */ /* 0x000fe40000011413 */
[----:B---3--:R-:W-:Y:S01]  /*0670*/  PRMT R25, R25, 0x8880, RZ ;  /* 0x0000888019197816 */ /* 0x008fe200000000ff */
[----:B------:R-:W-:Y:S01]  /*0680*/  IMAD R26, R27, R28, R26 ;  /* 0x0000001c1b1a7224 */ /* 0x000fe200078e021a */
[----:B------:R-:W-:Y:S01]  /*0690*/  VIMNMX.RELU R19, PT, PT, R19, 0x7f, PT ;  /* 0x0000007f13137848 */ /* 0x000fe20003fe1100 */
[----:B------:R-:W2:Y:S04]  /*06a0*/  LDG.E.CONSTANT R27, desc[UR8][R16.64] ;  /* 0x00000008101b7981 */ /* 0x000ea8000c1e9900 */
[----:B------:R-:W-:Y:S01]  /*06b0*/  IMAD R26, R19, R25, R26 ;  /* 0x00000019131a7224 */ /* 0x000fe200078e021a */
[----:B------:R-:W3:Y:S04]  /*06c0*/  LDG.E.U8.CONSTANT R28, desc[UR8][R14.64] ;  /* 0x000000080e1c7981 */ /* 0x000ee8000c1e9100 */
[----:B------:R-:W4:Y:S04]  /*06d0*/  LDG.E.CONSTANT R19, desc[UR8][R16.64+0x4] ;  /* 0x0000040810137981 */ /* 0x000f28000c1e9900 */
[----:B------:R-:W5:Y:S01]  /*06e0*/  LDG.E.U8.CONSTANT R25, desc[UR8][R14.64+0x10] ;  /* 0x000010080e197981 */ /* 0x000f62000c1e9100 */
[----:B--2---:R-:W-:-:S05]  /*06f0*/  IMAD.SHL.U32 R27, R27, 0x400, RZ ;  /* 0x000004001b1b7824 */ /* 0x004fca00078e00ff */
[----:B------:R-:W-:Y:S01]  /*0700*/  SHF.R.S32.HI R27, RZ, 0x10, R27 ;  /* 0x00000010ff1b7819 */ /* 0x000fe2000001141b */
[----:B----4-:R-:W-:Y:S01]  /*0710*/  IMAD.SHL.U32 R19, R19, 0x400, RZ ;  /* 0x0000040013137824 */ /* 0x010fe200078e00ff */
[----:B---3--:R-:W-:Y:S02]  /*0720*/  PRMT R28, R28, 0x8880, RZ ;  /* 0x000088801c1c7816 */ /* 0x008fe400000000ff */
[----:B------:R-:W-:Y:S02]  /*0730*/  VIMNMX.RELU R27, PT, PT, R27, 0x7f, PT ;  /* 0x0000007f1b1b7848 */ /* 0x000fe40003fe1100 */
[----:B------:R-:W-:Y:S02]  /*0740*/  SHF.R.S32.HI R19, RZ, 0x10, R19 ;  /* 0x00000010ff137819 */ /* 0x000fe40000011413 */
[----:B-----5:R-:W-:Y:S01]  /*0750*/  PRMT R25, R25, 0x8880, RZ ;  /* 0x0000888019197816 */ /* 0x020fe200000000ff */
[----:B------:R-:W-:Y:S01]  /*0760*/  IMAD R26, R27, R28, R26 ;  /* 0x0000001c1b1a7224 */ /* 0x000fe200078e021a */
[----:B------:R-:W-:Y:S01]  /*0770*/  VIMNMX.RELU R19, PT, PT, R19, 0x7f, PT ;  /* 0x0000007f13137848 */ /* 0x000fe20003fe1100 */
[----:B------:R-:W2:Y:S04]  /*0780*/  LDG.E.CONSTANT R27, desc[UR8][R16.64+0x8] ;  /* 0x00000808101b7981 */ /* 0x000ea8000c1e9900 */
[----:B------:R-:W-:Y:S01]  /*0790*/  IMAD R26, R19, R25, R26 ;  /* 0x00000019131a7224 */ /* 0x000fe200078e021a */
[----:B------:R-:W3:Y:S04]  /*07a0*/  LDG.E.U8.CONSTANT R28, desc[UR8][R14.64+0x20] ;  /* 0x000020080e1c7981 */ /* 0x000ee8000c1e9100 */
        /* <DEDUP_REMOVED lines=16> */
[----:B------:R-:W-:-:S05]  /*08b0*/  VIMNMX.RELU R19, PT, PT, R19, 0x7f, PT ;  /* 0x0000007f13137848 */ /* 0x000fca0003fe1100 */
[----:B------:R-:W-:Y:S01]  /*08c0*/  IMAD R19, R19, R25, R26 ;  /* 0x0000001913137224 */ /* 0x000fe200078e021a */
[----:B------:R-:W-:Y:S06]  /*08d0*/  @P0 BRA `(.L_x_114) ;  /* 0xfffffffc00040947 */ /* 0x000fec000383ffff */
[----:B------:R-:W-:-:S07]  /*08e0*/  IMAD.MOV.U32 R20, RZ, RZ, R0 ;  /* 0x000000ffff147224 */ /* 0x000fce00078e0000 */
.L_x_113:
[----:B------:R-:W-:-:S13]  /*08f0*/  ISETP.NE.AND P0, PT, R23, RZ, PT ;  /* 0x000000ff1700720c */ /* 0x000fda0003f05270 */
[----:B------:R-:W-:Y:S05]  /*0900*/  @!P0 BRA `(.L_x_115) ;  /* 0x0000000400688947 */ /* 0x000fea0003800000 */
[----:B------:R-:W-:Y:S01]  /*0910*/  VIADD R14, R23, 0xffffffff ;  /* 0xffffffff170e7836 */ /* 0x000fe20000000000 */
[----:B------:R-:W-:-:S04]  /*0920*/  ISETP.NE.AND P0, PT, R21, RZ, PT ;  /* 0x000000ff1500720c */ /* 0x000fc80003f05270 */
[----:B------:R-:W-:-:S13]  /*0930*/  ISETP.GE.U32.AND P2, PT, R14, 0x3, PT ;  /* 0x000000030e00780c */ /* 0x000fda0003f46070 */
[----:B------:R-:W-:Y:S05]  /*0940*/  @!P2 BRA `(.L_x_116) ;  /* 0x0000000000a0a947 */ /* 0x000fea0003800000 */
[----:B------:R-:W0:Y:S01]  /*0950*/  LDC.64 R14, c[0x0][0x380] ;  /* 0x0000e000ff0e7b82 */ /* 0x000e220000000a00 */
[----:B------:R-:W-:-:S05]  /*0960*/  IADD3 R25, P2, PT, R20, R13, RZ ;  /* 0x0000000d14197210 */ /* 0x000fca0007f5e0ff */
[----:B------:R-:W-:Y:S02]  /*0970*/  IMAD.X R26, RZ, RZ, R22, P2 ;  /* 0x000000ffff1a7224 */ /* 0x000fe400010e0616 */
[----:B------:R-:W1:Y:S01]  /*0980*/  LDC.64 R16, c[0x0][0x388] ;  /* 0x0000e200ff107b82 */ /* 0x000e620000000a00 */
[----:B0-----:R-:W-:-:S04]  /*0990*/  LEA R14, P3, R25, R14, 0x2 ;  /* 0x0000000e190e7211 */ /* 0x001fc800078610ff */
[----:B------:R-:W-:Y:S01]  /*09a0*/  LEA.HI.X R15, R25, R15, R26, 0x2, P3 ;  /* 0x0000000f190f7211 */ /* 0x000fe200018f141a */
[----:B------:R-:W-:-:S04]  /*09b0*/  IMAD R25, R20, 0x10, R5 ;  /* 0x0000001014197824 */ /* 0x000fc800078e0205 */
[----:B------:R-:W2:Y:S01]  /*09c0*/  LDG.E.CONSTANT R27, desc[UR8][R14.64] ;  /* 0x000000080e1b7981 */ /* 0x000ea2000c1e9900 */
[----:B-1----:R-:W-:-:S04]  /*09d0*/  IADD3 R16, P2, PT, R25, R16, RZ ;  /* 0x0000001019107210 */ /* 0x002fc80007f5e0ff */
[----:B------:R-:W-:Y:S02]  /*09e0*/  LEA.HI.X.SX32 R17, R25, R17, 0x1, P2 ;  /* 0x0000001119117211 */ /* 0x000fe400010f0eff */
[----:B------:R-:W3:Y:S04]  /*09f0*/  LDG.E.CONSTANT R25, desc[UR8][R14.64+0x4] ;  /* 0x000004080e197981 */ /* 0x000ee8000c1e9900 */
[----:B------:R-:W4:Y:S04]  /*0a00*/  LDG.E.U8.CONSTANT R28, desc[UR8][R16.64] ;  /* 0x00000008101c7981 */ /* 0x000f28000c1e9100 */
[----:B------:R-:W5:Y:S01]  /*0a10*/  LDG.E.U8.CONSTANT R26, desc[UR8][R16.64+0x10] ;  /* 0x00001008101a7981 */ /* 0x000f62000c1e9100 */
[----:B--2---:R-:W-:-:S05]  /*0a20*/  IMAD.SHL.U32 R27, R27, 0x400, RZ ;  /* 0x000004001b1b7824 */ /* 0x004fca00078e00ff */
[----:B------:R-:W-:Y:S01]  /*0a30*/  SHF.R.S32.HI R27, RZ, 0x10, R27 ;  /* 0x00000010ff1b7819 */ /* 0x000fe2000001141b */
[----:B---3--:R-:W-:Y:S01]  /*0a40*/  IMAD.SHL.U32 R25, R25, 0x400, RZ ;  /* 0x0000040019197824 */ /* 0x008fe200078e00ff */
[----:B----4-:R-:W-:Y:S02]  /*0a50*/  PRMT R29, R28, 0x8880, RZ ;  /* 0x000088801c1d7816 */ /* 0x010fe400000000ff */
[----:B------:R-:W-:Y:S02]  /*0a60*/  VIMNMX.RELU R28, PT, PT, R27, 0x7f, PT ;  /* 0x0000007f1b1c7848 */ /* 0x000fe40003fe1100 */
[----:B------:R-:W-:Y:S02]  /*0a70*/  SHF.R.S32.HI R25, RZ, 0x10, R25 ;  /* 0x00000010ff197819 */ /* 0x000fe40000011419 */
[----:B-----5:R-:W-:Y:S01]  /*0a80*/  PRMT R27, R26, 0x8880, RZ ;  /* 0x000088801a1b7816 */ /* 0x020fe200000000ff */
[----:B------:R-:W-:Y:S01]  /*0a90*/  IMAD R19, R28, R29, R19 ;  /* 0x0000001d1c137224 */ /* 0x000fe200078e0213 */
[----:B------:R-:W-:Y:S01]  /*0aa0*/  VIMNMX.RELU R26, PT, PT, R25, 0x7f, PT ;  /* 0x0000007f191a7848 */ /* 0x000fe20003fe1100 */
[----:B------:R-:W2:Y:S04]  /*0ab0*/  LDG.E.U8.CONSTANT R28, desc[UR8][R16.64+0x30] ;  /* 0x00003008101c7981 */ /* 0x000ea8000c1e9100 */
[----:B------:R-:W3:Y:S01]  /*0ac0*/  LDG.E.CONSTANT R25, desc[UR8][R14.64+0x8] ;  /* 0x000008080e197981 */ /* 0x000ee2000c1e9900 */
[----:B------:R-:W-:-:S03]  /*0ad0*/  IMAD R19, R26, R27, R19 ;  /* 0x0000001b1a137224 */ /* 0x000fc600078e0213 */
[----:B------:R-:W4:Y:S04]  /*0ae0*/  LDG.E.CONSTANT R27, desc[UR8][R14.64+0xc] ;  /* 0x00000c080e1b7981 */ /* 0x000f28000c1e9900 */
[----:B------:R-:W5:Y:S01]  /*0af0*/  LDG.E.U8.CONSTANT R26, desc[UR8][R16.64+0x20] ;  /* 0x00002008101a7981 */ /* 0x000f62000c1e9100 */
[----:B------:R-:W-:Y:S02]  /*0b00*/  VIADD R20, R20, 0x4 ;  /* 0x0000000414147836 */ /* 0x000fe40000000000 */
[----:B---3--:R-:W-:Y:S02]  /*0b10*/  IMAD.SHL.U32 R25, R25, 0x400, RZ ;  /* 0x0000040019197824 */ /* 0x008fe400078e00ff */
[----:B----4-:R-:W-:-:S03]  /*0b20*/  IMAD.SHL.U32 R27, R27, 0x400, RZ ;  /* 0x000004001b1b7824 */ /* 0x010fc600078e00ff */
[----:B------:R-:W-:Y:S02]  /*0b30*/  SHF.R.S32.HI R25, RZ, 0x10, R25 ;  /* 0x00000010ff197819 */ /* 0x000fe40000011419 */
[----:B-----5:R-:W-:Y:S02]  /*0b40*/  PRMT R26, R26, 0x8880, RZ ;  /* 0x000088801a1a7816 */ /* 0x020fe400000000ff */
[----:B--2---:R-:W-:Y:S02]  /*0b50*/  PRMT R29, R28, 0x8880, RZ ;  /* 0x000088801c1d7816 */ /* 0x004fe400000000ff */
[----:B------:R-:W-:Y:S01]  /*0b60*/  SHF.R.S32.HI R28, RZ, 0x10, R27 ;  /* 0x00000010ff1c7819 */ /* 0x000fe2000001141b */
[----:B------:R-:W-:Y:S01]  /*0b70*/  IMAD.MOV.U32 R27, RZ, RZ, R26 ;  /* 0x000000ffff1b7224 */ /* 0x000fe200078e001a */
[----:B------:R-:W-:Y:S01]  /*0b80*/  VIMNMX.RELU R26, PT, PT, R25, 0x7f, PT ;  /* 0x0000007f191a7848 */ /* 0x000fe20003fe1100 */
[----:B------:R-:W-:Y:S01]  /*0b90*/  IMAD.MOV.U32 R14, RZ, RZ, R29 ;  /* 0x000000ffff0e7224 */ /* 0x000fe200078e001d */
[----:B------:R-:W-:-:S03]  /*0ba0*/  VIMNMX.RELU R28, PT, PT, R28, 0x7f, PT ;  /* 0x0000007f1c1c7848 */ /* 0x000fc60003fe1100 */
[----:B------:R-:W-:-:S04]  /*0bb0*/  IMAD R19, R26, R27, R19 ;  /* 0x0000001b1a137224 */ /* 0x000fc800078e0213 */
[----:B------:R-:W-:-:S07]  /*0bc0*/  IMAD R19, R28, R14, R19 ;  /* 0x0000000e1c137224 */ /* 0x000fce00078e0213 */
.L_x_116:
[----:B------:R-:W-:Y:S05]  /*0bd0*/  @!P0 BRA `(.L_x_115) ;  /* 0x0000000000b48947 */ /* 0x000fea0003800000 */
[----:B------:R-:W-:Y:S02]  /*0be0*/  ISETP.NE.AND P2, PT, R21, 0x1, PT ;  /* 0x000000011500780c */ /* 0x000fe40003f45270 */
[----:B------:R-:W-:-:S11]  /*0bf0*/  LOP3.LUT P0, RZ, R24, 0x1, RZ, 0xc0, !PT ;  /* 0x0000000118ff7812 */ /* 0x000fd6000780c0ff */
        /* <DEDUP_REMOVED lines=14> */
[----:B------:R-:W-:-:S02]  /*0ce0*/  VIADD R20, R20, 0x2 ;  /* 0x0000000214147836 */ /* 0x000fc40000000000 */
[----:B--2---:R-:W-:Y:S02]  /*0cf0*/  IMAD.SHL.U32 R26, R26, 0x400, RZ ;  /* 0x000004001a1a7824 */ /* 0x004fe400078e00ff */
[----:B---3--:R-:W-:-:S03]  /*0d00*/  IMAD.SHL.U32 R24, R24, 0x400, RZ ;  /* 0x0000040018187824 */ /* 0x008fc600078e00ff */
[----:B------:R-:W-:Y:S02]  /*0d10*/  SHF.R.S32.HI R26, RZ, 0x10, R26 ;  /* 0x00000010ff1a7819 */ /* 0x000fe4000001141a */
[----:B------:R-:W-:Y:S02]  /*0d20*/  SHF.R.S32.HI R24, RZ, 0x10, R24 ;  /* 0x00000010ff187819 */ /* 0x000fe40000011418 */
[----:B----4-:R-:W-:Y:S02]  /*0d30*/  PRMT R25, R25, 0x8880, RZ ;  /* 0x0000888019197816 */ /* 0x010fe400000000ff */
[----:B-----5:R-:W-:Y:S02]  /*0d40*/  PRMT R27, R27, 0x8880, RZ ;  /* 0x000088801b1b7816 */ /* 0x020fe400000000ff */
[----:B------:R-:W-:Y:S02]  /*0d50*/  VIMNMX.RELU R24, PT, PT, R24, 0x7f, PT ;  /* 0x0000007f18187848 */ /* 0x000fe40003fe1100 */
[----:B------:R-:W-:Y:S01]  /*0d60*/  VIMNMX.RELU R15, PT, PT, R26, 0x7f, PT ;  /* 0x0000007f1a0f7848 */ /* 0x000fe20003fe1100 */
[----:B------:R-:W-:-:S02]  /*0d70*/  IMAD.MOV.U32 R14, RZ, RZ, R27 ;  /* 0x000000ffff0e7224 */ /* 0x000fc400078e001b */
[----:B------:R-:W-:-:S04]  /*0d80*/  IMAD R24, R24, R25, R19 ;  /* 0x0000001918187224 */ /* 0x000fc800078e0213 */
[----:B------:R-:W-:-:S07]  /*0d90*/  IMAD R19, R15, R14, R24 ;  /* 0x0000000e0f137224 */ /* 0x000fce00078e0218 */
.L_x_117:
        /* <DEDUP_REMOVED lines=17> */
.L_x_115:
[----:B------:R-:W-:Y:S01]  /*0eb0*/  IMAD.SHL.U32 R13, R19, 0x400, RZ ;  /* 0x00000400130d7824 */ /* 0x000fe200078e00ff */
[----:B------:R-:W-:Y:S01]  /*0ec0*/  PLOP3.LUT P0, PT, PT, PT, PT, 0x8, 0x80 ;  /* 0x000000000080781c */ /* 0x000fe20003f0e170 */
[C---:B------:R-:W-:Y:S02]  /*0ed0*/  IMAD R15, R11.reuse, 0x10, R12 ;  /* 0x000000100b0f7824 */ /* 0x040fe400078e020c */
[----:B------:R-:W-:Y:S01]  /*0ee0*/  IMAD R16, R11, 0x10, R18 ;  /* 0x000000100b107824 */ /* 0x000fe200078e0212 */
[----:B------:R-:W-:Y:S01]  /*0ef0*/  SHF.R.S32.HI R13, RZ, 0x10, R13 ;  /* 0x00000010ff0d7819 */ /* 0x000fe2000001140d */
[----:B------:R-:W-:-:S03]  /*0f00*/  IMAD.MOV.U32 R11, RZ, RZ, 0x1 ;  /* 0x00000001ff0b7424 */ /* 0x000fc600078e00ff */
[----:B------:R-:W-:-:S05]  /*0f10*/  VIMNMX.RELU R13, PT, PT, R13, 0x7f, PT ;  /* 0x0000007f0d0d7848 */ /* 0x000fca0003fe1100 */
[----:B------:R-:W-:-:S05]  /*0f20*/  IMAD R14, R13, R13, RZ ;  /* 0x0000000d0d0e7224 */ /* 0x000fca00078e02ff */
[----:B------:R-:W-:-:S05]  /*0f30*/  SHF.R.U32.HI R14, RZ, 0x7, R14 ;  /* 0x00000007ff0e7819 */ /* 0x000fca000001160e */
[----:B------:R0:W-:Y:S04]  /*0f40*/  STS.U8 [R15], R14 ;  /* 0x0000000e0f007388 */ /* 0x0001e80000000000 */
[----:B------:R0:W-:Y:S01]  /*0f50*/  STS.U8 [R16], R13 ;  /* 0x0000000d10007388 */ /* 0x0001e20000000000 */
[----:B------:R-:W-:Y:S05]  /*0f60*/  @P1 BRA `(.L_x_118) ;  /* 0xfffffff400181947 */ /* 0x000fea000383ffff */
[----:B------:R-:W-:-:S05]  /*0f70*/  IMAD.IADD R5, R2, 0x1, R5 ;  /* 0x0000000102057824 */ /* 0x000fca00078e0205 */
[----:B------:R-:W-:-:S13]  /*0f80*/  ISETP.GE.U32.AND P0, PT, R5, 0x10, PT ;  /* 0x000000100500780c */ /* 0x000fda0003f06070 */
[----:B------:R-:W-:Y:S05]  /*0f90*/  @!P0 BRA `(.L_x_119) ;  /* 0xfffffff000cc8947 */ /* 0x000fea000383ffff */
.L_x_110:
[----:B------:R-:W-:Y:S05]  /*0fa0*/  BSYNC.RECONVERGENT B0 ;  /* 0x0000000000007941 */ /* 0x000fea0003800200 */
.L_x_109:
[----:B------:R-:W-:Y:S01]  /*0fb0*/  BAR.SYNC.DEFER_BLOCKING 0x0 ;  /* 0x0000000000007b1d */ /* 0x000fe20000010000 */
[----:B------:R-:W-:-:S13]  /*0fc0*/  ISETP.GT.U32.AND P0, PT, R3, 0x1f, PT ;  /* 0x0000001f0300780c */ /* 0x000fda0003f04070 */
[----:B------:R-:W-:Y:S05]  /*0fd0*/  @P0 EXIT ;  /* 0x000000000000094d */ /* 0x000fea0003800000 */
[----:B------:R-:W1:Y:S01]  /*0fe0*/  S2UR UR5, SR_CgaCtaId ;  /* 0x00000000000579c3 */ /* 0x000e620000008800 */
[----:B------:R-:W-:Y:S01]  /*0ff0*/  UMOV UR4, 0x400 ;  /* 0x0000040000047882 */ /* 0x000fe20000000000 */
[C---:B------:R-:W-:Y:S01]  /*1000*/  LOP3.LUT R0, R3.reuse, 0xf, RZ, 0xc0, !PT ;  /* 0x0000000f03007812 */ /* 0x040fe200078ec0ff */
[----:B------:R-:W-:Y:S01]  /*1010*/  UIADD3 UR6, UPT, UPT, UR4, 0x20, URZ ;  /* 0x0000002004067890 */ /* 0x000fe2000fffe0ff */
[C---:B------:R-:W-:Y:S02]  /*1020*/  LOP3.LUT R5, R3.reuse, 0x3f0, RZ, 0xc0, !PT ;  /* 0x000003f003057812 */ /* 0x040fe400078ec0ff */
[----:B------:R-:W-:-:S05]  /*1030*/  LOP3.LUT R3, R3, 0x10, RZ, 0xc0, !PT ;  /* 0x0000001003037812 */ /* 0x000fca00078ec0ff */
[----:B------:R-:W-:-:S04]  /*1040*/  IMAD R3, R4, 0x20, R3 ;  /* 0x0000002004037824 */ /* 0x000fc800078e0203 */
[----:B------:R-:W-:Y:S01]  /*1050*/  IMAD.IADD R3, R0, 0x1, R3 ;  /* 0x0000000100037824 */ /* 0x000fe200078e0203 */
[----:B-1----:R-:W-:Y:S02]  /*1060*/  ULEA UR4, UR5, UR4, 0x18 ;  /* 0x0000000405047291 */ /* 0x002fe4000f8ec0ff */
[----:B------:R-:W-:-:S04]  /*1070*/  ULEA UR6, UR5, UR6, 0x18 ;  /* 0x0000000605067291 */ /* 0x000fc8000f8ec0ff */
[C-C-:B------:R-:W-:Y:S02]  /*1080*/  IADD3 R6, PT, PT, R0.reuse, UR4, R5.reuse ;  /* 0x0000000400067c10 */ /* 0x140fe4000fffe005 */
[----:B------:R-:W-:-:S03]  /*1090*/  IADD3 R8, PT, PT, R0, UR6, R5 ;  /* 0x0000000600087c10 */ /* 0x000fc6000fffe005 */
[----:B------:R-:W1:Y:S01]  /*10a0*/  LDS.U8 R7, [R6] ;  /* 0x0000000006077984 */ /* 0x000e620000000000 */
[----:B------:R-:W2:Y:S03]  /*10b0*/  LDCU.64 UR4, c[0x0][0x398] ;  /* 0x00007300ff0477ac */ /* 0x000ea60008000a00 */
[----:B------:R-:W3:Y:S01]  /*10c0*/  LDS.U8 R9, [R8] ;  /* 0x0000000008097984 */ /* 0x000ee20000000000 */
[----:B------:R-:W4:Y:S01]  /*10d0*/  LDCU.64 UR6, c[0x0][0x3a0] ;  /* 0x00007400ff0677ac */ /* 0x000f220008000a00 */
[C---:B--2---:R-:W-:Y:S02]  /*10e0*/  IADD3 R2, P0, PT, R3.reuse, UR4, RZ ;  /* 0x0000000403027c10 */ /* 0x044fe4000ff1e0ff */
[----:B----4-:R-:W-:-:S03]  /*10f0*/  IADD3 R4, P1, PT, R3, UR6, RZ ;  /* 0x0000000603047c10 */ /* 0x010fc6000ff3e0ff */
[----:B------:R-:W-:Y:S02]  /*1100*/  IMAD.X R3, RZ, RZ, UR5, P0 ;  /* 0x00000005ff037e24 */ /* 0x000fe400080e06ff */
[----:B------:R-:W-:-:S03]  /*1110*/  IMAD.X R5, RZ, RZ, UR7, P1 ;  /* 0x00000007ff057e24 */ /* 0x000fc600088e06ff */
[----:B-1----:R-:W-:Y:S04]  /*1120*/  STG.E.U8 desc[UR8][R2.64], R7 ;  /* 0x0000000702007986 */ /* 0x002fe8000c101108 */
[----:B---3--:R-:W-:Y:S01]  /*1130*/  STG.E.U8 desc[UR8][R4.64], R9 ;  /* 0x0000000904007986 */ /* 0x008fe2000c101108 */
[----:B------:R-:W-:Y:S05]  /*1140*/  EXIT ;  /* 0x000000000000794d */ /* 0x000fea0003800000 */
.L_x_120:
        /* <DEDUP_REMOVED lines=11> */
.L_x_182:


//--------------------- .text._Z29feature_transform_incrementalPKsPKiS2_PKjS4_S2_Piii --------------------------
	.section	.text._Z29feature_transform_incrementalPKsPKiS2_PKjS4_S2_Piii,"ax",@progbits
	.align	128
        .global         _Z29feature_transform_incrementalPKsPKiS2_PKjS4_S2_Piii
        .type           _Z29feature_transform_incrementalPKsPKiS2_PKjS4_S2_Piii,@function
        .size           _Z29feature_transform_incrementalPKsPKiS2_PKjS4_S2_Piii,(.L_x_183 - _Z29feature_transform_incrementalPKsPKiS2_PKjS4_S2_Piii)
        .other          _Z29feature_transform_incrementalPKsPKiS2_PKjS4_S2_Piii,@"STO_CUDA_ENTRY STV_DEFAULT"
_Z29feature_transform_incrementalPKsPKiS2_PKjS4_S2_Piii:
.text._Z29feature_transform_incrementalPKsPKiS2_PKjS4_S2_Piii:
[----:B------:R-:W-:Y:S01]  /*0000*/  LDC R1, c[0x0][0x37c] ;  /* 0x0000df00ff017b82 */ /* 0x000fe20000000800 */
[----:B------:R-:W0:Y:S07]  /*0010*/  S2R R2, SR_TID.X ;  /* 0x0000000000027919 */ /* 0x000e2e0000002100 */
[----:B------:R-:W0:Y:S01]  /*0020*/  S2UR UR4, SR_CTAID.X ;  /* 0x00000000000479c3 */ /* 0x000e220000002500 */
[----:B------:R-:W1:Y:S01]  /*0030*/  LDCU.64 UR6, c[0x0][0x3b8] ;  /* 0x00007700ff0677ac */ /* 0x000e620008000a00 */
[----:B------:R-:W1:Y:S06]  /*0040*/  S2R R0, SR_CTAID.Y ;  /* 0x0000000000007919 */ /* 0x000e6c0000002600 */
[----:B------:R-:W0:Y:S02]  /*0050*/  LDC R3, c[0x0][0x360] ;  /* 0x0000d800ff037b82 */ /* 0x000e240000000800 */
[----:B0-----:R-:W-:Y:S01]  /*0060*/  IMAD R3, R3, UR4, R2 ;  /* 0x0000000403037c24 */ /* 0x001fe2000f8e0202 */
[----:B-1----:R-:W-:-:S04]  /*0070*/  ISETP.GE.AND P0, PT, R0, UR7, PT ;  /* 0x0000000700007c0c */ /* 0x002fc8000bf06270 */
[----:B------:R-:W-:-:S13]  /*0080*/  ISETP.GE.OR P0, PT, R3, UR6, P0 ;  /* 0x0000000603007c0c */ /* 0x000fda0008706670 */
[----:B------:R-:W-:Y:S05]  /*0090*/  @P0 EXIT ;  /* 0x000000000000094d */ /* 0x000fea0003800000 */
[----:B------:R-:W0:Y:S01]  /*00a0*/  LDC.64 R8, c[0x0][0x3a0] ;  /* 0x0000e800ff087b82 */ /* 0x000e220000000a00 */
[----:B------:R-:W1:Y:S07]  /*00b0*/  LDCU.64 UR4, c[0x0][0x358] ;  /* 0x00006b00ff0477ac */ /* 0x000e6e0008000a00 */
[----:B------:R-:W2:Y:S01]  /*00c0*/  LDC.64 R6, c[0x0][0x3a8] ;  /* 0x0000ea00ff067b82 */ /* 0x000ea20000000a00 */
[----:B0-----:R-:W-:-:S05]  /*00d0*/  IMAD.WIDE.U32 R8, R0, 0x4, R8 ;  /* 0x0000000400087825 */ /* 0x001fca00078e0008 */
[----:B-1----:R-:W3:Y:S01]  /*00e0*/  LDG.E.CONSTANT R5, desc[UR4][R8.64] ;  /* 0x0000000408057981 */ /* 0x002ee2000c1e9900 */
[----:B------:R-:W-:-:S04]  /*00f0*/  IMAD R2, R0, UR6, R3 ;  /* 0x0000000600027c24 */ /* 0x000fc8000f8e0203 */
[----:B--2---:R-:W-:-:S05]  /*0100*/  IMAD.WIDE R6, R2, 0x4, R6 ;  /* 0x0000000402067825 */ /* 0x004fca00078e0206 */
[----:B------:R0:W5:Y:S01]  /*0110*/  LDG.E.CONSTANT R4, desc[UR4][R6.64] ;  /* 0x0000000406047981 */ /* 0x000162000c1e9900 */
[----:B---3--:R-:W-:-:S13]  /*0120*/  ISETP.GE.AND P0, PT, R5, 0x1, PT ;  /* 0x000000010500780c */ /* 0x008fda0003f06270 */
[----:B0-----:R-:W-:Y:S05]  /*0130*/  @!P0 BRA `(.L_x_121) ;  /* 0x0000000800f48947 */ /* 0x001fea0003800000 */
[C---:B------:R-:W-:Y:S01]  /*0140*/  ISETP.GE.U32.AND P1, PT, R5.reuse, 0x8, PT ;  /* 0x000000080500780c */ /* 0x040fe20003f26070 */
[----:B------:R-:W-:Y:S01]  /*0150*/  IMAD.MOV.U32 R7, RZ, RZ, RZ ;  /* 0x000000ffff077224 */ /* 0x000fe200078e00ff */
[----:B------:R-:W-:-:S04]  /*0160*/  LOP3.LUT R6, R5, 0x7, RZ, 0xc0, !PT ;  /* 0x0000000705067812 */ /* 0x000fc800078ec0ff */
[----:B------:R-:W-:-:S07]  /*0170*/  ISETP.NE.AND P0, PT, R6, RZ, PT ;  /* 0x000000ff0600720c */ /* 0x000fce0003f05270 */
[----:B------:R-:W-:Y:S06]  /*0180*/  @!P1 BRA `(.L_x_122) ;  /* 0x00000004005c9947 */ /* 0x000fec0003800000 */
[----:B------:R-:W0:Y:S01]  /*0190*/  LDC.64 R10, c[0x0][0x390] ;  /* 0x0000e400ff0a7b82 */ /* 0x000e220000000a00 */
[----:B------:R-:W-:-:S05]  /*01a0*/  LOP3.LUT R7, R5, 0x7ffffff8, RZ, 0xc0, !PT ;  /* 0x7ffffff805077812 */ /* 0x000fca00078ec0ff */
[----:B------:R-:W-:Y:S02]  /*01b0*/  IMAD.MOV R9, RZ, RZ, -R7 ;  /* 0x000000ffff097224 */ /* 0x000fe400078e0a07 */
[----:B0-----:R-:W-:-:S03]  /*01c0*/  IMAD.WIDE.U32 R10, R0, 0x80, R10 ;  /* 0x00000080000a7825 */ /* 0x001fc600078e000a */
[----:B------:R-:W-:-:S05]  /*01d0*/  IADD3 R10, P1, PT, R10, 0x10, RZ ;  /* 0x000000100a0a7810 */ /* 0x000fca0007f3e0ff */
[----:B------:R-:W-:-:S08]  /*01e0*/  IMAD.X R11, RZ, RZ, R11, P1 ;  /* 0x000000ffff0b7224 */ /* 0x000fd000008e060b */
.L_x_123:
[----:B------:R-:W2:Y:S04]  /*01f0*/  LDG.E.CONSTANT R18, desc[UR4][R10.64+-0x10] ;  /* 0xfffff0040a127981 */ /* 0x000ea8000c1e9900 */
[----:B------:R-:W3:Y:S04]  /*0200*/  LDG.E.CONSTANT R20, desc[UR4][R10.64+-0xc] ;  /* 0xfffff4040a147981 */ /* 0x000ee8000c1e9900 */
[----:B------:R-:W4:Y:S04]  /*0210*/  LDG.E.CONSTANT R14, desc[UR4][R10.64+-0x4] ;  /* 0xfffffc040a0e7981 */ /* 0x000f28000c1e9900 */
[----:B------:R-:W4:Y:S04]  /*0220*/  LDG.E.CONSTANT R8, desc[UR4][R10.64+-0x8] ;  /* 0xfffff8040a087981 */ /* 0x000f28000c1e9900 */
[----:B------:R-:W4:Y:S04]  /*0230*/  LDG.E.CONSTANT R22, desc[UR4][R10.64] ;  /* 0x000000040a167981 */ /* 0x000f28000c1e9900 */
[----:B------:R-:W4:Y:S04]  /*0240*/  LDG.E.CONSTANT R27, desc[UR4][R10.64+0x4] ;  /* 0x000004040a1b7981 */ /* 0x000f28000c1e9900 */
[----:B------:R-:W4:Y:S04]  /*0250*/  LDG.E.CONSTANT R25, desc[UR4][R10.64+0x8] ;  /* 0x000008040a197981 */ /* 0x000f28000c1e9900 */
[----:B------:R-:W4:Y:S01]  /*0260*/  LDG.E.CONSTANT R26, desc[UR4][R10.64+0xc] ;  /* 0x00000c040a1a7981 */ /* 0x000f22000c1e9900 */
[----:B--2---:R-:W-:-:S02]  /*0270*/  ISETP.GT.U32.AND P1, PT, R18, 0xafff, PT ;  /* 0x0000afff1200780c */ /* 0x004fc40003f24070 */
[----:B---3--:R-:W-:-:S11]  /*0280*/  ISETP.GT.U32.AND P6, PT, R20, 0xafff, PT ;  /* 0x0000afff1400780c */ /* 0x008fd60003fc4070 */
[----:B------:R-:W0:Y:S08]  /*0290*/  @!P1 LDC R15, c[0x0][0x3b8] ;  /* 0x0000ee00ff0f9b82 */ /* 0x000e300000000800 */
[----:B------:R-:W1:Y:S08]  /*02a0*/  @!P1 LDC.64 R16, c[0x0][0x380] ;  /* 0x0000e000ff109b82 */ /* 0x000e700000000a00 */
[----:B------:R-:W2:Y:S08]  /*02b0*/  @!P6 LDC R19, c[0x0][0x3b8] ;  /* 0x0000ee00ff13eb82 */ /* 0x000eb00000000800 */
[----:B------:R-:W3:Y:S01]  /*02c0*/  @!P6 LDC.64 R12, c[0x0][0x380] ;  /* 0x0000e000ff0ceb82 */ /* 0x000ee20000000a00 */
[----:B0-----:R-:W-:-:S04]  /*02d0*/  @!P1 IMAD R15, R18, R15, R3 ;  /* 0x0000000f120f9224 */ /* 0x001fc800078e0203 */
[----:B-1----:R-:W-:-:S06]  /*02e0*/  @!P1 IMAD.WIDE R16, R15, 0x2, R16 ;  /* 0x000000020f109825 */ /* 0x002fcc00078e0210 */
[----:B------:R-:W4:Y:S01]  /*02f0*/  @!P1 LDG.E.U16.CONSTANT R16, desc[UR4][R16.64] ;  /* 0x0000000410109981 */ /* 0x000f22000c1e9500 */
[----:B--2---:R-:W-:-:S04]  /*0300*/  @!P6 IMAD R15, R20, R19, R3 ;  /* 0x00000013140fe224 */ /* 0x004fc800078e0203 */
[----:B---3--:R-:W-:-:S06]  /*0310*/  @!P6 IMAD.WIDE R12, R15, 0x2, R12 ;  /* 0x000000020f0ce825 */ /* 0x008fcc00078e020c */
[----:B------:R0:W2:Y:S01]  /*0320*/  @!P6 LDG.E.U16.CONSTANT R12, desc[UR4][R12.64] ;  /* 0x000000040c0ce981 */ /* 0x0000a2000c1e9500 */
[----:B----4-:R-:W-:Y:S02]  /*0330*/  ISETP.GT.U32.AND P4, PT, R14, 0xafff, PT ;  /* 0x0000afff0e00780c */ /* 0x010fe40003f84070 */
[----:B------:R-:W-:Y:S02]  /*0340*/  ISETP.GT.U32.AND P5, PT, R8, 0xafff, PT ;  /* 0x0000afff0800780c */ /* 0x000fe40003fa4070 */
[----:B------:R-:W-:-:S09]  /*0350*/  ISETP.GT.U32.AND P3, PT, R22, 0xafff, PT ;  /* 0x0000afff1600780c */ /* 0x000fd20003f64070 */
[----:B------:R-:W1:Y:S08]  /*0360*/  @!P4 LDC R15, c[0x0][0x3b8] ;  /* 0x0000ee00ff0fcb82 */ /* 0x000e700000000800 */
[----:B------:R-:W3:Y:S01]  /*0370*/  @!P5 LDC R20, c[0x0][0x3b8] ;  /* 0x0000ee00ff14db82 */ /* 0x000ee20000000800 */
[----:B------:R-:W-:-:S07]  /*0380*/  ISETP.GT.U32.AND P2, PT, R27, 0xafff, PT ;  /* 0x0000afff1b00780c */ /* 0x000fce0003f44070 */
[----:B------:R-:W4:Y:S08]  /*0390*/  @!P5 LDC.64 R18, c[0x0][0x380] ;  /* 0x0000e000ff12db82 */ /* 0x000f300000000a00 */
[----:B------:R-:W0:Y:S01]  /*03a0*/  @!P3 LDC R23, c[0x0][0x3b8] ;  /* 0x0000ee00ff17bb82 */ /* 0x000e220000000800 */
[--C-:B-1----:R-:W-:Y:S02]  /*03b0*/  @!P4 IMAD R15, R14, R15, R3.reuse ;  /* 0x0000000f0e0fc224 */ /* 0x102fe400078e0203 */
[----:B0-----:R-:W-:Y:S01]  /*03c0*/  @!P3 IMAD R23, R22, R23, R3 ;  /* 0x000000171617b224 */ /* 0x001fe200078e0203 */
[----:B------:R-:W-:-:S04]  /*03d0*/  @!P1 PRMT R13, R16, 0x9910, RZ ;  /* 0x00009910100d9816 */ /* 0x000fc800000000ff */
[----:B------:R-:W0:Y:S01]  /*03e0*/  @!P4 LDC.64 R16, c[0x0][0x380] ;  /* 0x0000e000ff10cb82 */ /* 0x000e220000000a00 */
[----:B-----5:R-:W-:Y:S02]  /*03f0*/  @!P1 IADD3 R4, PT, PT, R4, -R13, RZ ;  /* 0x8000000d04049210 */ /* 0x020fe40007ffe0ff */
[----:B------:R-:W-:Y:S02]  /*0400*/  ISETP.GT.U32.AND P1, PT, R25, 0xafff, PT ;  /* 0x0000afff1900780c */ /* 0x000fe40003f24070 */
[----:B--2---:R-:W-:-:S03]  /*0410*/  @!P6 PRMT R21, R12, 0x9910, RZ ;  /* 0x000099100c15e816 */ /* 0x004fc600000000ff */
[----:B------:R-:W1:Y:S02]  /*0420*/  @!P3 LDC.64 R12, c[0x0][0x380] ;  /* 0x0000e000ff0cbb82 */ /* 0x000e640000000a00 */
[----:B------:R-:W-:Y:S01]  /*0430*/  @!P6 IMAD.IADD R4, R4, 0x1, -R21 ;  /* 0x000000010404e824 */ /* 0x000fe200078e0a15 */
[----:B------:R-:W-:Y:S01]  /*0440*/  ISETP.GT.U32.AND P6, PT, R26, 0xafff, PT ;  /* 0x0000afff1a00780c */ /* 0x000fe20003fc4070 */
[----:B---3--:R-:W-:-:S04]  /*0450*/  @!P5 IMAD R21, R8, R20, R3 ;  /* 0x000000140815d224 */ /* 0x008fc800078e0203 */
[----:B------:R-:W2:Y:S01]  /*0460*/  @!P2 LDC R8, c[0x0][0x3b8] ;  /* 0x0000ee00ff08ab82 */ /* 0x000ea20000000800 */
[----:B0-----:R-:W-:-:S04]  /*0470*/  @!P4 IMAD.WIDE R16, R15, 0x2, R16 ;  /* 0x000000020f10c825 */ /* 0x001fc800078e0210 */
[----:B----4-:R-:W-:Y:S02]  /*0480*/  @!P5 IMAD.WIDE R18, R21, 0x2, R18 ;  /* 0x000000021512d825 */ /* 0x010fe400078e0212 */
[----:B------:R0:W3:Y:S01]  /*0490*/  @!P4 LDG.E.U16.CONSTANT R16, desc[UR4][R16.64] ;  /* 0x000000041010c981 */ /* 0x0000e2000c1e9500 */
[----:B------:R-:W4:Y:S03]  /*04a0*/  @!P2 LDC.64 R14, c[0x0][0x380] ;  /* 0x0000e000ff0eab82 */ /* 0x000f260000000a00 */
[----:B------:R-:W3:Y:S05]  /*04b0*/  @!P5 LDG.E.U16.CONSTANT R18, desc[UR4][R18.64] ;  /* 0x000000041212d981 */ /* 0x000eea000c1e9500 */
[----:B------:R-:W0:Y:S01]  /*04c0*/  @!P1 LDC R24, c[0x0][0x3b8] ;  /* 0x0000ee00ff189b82 */ /* 0x000e220000000800 */
[----:B-1----:R-:W-:-:S06]  /*04d0*/  @!P3 IMAD.WIDE R12, R23, 0x2, R12 ;  /* 0x00000002170cb825 */ /* 0x002fcc00078e020c */
[----:B------:R3:W3:Y:S01]  /*04e0*/  @!P3 LDG.E.U16.CONSTANT R12, desc[UR4][R12.64] ;  /* 0x000000040c0cb981 */ /* 0x0006e2000c1e9500 */
[----:B------:R-:W1:Y:S08]  /*04f0*/  @!P1 LDC.64 R20, c[0x0][0x380] ;  /* 0x0000e000ff149b82 */ /* 0x000e700000000a00 */
[----:B------:R-:W1:Y:S08]  /*0500*/  @!P6 LDC R28, c[0x0][0x3b8] ;  /* 0x0000ee00ff1ceb82 */ /* 0x000e700000000800 */
[----:B------:R-:W1:Y:S01]  /*0510*/  @!P6 LDC.64 R22, c[0x0][0x380] ;  /* 0x0000e000ff16eb82 */ /* 0x000e620000000a00 */
[----:B--2---:R-:W-:-:S02]  /*0520*/  @!P2 IMAD R27, R27, R8, R3 ;  /* 0x000000081b1ba224 */ /* 0x004fc400078e0203 */
[----:B0-----:R-:W-:Y:S02]  /*0530*/  @!P1 IMAD R25, R25, R24, R3 ;  /* 0x0000001819199224 */ /* 0x001fe400078e0203 */
[----:B----4-:R-:W-:-:S04]  /*0540*/  @!P2 IMAD.WIDE R14, R27, 0x2, R14 ;  /* 0x000000021b0ea825 */ /* 0x010fc800078e020e */
[----:B-1----:R-:W-:Y:S02]  /*0550*/  @!P1 IMAD.WIDE R20, R25, 0x2, R20 ;  /* 0x0000000219149825 */ /* 0x002fe400078e0214 */
[----:B------:R-:W2:Y:S04]  /*0560*/  @!P2 LDG.E.U16.CONSTANT R14, desc[UR4][R14.64] ;  /* 0x000000040e0ea981 */ /* 0x000ea8000c1e9500 */
[----:B------:R-:W4:Y:S01]  /*0570*/  @!P1 LDG.E.U16.CONSTANT R20, desc[UR4][R20.64] ;  /* 0x0000000414149981 */ /* 0x000f22000c1e9500 */
[----:B------:R-:W-:-:S04]  /*0580*/  @!P6 IMAD R17, R26, R28, R3 ;  /* 0x0000001c1a11e224 */ /* 0x000fc800078e0203 */
[----:B------:R-:W-:-:S06]  /*0590*/  @!P6 IMAD.WIDE R22, R17, 0x2, R22 ;  /* 0x000000021116e825 */ /* 0x000fcc00078e0216 */
[----:B------:R-:W4:Y:S01]  /*05a0*/  @!P6 LDG.E.U16.CONSTANT R22, desc[UR4][R22.64] ;  /* 0x000000041616e981 */ /* 0x000f22000c1e9500 */
[----:B------:R-:W-:Y:S01]  /*05b0*/  VIADD R9, R9, 0x8 ;  /* 0x0000000809097836 */ /* 0x000fe20000000000 */
[----:B---3--:R-:W-:Y:S02]  /*05c0*/  @!P4 PRMT R13, R16, 0x9910, RZ ;  /* 0x00009910100dc816 */ /* 0x008fe400000000ff */
[----:B------:R-:W-:-:S05]  /*05d0*/  @!P5 PRMT R17, R18, 0x9910, RZ ;  /* 0x000099101211d816 */ /* 0x000fca00000000ff */
[----:B------:R-:W-:-:S04]  /*05e0*/  @!P5 IMAD.IADD R4, R4, 0x1, -R17 ;  /* 0x000000010404d824 */ /* 0x000fc800078e0a11 */
[----:B------:R-:W-:Y:S01]  /*05f0*/  @!P4 IMAD.IADD R4, R4, 0x1, -R13 ;  /* 0x000000010404c824 */ /* 0x000fe200078e0a0d */
[----:B------:R-:W-:-:S04]  /*0600*/  @!P3 PRMT R12, R12, 0x9910, RZ ;  /* 0x000099100c0cb816 */ /* 0x000fc800000000ff */
[----:B------:R-:W-:-:S05]  /*0610*/  @!P3 MOV R13, R12 ;  /* 0x0000000c000db202 */ /* 0x000fca0000000f00 */
[----:B------:R-:W-:Y:S01]  /*0620*/  @!P3 IMAD.IADD R4, R4, 0x1, -R13 ;  /* 0x000000010404b824 */ /* 0x000fe200078e0a0d */
[----:B------:R-:W-:Y:S02]  /*0630*/  ISETP.NE.AND P3, PT, R9, RZ, PT ;  /* 0x000000ff0900720c */ /* 0x000fe40003f65270 */
[----:B--2---:R-:W-:Y:S02]  /*0640*/  @!P2 PRMT R14, R14, 0x9910, RZ ;  /* 0x000099100e0ea816 */ /* 0x004fe400000000ff */
[----:B----4-:R-:W-:-:S03]  /*0650*/  @!P1 PRMT R20, R20, 0x9910, RZ ;  /* 0x0000991014149816 */ /* 0x010fc600000000ff */
[----:B------:R-:W-:-:S05]  /*0660*/  @!P2 IMAD.MOV.U32 R13, RZ, RZ, R14 ;  /* 0x000000ffff0da224 */ /* 0x000fca00078e000e */
[----:B------:R-:W-:Y:S01]  /*0670*/  @!P2 IADD3 R4, PT, PT, R4, -R13, RZ ;  /* 0x8000000d0404a210 */ /* 0x000fe20007ffe0ff */
[----:B------:R-:W-:Y:S01]  /*0680*/  @!P1 IMAD.MOV.U32 R13, RZ, RZ, R20 ;  /* 0x000000ffff0d9224 */ /* 0x000fe200078e0014 */
[----:B------:R-:W-:-:S03]  /*0690*/  IADD3 R10, P2, PT, R10, 0x20, RZ ;  /* 0x000000200a0a7810 */ /* 0x000fc60007f5e0ff */
[----:B------:R-:W-:Y:S01]  /*06a0*/  @!P1 IMAD.IADD R4, R4, 0x1, -R13 ;  /* 0x0000000104049824 */ /* 0x000fe200078e0a0d */
[----:B------:R-:W-:-:S05]  /*06b0*/  @!P6 PRMT R22, R22, 0x9910, RZ ;  /* 0x000099101616e816 */ /* 0x000fca00000000ff */
[----:B------:R-:W-:Y:S01]  /*06c0*/  @!P6 IMAD.MOV.U32 R13, RZ, RZ, R22 ;  /* 0x000000ffff0de224 */ /* 0x000fe200078e0016 */
[----:B------:R-:W-:-:S03]  /*06d0*/  IADD3.X R11, PT, PT, RZ, R11, RZ, P2, !PT ;  /* 0x0000000bff0b7210 */ /* 0x000fc600017fe4ff */
[----:B------:R-:W-:Y:S01]  /*06e0*/  @!P6 IMAD.IADD R4, R4, 0x1, -R13 ;  /* 0x000000010404e824 */ /* 0x000fe200078e0a0d */
[----:B------:R-:W-:Y:S06]  /*06f0*/  @P3 BRA `(.L_x_123) ;  /* 0xfffffff800bc3947 */ /* 0x000fec000383ffff */
.L_x_122:
[----:B------:R-:W-:Y:S01]  /*0700*/  IMAD.SHL.U32 R14, R0, 0x20, RZ ;  /* 0x00000020000e7824 */ /* 0x000fe200078e00ff */
[----:B------:R-:W-:Y:S06]  /*0710*/  @!P0 BRA `(.L_x_121) ;  /* 0x00000004007c8947 */ /* 0x000fec0003800000 */
[----:B------:R-:W-:Y:S02]  /*0720*/  ISETP.GE.U32.AND P1, PT, R6, 0x4, PT ;  /* 0x000000040600780c */ /* 0x000fe40003f26070 */
[----:B------:R-:W-:-:S04]  /*0730*/  LOP3.LUT R15, R5, 0x3, RZ, 0xc0, !PT ;  /* 0x00000003050f7812 */ /* 0x000fc800078ec0ff */
[----:B------:R-:W-:-:S07]  /*0740*/  ISETP.NE.AND P0, PT, R15, RZ, PT ;  /* 0x000000ff0f00720c */ /* 0x000fce0003f05270 */
[----:B------:R-:W-:Y:S06]  /*0750*/  @!P1 BRA `(.L_x_124) ;  /* 0x0000000000b49947 */ /* 0x000fec0003800000 */
[----:B------:R-:W0:Y:S01]  /*0760*/  LDC.64 R10, c[0x0][0x390] ;  /* 0x0000e400ff0a7b82 */ /* 0x000e220000000a00 */
[C---:B------:R-:W-:Y:S01]  /*0770*/  IMAD.IADD R13, R14.reuse, 0x1, R7 ;  /* 0x000000010e0d7824 */ /* 0x040fe200078e0207 */
[----:B------:R-:W-:-:S04]  /*0780*/  IADD3 R6, P1, PT, R14, R7, RZ ;  /* 0x000000070e067210 */ /* 0x000fc80007f3e0ff */
[----:B------:R-:W-:Y:S02]  /*0790*/  IADD3.X R12, PT, PT, RZ, RZ, RZ, P1, !PT ;  /* 0x000000ffff0c7210 */ /* 0x000fe40000ffe4ff */
[----:B------:R-:W1:Y:S01]  /*07a0*/  LDC.64 R8, c[0x0][0x390] ;  /* 0x0000e400ff087b82 */ /* 0x000e620000000a00 */
[----:B0-----:R-:W-:-:S05]  /*07b0*/  IMAD.WIDE.U32 R10, R13, 0x4, R10 ;  /* 0x000000040d0a7825 */ /* 0x001fca00078e000a */
[----:B------:R-:W2:Y:S01]  /*07c0*/  LDG.E.CONSTANT R22, desc[UR4][R10.64] ;  /* 0x000000040a167981 */ /* 0x000ea2000c1e9900 */
[----:B-1----:R-:W-:-:S04]  /*07d0*/  LEA R8, P1, R6, R8, 0x2 ;  /* 0x0000000806087211 */ /* 0x002fc800078210ff */
[----:B------:R-:W-:-:S05]  /*07e0*/  LEA.HI.X R9, R6, R9, R12, 0x2, P1 ;  /* 0x0000000906097211 */ /* 0x000fca00008f140c */
[----:B------:R-:W3:Y:S04]  /*07f0*/  LDG.E.CONSTANT R24, desc[UR4][R8.64+0x4] ;  /* 0x0000040408187981 */ /* 0x000ee8000c1e9900 */
[----:B------:R-:W4:Y:S04]  /*0800*/  LDG.E.CONSTANT R20, desc[UR4][R8.64+0x8] ;  /* 0x0000080408147981 */ /* 0x000f28000c1e9900 */
[----:B------:R-:W4:Y:S01]  /*0810*/  LDG.E.CONSTANT R6, desc[UR4][R8.64+0xc] ;  /* 0x00000c0408067981 */ /* 0x000f22000c1e9900 */
[----:B--2---:R-:W-:Y:S02]  /*0820*/  ISETP.GT.U32.AND P1, PT, R22, 0xafff, PT ;  /* 0x0000afff1600780c */ /* 0x004fe40003f24070 */
[----:B---3--:R-:W-:-:S11]  /*0830*/  ISETP.GT.U32.AND P2, PT, R24, 0xafff, PT ;  /* 0x0000afff1800780c */ /* 0x008fd60003f44070 */
[----:B------:R-:W0:Y:S01]  /*0840*/  @!P1 LDC R19, c[0x0][0x3b8] ;  /* 0x0000ee00ff139b82 */ /* 0x000e220000000800 */
[----:B----4-:R-:W-:Y:S02]  /*0850*/  ISETP.GT.U32.AND P3, PT, R20, 0xafff, PT ;  /* 0x0000afff1400780c */ /* 0x010fe40003f64070 */
[----:B------:R-:W-:-:S05]  /*0860*/  ISETP.GT.U32.AND P4, PT, R6, 0xafff, PT ;  /* 0x0000afff0600780c */ /* 0x000fca0003f84070 */
[----:B------:R-:W1:Y:S08]  /*0870*/  @!P1 LDC.64 R16, c[0x0][0x380] ;  /* 0x0000e000ff109b82 */ /* 0x000e700000000a00 */
[----:B------:R-:W2:Y:S08]  /*0880*/  @!P2 LDC R21, c[0x0][0x3b8] ;  /* 0x0000ee00ff15ab82 */ /* 0x000eb00000000800 */
[----:B------:R-:W3:Y:S08]  /*0890*/  @!P2 LDC.64 R12, c[0x0][0x380] ;  /* 0x0000e000ff0cab82 */ /* 0x000ef00000000a00 */
[----:B------:R-:W4:Y:S08]  /*08a0*/  @!P3 LDC R23, c[0x0][0x3b8] ;  /* 0x0000ee00ff17bb82 */ /* 0x000f300000000800 */
[----:B------:R-:W4:Y:S08]  /*08b0*/  @!P4 LDC R18, c[0x0][0x3b8] ;  /* 0x0000ee00ff12cb82 */ /* 0x000f300000000800 */
[----:B------:R-:W4:Y:S01]  /*08c0*/  @!P3 LDC.64 R10, c[0x0][0x380] ;  /* 0x0000e000ff0abb82 */ /* 0x000f220000000a00 */
[----:B0-----:R-:W-:-:S07]  /*08d0*/  @!P1 IMAD R19, R22, R19, R3 ;  /* 0x0000001316139224 */ /* 0x001fce00078e0203 */
[----:B------:R-:W0:Y:S01]  /*08e0*/  @!P4 LDC.64 R8, c[0x0][0x380] ;  /* 0x0000e000ff08cb82 */ /* 0x000e220000000a00 */
[----:B-1----:R-:W-:-:S04]  /*08f0*/  @!P1 IMAD.WIDE R16, R19, 0x2, R16 ;  /* 0x0000000213109825 */ /* 0x002fc800078e0210 */
[----:B--2---:R-:W-:Y:S02]  /*0900*/  @!P2 IMAD R19, R24, R21, R3 ;  /* 0x000000151813a224 */ /* 0x004fe400078e0203 */
[----:B------:R-:W2:Y:S02]  /*0910*/  @!P1 LDG.E.U16.CONSTANT R16, desc[UR4][R16.64] ;  /* 0x0000000410109981 */ /* 0x000ea4000c1e9500 */
[----:B---3--:R-:W-:-:S04]  /*0920*/  @!P2 IMAD.WIDE R12, R19, 0x2, R12 ;  /* 0x00000002130ca825 */ /* 0x008fc800078e020c */
[--C-:B----4-:R-:W-:Y:S02]  /*0930*/  @!P3 IMAD R21, R20, R23, R3.reuse ;  /* 0x000000171415b224 */ /* 0x110fe400078e0203 */
[----:B------:R-:W-:Y:S01]  /*0940*/  @!P4 IMAD R19, R6, R18, R3 ;  /* 0x000000120613c224 */ /* 0x000fe200078e0203 */
[----:B------:R-:W3:Y:S01]  /*0950*/  @!P2 LDG.E.U16.CONSTANT R12, desc[UR4][R12.64] ;  /* 0x000000040c0ca981 */ /* 0x000ee2000c1e9500 */
[----:B------:R-:W-:-:S06]  /*0960*/  @!P3 IMAD.WIDE R10, R21, 0x2, R10 ;  /* 0x00000002150ab825 */ /* 0x000fcc00078e020a */
[----:B------:R-:W4:Y:S01]  /*0970*/  @!P3 LDG.E.U16.CONSTANT R10, desc[UR4][R10.64] ;  /* 0x000000040a0ab981 */ /* 0x000f22000c1e9500 */
[----:B0-----:R-:W-:-:S06]  /*0980*/  @!P4 IMAD.WIDE R8, R19, 0x2, R8 ;  /* 0x000000021308c825 */ /* 0x001fcc00078e0208 */
[----:B------:R-:W4:Y:S01]  /*0990*/  @!P4 LDG.E.U16.CONSTANT R8, desc[UR4][R8.64] ;  /* 0x000000040808c981 */ /* 0x000f22000c1e9500 */
[----:B------:R-:W-:Y:S01]  /*09a0*/  VIADD R7, R7, 0x4 ;  /* 0x0000000407077836 */ /* 0x000fe20000000000 */
[----:B--2---:R-:W-:-:S05]  /*09b0*/  @!P1 PRMT R19, R16, 0x9910, RZ ;  /* 0x0000991010139816 */ /* 0x004fca00000000ff */
[----:B-----5:R-:W-:Y:S01]  /*09c0*/  @!P1 IMAD.IADD R4, R4, 0x1, -R19 ;  /* 0x0000000104049824 */ /* 0x020fe200078e0a13 */
[----:B---3--:R-:W-:-:S05]  /*09d0*/  @!P2 PRMT R17, R12, 0x9910, RZ ;  /* 0x000099100c11a816 */ /* 0x008fca00000000ff */
[----:B------:R-:W-:Y:S01]  /*09e0*/  @!P2 IMAD.IADD R4, R4, 0x1, -R17 ;  /* 0x000000010404a824 */ /* 0x000fe200078e0a11 */
[----:B----4-:R-:W-:-:S04]  /*09f0*/  @!P3 PRMT R13, R10, 0x9910, RZ ;  /* 0x000099100a0db816 */ /* 0x010fc800000000ff */
[----:B------:R-:W-:Y:S02]  /*0a00*/  @!P3 IADD3 R4, PT, PT, R4, -R13, RZ ;  /* 0x8000000d0404b210 */ /* 0x000fe40007ffe0ff */
[----:B------:R-:W-:-:S05]  /*0a10*/  @!P4 PRMT R11, R8, 0x9910, RZ ;  /* 0x00009910080bc816 */ /* 0x000fca00000000ff */
[----:B------:R-:W-:-:S07]  /*0a20*/  @!P4 IMAD.IADD R4, R4, 0x1, -R11 ;  /* 0x000000010404c824 */ /* 0x000fce00078e0a0b */
.L_x_124:
[----:B------:R-:W-:Y:S05]  /*0a30*/  @!P0 BRA `(.L_x_121) ;  /* 0x0000000000b48947 */ /* 0x000fea0003800000 */
[----:B------:R-:W-:Y:S02]  /*0a40*/  ISETP.NE.AND P0, PT, R15, 0x1, PT ;  /* 0x000000010f00780c */ /* 0x000fe40003f05270 */
[----:B------:R-:W-:-:S04]  /*0a50*/  LOP3.LUT R5, R5, 0x1, RZ, 0xc0, !PT ;  /* 0x0000000105057812 */ /* 0x000fc800078ec0ff */
[----:B------:R-:W-:-:S07]  /*0a60*/  ISETP.NE.U32.AND P2, PT, R5, 0x1, PT ;  /* 0x000000010500780c */ /* 0x000fce0003f45070 */
[----:B------:R-:W-:Y:S06]  /*0a70*/  @!P0 BRA `(.L_x_125) ;  /* 0x0000000000708947 */ /* 0x000fec0003800000 */
[----:B------:R-:W0:Y:S01]  /*0a80*/  LDC.64 R8, c[0x0][0x390] ;  /* 0x0000e400ff087b82 */ /* 0x000e220000000a00 */
[CC--:B------:R-:W-:Y:S02]  /*0a90*/  IADD3 R13, PT, PT, R14.reuse, R7.reuse, RZ ;  /* 0x000000070e0d7210 */ /* 0x0c0fe40007ffe0ff */
[----:B------:R-:W-:-:S05]  /*0aa0*/  IADD3 R5, P0, PT, R14, R7, RZ ;  /* 0x000000070e057210 */ /* 0x000fca0007f1e0ff */
[----:B------:R-:W1:Y:S01]  /*0ab0*/  LDC.64 R16, c[0x0][0x390] ;  /* 0x0000e400ff107b82 */ /* 0x000e620000000a00 */
[----:B------:R-:W-:Y:S02]  /*0ac0*/  IMAD.X R6, RZ, RZ, RZ, P0 ;  /* 0x000000ffff067224 */ /* 0x000fe400000e06ff */
[----:B0-----:R-:W-:-:S06]  /*0ad0*/  IMAD.WIDE.U32 R12, R13, 0x4, R8 ;  /* 0x000000040d0c7825 */ /* 0x001fcc00078e0008 */
[----:B------:R-:W2:Y:S01]  /*0ae0*/  LDG.E.CONSTANT R12, desc[UR4][R12.64] ;  /* 0x000000040c0c7981 */ /* 0x000ea2000c1e9900 */
[----:B-1----:R-:W-:-:S04]  /*0af0*/  LEA R16, P0, R5, R16, 0x2 ;  /* 0x0000001005107211 */ /* 0x002fc800078010ff */
[----:B------:R-:W-:-:S05]  /*0b00*/  LEA.HI.X R17, R5, R17, R6, 0x2, P0 ;  /* 0x0000001105117211 */ /* 0x000fca00000f1406 */
[----:B------:R-:W3:Y:S01]  /*0b10*/  LDG.E.CONSTANT R16, desc[UR4][R16.64+0x4] ;  /* 0x0000040410107981 */ /* 0x000ee2000c1e9900 */
[----:B--2---:R-:W-:Y:S02]  /*0b20*/  ISETP.GT.U32.AND P0, PT, R12, 0xafff, PT ;  /* 0x0000afff0c00780c */ /* 0x004fe40003f04070 */
        /* <DEDUP_REMOVED lines=10> */
[----:B------:R-:W2:Y:S01]  /*0bd0*/  @!P1 LDG.E.U16.CONSTANT R8, desc[UR4][R8.64] ;  /* 0x0000000408089981 */ /* 0x000ea2000c1e9500 */
[----:B------:R-:W-:Y:S01]  /*0be0*/  VIADD R7, R7, 0x2 ;  /* 0x0000000207077836 */ /* 0x000fe20000000000 */
[----:B----4-:R-:W-:-:S05]  /*0bf0*/  @!P0 PRMT R5, R10, 0x9910, RZ ;  /* 0x000099100a058816 */ /* 0x010fca00000000ff */
[----:B-----5:R-:W-:Y:S01]  /*0c00*/  @!P0 IMAD.IADD R4, R4, 0x1, -R5 ;  /* 0x0000000104048824 */ /* 0x020fe200078e0a05 */
[----:B--2---:R-:W-:-:S04]  /*0c10*/  @!P1 PRMT R6, R8, 0x9910, RZ ;  /* 0x0000991008069816 */ /* 0x004fc800000000ff */
[----:B------:R-:W-:-:S05]  /*0c20*/  @!P1 MOV R5, R6 ;  /* 0x0000000600059202 */ /* 0x000fca0000000f00 */
[----:B------:R-:W-:-:S07]  /*0c30*/  @!P1 IMAD.IADD R4, R4, 0x1, -R5 ;  /* 0x0000000104049824 */ /* 0x000fce00078e0a05 */
.L_x_125:
[----:B------:R-:W-:Y:S05]  /*0c40*/  @P2 BRA `(.L_x_121) ;  /* 0x0000000000302947 */ /* 0x000fea0003800000 */
[----:B------:R-:W0:Y:S01]  /*0c50*/  LDC.64 R8, c[0x0][0x390] ;  /* 0x0000e400ff087b82 */ /* 0x000e220000000a00 */
[----:B------:R-:W-:-:S05]  /*0c60*/  IADD3 R7, PT, PT, R14, R7, RZ ;  /* 0x000000070e077210 */ /* 0x000fca0007ffe0ff */
[----:B0-----:R-:W-:-:S06]  /*0c70*/  IMAD.WIDE.U32 R6, R7, 0x4, R8 ;  /* 0x0000000407067825 */ /* 0x001fcc00078e0008 */
[----:B------:R-:W2:Y:S02]  /*0c80*/  LDG.E.CONSTANT R6, desc[UR4][R6.64] ;  /* 0x0000000406067981 */ /* 0x000ea4000c1e9900 */
[----:B--2---:R-:W-:-:S13]  /*0c90*/  ISETP.GT.U32.AND P0, PT, R6, 0xafff, PT ;  /* 0x0000afff0600780c */ /* 0x004fda0003f04070 */
[----:B------:R-:W0:Y:S08]  /*0ca0*/  @!P0 LDC R5, c[0x0][0x3b8] ;  /* 0x0000ee00ff058b82 */ /* 0x000e300000000800 */
[----:B------:R-:W1:Y:S01]  /*0cb0*/  @!P0 LDC.64 R8, c[0x0][0x380] ;  /* 0x0000e000ff088b82 */ /* 0x000e620000000a00 */
[----:B0-----:R-:W-:-:S04]  /*0cc0*/  @!P0 IMAD R5, R6, R5, R3 ;  /* 0x0000000506058224 */ /* 0x001fc800078e0203 */
[----:B-1----:R-:W-:-:S06]  /*0cd0*/  @!P0 IMAD.WIDE R8, R5, 0x2, R8 ;  /* 0x0000000205088825 */ /* 0x002fcc00078e0208 */
[----:B------:R-:W2:Y:S02]  /*0ce0*/  @!P0 LDG.E.U16.CONSTANT R8, desc[UR4][R8.64] ;  /* 0x0000000408088981 */ /* 0x000ea4000c1e9500 */
[----:B--2---:R-:W-:-:S05]  /*0cf0*/  @!P0 PRMT R5, R8, 0x9910, RZ ;  /* 0x0000991008058816 */ /* 0x004fca00000000ff */
[----:B-----5:R-:W-:-:S07]  /*0d00*/  @!P0 IMAD.IADD R4, R4, 0x1, -R5 ;  /* 0x0000000104048824 */ /* 0x020fce00078e0a05 */
.L_x_121:
[----:B------:R-:W0:Y:S02]  /*0d10*/  LDC.64 R6, c[0x0][0x398] ;  /* 0x0000e600ff067b82 */ /* 0x000e240000000a00 */
[----:B0-----:R-:W-:-:S05]  /*0d20*/  IMAD.WIDE.U32 R6, R0, 0x4, R6 ;  /* 0x0000000400067825 */ /* 0x001fca00078e0006 */
[----:B------:R-:W2:Y:S02]  /*0d30*/  LDG.E.CONSTANT R5, desc[UR4][R6.64] ;  /* 0x0000000406057981 */ /* 0x000ea4000c1e9900 */
[----:B--2---:R-:W-:-:S13]  /*0d40*/  ISETP.GE.AND P0, PT, R5, 0x1, PT ;  /* 0x000000010500780c */ /* 0x004fda0003f06270 */
[----:B------:R-:W-:Y:S05]  /*0d50*/  @!P0 BRA `(.L_x_126) ;  /* 0x0000000800f88947 */ /* 0x000fea0003800000 */
[C---:B------:R-:W-:Y:S01]  /*0d60*/  ISETP.GE.U32.AND P1, PT, R5.reuse, 0x8, PT ;  /* 0x000000080500780c */ /* 0x040fe20003f26070 */
[----:B------:R-:W-:Y:S01]  /*0d70*/  IMAD.MOV.U32 R7, RZ, RZ, RZ ;  /* 0x000000ffff077224 */ /* 0x000fe200078e00ff */
[----:B------:R-:W-:-:S04]  /*0d80*/  LOP3.LUT R6, R5, 0x7, RZ, 0xc0, !PT ;  /* 0x0000000705067812 */ /* 0x000fc800078ec0ff */
[----:B------:R-:W-:-:S07]  /*0d90*/  ISETP.NE.AND P0, PT, R6, RZ, PT ;  /* 0x000000ff0600720c */ /* 0x000fce0003f05270 */
[----:B------:R-:W-:Y:S06]  /*0da0*/  @!P1 BRA `(.L_x_127) ;  /* 0x00000004005c9947 */ /* 0x000fec0003800000 */
[----:B------:R-:W0:Y:S01]  /*0db0*/  LDC.64 R10, c[0x0][0x388] ;  /* 0x0000e200ff0a7b82 */ /* 0x000e220000000a00 */
[----:B------:R-:W-:-:S04]  /*0dc0*/  LOP3.LUT R7, R5, 0x7ffffff8, RZ, 0xc0, !PT ;  /* 0x7ffffff805077812 */ /* 0x000fc800078ec0ff */
[----:B------:R-:W-:Y:S01]  /*0dd0*/  IADD3 R9, PT, PT, -R7, RZ, RZ ;  /* 0x000000ff07097210 */ /* 0x000fe20007ffe1ff */
[----:B0-----:R-:W-:-:S03]  /*0de0*/  IMAD.WIDE.U32 R10, R0, 0x80, R10 ;  /* 0x00000080000a7825 */ /* 0x001fc600078e000a */
[----:B------:R-:W-:-:S05]  /*0df0*/  IADD3 R10, P1, PT, R10, 0x10, RZ ;  /* 0x000000100a0a7810 */ /* 0x000fca0007f3e0ff */
[----:B------:R-:W-:-:S08]  /*0e00*/  IMAD.X R11, RZ, RZ, R11, P1 ;  /* 0x000000ffff0b7224 */ /* 0x000fd000008e060b */
.L_x_128:
        /* <DEDUP_REMOVED lines=32> */
[----:B-----5:R-:W-:Y:S01]  /*1010*/  @!P1 IMAD.IADD R4, R4, 0x1, R13 ;  /* 0x0000000104049824 */ /* 0x020fe200078e020d */
[----:B------:R-:W-:Y:S02]  /*1020*/  ISETP.GT.U32.AND P1, PT, R25, 0xafff, PT ;  /* 0x0000afff1900780c */ /* 0x000fe40003f24070 */
[----:B--2---:R-:W-:-:S04]  /*1030*/  @!P6 PRMT R21, R12, 0x9910, RZ ;  /* 0x000099100c15e816 */ /* 0x004fc800000000ff */
[----:B------:R-:W1:Y:S01]  /*1040*/  @!P3 LDC.64 R12, c[0x0][0x380] ;  /* 0x0000e000ff0cbb82 */ /* 0x000e620000000a00 */
[----:B------:R-:W-:Y:S01]  /*1050*/  @!P6 IADD3 R4, PT, PT, R4, R21, RZ ;  /* 0x000000150404e210 */ /* 0x000fe20007ffe0ff */
[----:B---3--:R-:W-:Y:S01]  /*1060*/  @!P5 IMAD R21, R8, R20, R3 ;  /* 0x000000140815d224 */ /* 0x008fe200078e0203 */
[----:B------:R-:W-:-:S05]  /*1070*/  ISETP.GT.U32.AND P6, PT, R26, 0xafff, PT ;  /* 0x0000afff1a00780c */ /* 0x000fca0003fc4070 */
        /* <DEDUP_REMOVED lines=21> */
[----:B------:R-:W-:Y:S02]  /*11d0*/  IADD3 R9, PT, PT, R9, 0x8, RZ ;  /* 0x0000000809097810 */ /* 0x000fe40007ffe0ff */
[----:B---3--:R-:W-:Y:S02]  /*11e0*/  @!P4 PRMT R13, R16, 0x9910, RZ ;  /* 0x00009910100dc816 */ /* 0x008fe400000000ff */
[----:B------:R-:W-:-:S05]  /*11f0*/  @!P5 PRMT R17, R18, 0x9910, RZ ;  /* 0x000099101211d816 */ /* 0x000fca00000000ff */
[----:B------:R-:W-:-:S04]  /*1200*/  @!P5 IMAD.IADD R4, R4, 0x1, R17 ;  /* 0x000000010404d824 */ /* 0x000fc800078e0211 */
[----:B------:R-:W-:Y:S01]  /*1210*/  @!P4 IMAD.IADD R4, R4, 0x1, R13 ;  /* 0x000000010404c824 */ /* 0x000fe200078e020d */
[----:B------:R-:W-:-:S04]  /*1220*/  @!P3 PRMT R12, R12, 0x9910, RZ ;  /* 0x000099100c0cb816 */ /* 0x000fc800000000ff */
[----:B------:R-:W-:-:S05]  /*1230*/  @!P3 MOV R13, R12 ;  /* 0x0000000c000db202 */ /* 0x000fca0000000f00 */
[----:B------:R-:W-:Y:S01]  /*1240*/  @!P3 IMAD.IADD R4, R4, 0x1, R13 ;  /* 0x000000010404b824 */ /* 0x000fe200078e020d */
[----:B------:R-:W-:Y:S02]  /*1250*/  ISETP.NE.AND P3, PT, R9, RZ, PT ;  /* 0x000000ff0900720c */ /* 0x000fe40003f65270 */
[----:B--2---:R-:W-:Y:S02]  /*1260*/  @!P2 PRMT R14, R14, 0x9910, RZ ;  /* 0x000099100e0ea816 */ /* 0x004fe400000000ff */
[----:B----4-:R-:W-:-:S03]  /*1270*/  @!P1 PRMT R20, R20, 0x9910, RZ ;  /* 0x0000991014149816 */ /* 0x010fc600000000ff */
[----:B------:R-:W-:-:S04]  /*1280*/  @!P2 IMAD.MOV.U32 R13, RZ, RZ, R14 ;  /* 0x000000ffff0da224 */ /* 0x000fc800078e000e */
[----:B------:R-:W-:Y:S02]  /*1290*/  @!P2 IMAD.IADD R4, R4, 0x1, R13 ;  /* 0x000000010404a824 */ /* 0x000fe400078e020d */
[----:B------:R-:W-:Y:S01]  /*12a0*/  @!P1 IMAD.MOV.U32 R13, RZ, RZ, R20 ;  /* 0x000000ffff0d9224 */ /* 0x000fe200078e0014 */
[----:B------:R-:W-:Y:S02]  /*12b0*/  IADD3 R10, P2, PT, R10, 0x20, RZ ;  /* 0x000000200a0a7810 */ /* 0x000fe40007f5e0ff */
[----:B------:R-:W-:Y:S02]  /*12c0*/  @!P6 PRMT R22, R22, 0x9910, RZ ;  /* 0x000099101616e816 */ /* 0x000fe400000000ff */
[----:B------:R-:W-:-:S03]  /*12d0*/  @!P1 IADD3 R4, PT, PT, R4, R13, RZ ;  /* 0x0000000d04049210 */ /* 0x000fc60007ffe0ff */
[----:B------:R-:W-:Y:S02]  /*12e0*/  @!P6 IMAD.MOV.U32 R13, RZ, RZ, R22 ;  /* 0x000000ffff0de224 */ /* 0x000fe400078e0016 */
[----:B------:R-:W-:-:S03]  /*12f0*/  IMAD.X R11, RZ, RZ, R11, P2 ;  /* 0x000000ffff0b7224 */ /* 0x000fc600010e060b */
[----:B------:R-:W-:Y:S01]  /*1300*/  @!P6 IADD3 R4, PT, PT, R4, R13, RZ ;  /* 0x0000000d0404e210 */ /* 0x000fe20007ffe0ff */
[----:B------:R-:W-:Y:S06]  /*1310*/  @P3 BRA `(.L_x_128) ;  /* 0xfffffff800bc3947 */ /* 0x000fec000383ffff */
.L_x_127:
        /* <DEDUP_REMOVED lines=44> */
[----:B-----5:R-:W-:Y:S01]  /*15e0*/  @!P1 IMAD.IADD R4, R4, 0x1, R19 ;  /* 0x0000000104049824 */ /* 0x020fe200078e0213 */
[----:B---3--:R-:W-:-:S05]  /*15f0*/  @!P2 PRMT R15, R12, 0x9910, RZ ;  /* 0x000099100c0fa816 */ /* 0x008fca00000000ff */
[----:B------:R-:W-:Y:S01]  /*1600*/  @!P2 IMAD.IADD R4, R4, 0x1, R15 ;  /* 0x000000010404a824 */ /* 0x000fe200078e020f */
[----:B----4-:R-:W-:-:S04]  /*1610*/  @!P3 PRMT R13, R8, 0x9910, RZ ;  /* 0x00009910080db816 */ /* 0x010fc800000000ff */
[----:B------:R-:W-:Y:S02]  /*1620*/  @!P3 IADD3 R4, PT, PT, R4, R13, RZ ;  /* 0x0000000d0404b210 */ /* 0x000fe40007ffe0ff */
[----:B------:R-:W-:-:S05]  /*1630*/  @!P4 PRMT R9, R10, 0x9910, RZ ;  /* 0x000099100a09c816 */ /* 0x000fca00000000ff */
[----:B------:R-:W-:-:S07]  /*1640*/  @!P4 IMAD.IADD R4, R4, 0x1, R9 ;  /* 0x000000010404c824 */ /* 0x000fce00078e0209 */
.L_x_129:
        /* <DEDUP_REMOVED lines=29> */
[----:B-----5:R-:W-:Y:S01]  /*1820*/  @!P0 IMAD.IADD R4, R4, 0x1, R5 ;  /* 0x0000000104048824 */ /* 0x020fe200078e0205 */
[----:B--2---:R-:W-:-:S04]  /*1830*/  @!P1 PRMT R6, R8, 0x9910, RZ ;  /* 0x0000991008069816 */ /* 0x004fc800000000ff */
[----:B------:R-:W-:-:S05]  /*1840*/  @!P1 MOV R5, R6 ;  /* 0x0000000600059202 */ /* 0x000fca0000000f00 */
[----:B------:R-:W-:-:S07]  /*1850*/  @!P1 IMAD.IADD R4, R4, 0x1, R5 ;  /* 0x0000000104049824 */ /* 0x000fce00078e0205 */
.L_x_130:
[----:B------:R-:W-:Y:S05]  /*1860*/  @P2 BRA `(.L_x_126) ;  /* 0x0000000000342947 */ /* 0x000fea0003800000 */
[----:B------:R-:W0:Y:S01]  /*1870*/  LDC.64 R8, c[0x0][0x388] ;  /* 0x0000e200ff087b82 */ /* 0x000e220000000a00 */
[----:B------:R-:W-:-:S05]  /*1880*/  IADD3 R7, PT, PT, R0, R7, RZ ;  /* 0x0000000700077210 */ /* 0x000fca0007ffe0ff */
[----:B0-----:R-:W-:-:S05]  /*1890*/  IMAD.WIDE.U32 R6, R7, 0x4, R8 ;  /* 0x0000000407067825 */ /* 0x001fca00078e0008 */
        /* <DEDUP_REMOVED lines=9> */
[----:B-----5:R-:W-:-:S07]  /*1930*/  IMAD.IADD R4, R4, 0x1, R3 ;  /* 0x0000000104047824 */ /* 0x020fce00078e0203 */
.L_x_126:
[----:B------:R-:W0:Y:S02]  /*1940*/  LDC.64 R6, c[0x0][0x3b0] ;  /* 0x0000ec00ff067b82 */ /* 0x000e240000000a00 */
[----:B0-----:R-:W-:-:S05]  /*1950*/  IMAD.WIDE R2, R2, 0x4, R6 ;  /* 0x0000000402027825 */ /* 0x001fca00078e0206 */
[----:B-----5:R-:W-:Y:S01]  /*1960*/  STG.E desc[UR4][R2.64], R4 ;  /* 0x0000000402007986 */ /* 0x020fe2000c101904 */
[----:B------:R-:W-:Y:S05]  /*1970*/  EXIT ;  /* 0x000000000000794d */ /* 0x000fea0003800000 */
.L_x_131:
        /* <DEDUP_REMOVED lines=16> */
.L_x_183:


//--------------------- .text._Z27feature_transform_optimizedPKsS0_PKiPKjPiiii --------------------------
	.section	.text._Z27feature_transform_optimizedPKsS0_PKiPKjPiiii,"ax",@progbits
	.align	128
        .global         _Z27feature_transform_optimizedPKsS0_PKiPKjPiiii
        .type           _Z27feature_transform_optimizedPKsS0_PKiPKjPiiii,@function
        .size           _Z27feature_transform_optimizedPKsS0_PKiPKjPiiii,(.L_x_184 - _Z27feature_transform_optimizedPKsS0_PKiPKjPiiii)
        .other          _Z27feature_transform_optimizedPKsS0_PKiPKjPiiii,@"STO_CUDA_ENTRY STV_DEFAULT"
_Z27feature_transform_optimizedPKsS0_PKiPKjPiiii:
.text._Z27feature_transform_optimizedPKsS0_PKiPKjPiiii:
[----:B------:R-:W-:Y:S01]  /*0000*/  LDC R1, c[0x0][0x37c] ;  /* 0x0000df00ff017b82 */ /* 0x000fe20000000800 */
[----:B------:R-:W0:Y:S01]  /*0010*/  S2R R0, SR_CTAID.Y ;  /* 0x0000000000007919 */ /* 0x000e220000002600 */
[----:B------:R-:W0:Y:S02]  /*0020*/  LDCU UR4, c[0x0][0x3ac] ;  /* 0x00007580ff0477ac */ /* 0x000e240008000800 */
[----:B0-----:R-:W-:-:S13]  /*0030*/  ISETP.GE.AND P0, PT, R0, UR4, PT ;  /* 0x0000000400007c0c */ /* 0x001fda000bf06270 */
[----:B------:R-:W-:Y:S05]  /*0040*/  @P0 EXIT ;  /* 0x000000000000094d */ /* 0x000fea0003800000 */
[----:B------:R-:W0:Y:S01]  /*0050*/  LDC.64 R2, c[0x0][0x398] ;  /* 0x0000e600ff027b82 */ /* 0x000e220000000a00 */
[----:B------:R-:W1:Y:S01]  /*0060*/  LDCU.64 UR6, c[0x0][0x358] ;  /* 0x00006b00ff0677ac */ /* 0x000e620008000a00 */
[----:B------:R-:W2:Y:S01]  /*0070*/  S2R R11, SR_TID.X ;  /* 0x00000000000b7919 */ /* 0x000ea20000002100 */
[----:B------:R-:W3:Y:S01]  /*0080*/  S2R R8, SR_CTAID.X ;  /* 0x0000000000087919 */ /* 0x000ee20000002500 */
[----:B------:R-:W4:Y:S01]  /*0090*/  LDCU UR4, c[0x0][0x360] ;  /* 0x00006c00ff0477ac */ /* 0x000f220008000800 */
[----:B------:R-:W0:Y:S02]  /*00a0*/  LDCU.64 UR8, c[0x0][0x390] ;  /* 0x00007200ff0877ac */ /* 0x000e240008000a00 */
[----:B0-----:R-:W-:-:S06]  /*00b0*/  IMAD.WIDE.U32 R2, R0, 0x4, R2 ;  /* 0x0000000400027825 */ /* 0x001fcc00078e0002 */
[----:B-1----:R-:W2:Y:S01]  /*00c0*/  LDG.E.CONSTANT R2, desc[UR6][R2.64] ;  /* 0x0000000602027981 */ /* 0x002ea2000c1e9900 */
[----:B------:R-:W-:Y:S01]  /*00d0*/  BSSY.RECONVERGENT B0, `(.L_x_132) ;  /* 0x0000014000007945 */ /* 0x000fe20003800200 */
[----:B--2---:R-:W-:-:S13]  /*00e0*/  ISETP.GE.AND P0, PT, R11, R2, PT ;  /* 0x000000020b00720c */ /* 0x004fda0003f06270 */
[----:B---34-:R-:W-:Y:S05]  /*00f0*/  @P0 BRA `(.L_x_133) ;  /* 0x0000000000440947 */ /* 0x018fea0003800000 */
[----:B------:R-:W0:Y:S01]  /*0100*/  S2R R6, SR_CgaCtaId ;  /* 0x0000000000067919 */ /* 0x000e220000008800 */
[----:B------:R-:W1:Y:S01]  /*0110*/  LDCU UR5, c[0x0][0x3b0] ;  /* 0x00007600ff0577ac */ /* 0x000e620008000800 */
[----:B------:R-:W-:Y:S01]  /*0120*/  MOV R3, 0x400 ;  /* 0x0000040000037802 */ /* 0x000fe20000000f00 */
[----:B------:R-:W-:-:S03]  /*0130*/  IMAD.MOV.U32 R7, RZ, RZ, R11 ;  /* 0x000000ffff077224 */ /* 0x000fc600078e000b */
[----:B0-----:R-:W-:Y:S01]  /*0140*/  LEA R6, R6, R3, 0x18 ;  /* 0x0000000306067211 */ /* 0x001fe200078ec0ff */
[----:B-1----:R-:W-:-:S07]  /*0150*/  IMAD R3, R0, UR5, RZ ;  /* 0x0000000500037c24 */ /* 0x002fce000f8e02ff */
.L_x_134:
[----:B0-----:R-:W-:Y:S02]  /*0160*/  SHF.R.S32.HI R4, RZ, 0x1f, R7 ;  /* 0x0000001fff047819 */ /* 0x001fe40000011407 */
[----:B------:R-:W-:-:S04]  /*0170*/  IADD3 R5, P0, PT, R3, R7, RZ ;  /* 0x0000000703057210 */ /* 0x000fc80007f1e0ff */
[----:B------:R-:W-:Y:S02]  /*0180*/  LEA.HI.X.SX32 R10, R3, R4, 0x1, P0 ;  /* 0x00000004030a7211 */ /* 0x000fe400000f0eff */
[----:B------:R-:W-:-:S04]  /*0190*/  LEA R4, P0, R5, UR8, 0x2 ;  /* 0x0000000805047c11 */ /* 0x000fc8000f8010ff */
[----:B------:R-:W-:-:S05]  /*01a0*/  LEA.HI.X R5, R5, UR9, R10, 0x2, P0 ;  /* 0x0000000905057c11 */ /* 0x000fca00080f140a */
[----:B------:R-:W2:Y:S01]  /*01b0*/  LDG.E.CONSTANT R4, desc[UR6][R4.64] ;  /* 0x0000000604047981 */ /* 0x000ea2000c1e9900 */
[C---:B------:R-:W-:Y:S02]  /*01c0*/  IMAD R9, R7.reuse, 0x4, R6 ;  /* 0x0000000407097824 */ /* 0x040fe400078e0206 */
[----:B------:R-:W-:-:S05]  /*01d0*/  VIADD R7, R7, UR4 ;  /* 0x0000000407077c36 */ /* 0x000fca0008000000 */
[----:B------:R-:W-:Y:S01]  /*01e0*/  ISETP.GE.AND P0, PT, R7, R2, PT ;  /* 0x000000020700720c */ /* 0x000fe20003f06270 */
[----:B--2---:R0:W-:-:S12]  /*01f0*/  STS [R9], R4 ;  /* 0x0000000409007388 */ /* 0x0041d80000000800 */
[----:B------:R-:W-:Y:S05]  /*0200*/  @!P0 BRA `(.L_x_134) ;  /* 0xfffffffc00d48947 */ /* 0x000fea000383ffff */
.L_x_133:
[----:B------:R-:W-:Y:S05]  /*0210*/  BSYNC.RECONVERGENT B0 ;  /* 0x0000000000007941 */ /* 0x000fea0003800200 */
.L_x_132:
[----:B------:R-:W1:Y:S01]  /*0220*/  LDCU UR5, c[0x0][0x3a8] ;  /* 0x00007500ff0577ac */ /* 0x000e620008000800 */
[----:B------:R-:W-:Y:S01]  /*0230*/  IMAD R3, R8, UR4, R11 ;  /* 0x0000000408037c24 */ /* 0x000fe2000f8e020b */
[----:B------:R-:W-:Y:S04]  /*0240*/  BAR.SYNC.DEFER_BLOCKING 0x0 ;  /* 0x0000000000007b1d */ /* 0x000fe80000010000 */
[----:B-1----:R-:W-:-:S13]  /*0250*/  ISETP.GE.AND P0, PT, R3, UR5, PT ;  /* 0x0000000503007c0c */ /* 0x002fda000bf06270 */
[----:B------:R-:W-:Y:S05]  /*0260*/  @P0 EXIT ;  /* 0x000000000000094d */ /* 0x000fea0003800000 */
[----:B------:R-:W1:Y:S02]  /*0270*/  LDC.64 R6, c[0x0][0x388] ;  /* 0x0000e200ff067b82 */ /* 0x000e640000000a00 */
[----:B-1----:R-:W-:-:S06]  /*0280*/  IMAD.WIDE R6, R3, 0x2, R6 ;  /* 0x0000000203067825 */ /* 0x002fcc00078e0206 */
[----:B------:R-:W0:Y:S01]  /*0290*/  LDG.E.U16.CONSTANT R6, desc[UR6][R6.64] ;  /* 0x0000000606067981 */ /* 0x000e22000c1e9500 */
[----:B------:R-:W-:Y:S02]  /*02a0*/  ISETP.GE.AND P0, PT, R2, 0x1, PT ;  /* 0x000000010200780c */ /* 0x000fe40003f06270 */
[----:B0-----:R-:W-:-:S11]  /*02b0*/  PRMT R4, R6, 0x9910, RZ ;  /* 0x0000991006047816 */ /* 0x001fd600000000ff */
[----:B------:R-:W-:Y:S05]  /*02c0*/  @!P0 BRA `(.L_x_135) ;  /* 0x0000000800b48947 */ /* 0x000fea0003800000 */
[C---:B------:R-:W-:Y:S01]  /*02d0*/  ISETP.GE.U32.AND P1, PT, R2.reuse, 0x8, PT ;  /* 0x000000080200780c */ /* 0x040fe20003f26070 */
[----:B------:R-:W-:Y:S01]  /*02e0*/  IMAD.MOV.U32 R6, RZ, RZ, RZ ;  /* 0x000000ffff067224 */ /* 0x000fe200078e00ff */
[----:B------:R-:W-:-:S04]  /*02f0*/  LOP3.LUT R5, R2, 0x7, RZ, 0xc0, !PT ;  /* 0x0000000702057812 */ /* 0x000fc800078ec0ff */
[----:B------:R-:W-:-:S07]  /*0300*/  ISETP.NE.AND P0, PT, R5, RZ, PT ;  /* 0x000000ff0500720c */ /* 0x000fce0003f05270 */
[----:B------:R-:W-:Y:S06]  /*0310*/  @!P1 BRA `(.L_x_136) ;  /* 0x0000000400409947 */ /* 0x000fec0003800000 */
[----:B------:R-:W0:Y:S01]  /*0320*/  S2UR UR5, SR_CgaCtaId ;  /* 0x00000000000579c3 */ /* 0x000e220000008800 */
[----:B------:R-:W-:Y:S01]  /*0330*/  LOP3.LUT R6, R2, 0x7ffffff8, RZ, 0xc0, !PT ;  /* 0x7ffffff802067812 */ /* 0x000fe200078ec0ff */
[----:B------:R-:W-:-:S04]  /*0340*/  UMOV UR4, 0x400 ;  /* 0x0000040000047882 */ /* 0x000fc80000000000 */
[----:B------:R-:W-:Y:S01]  /*0350*/  IMAD.MOV R7, RZ, RZ, -R6 ;  /* 0x000000ffff077224 */ /* 0x000fe200078e0a06 */
[----:B0-----:R-:W-:-:S04]  /*0360*/  ULEA UR4, UR5, UR4, 0x18 ;  /* 0x0000000405047291 */ /* 0x001fc8000f8ec0ff */
[----:B------:R-:W-:-:S12]  /*0370*/  UIADD3 UR4, UPT, UPT, UR4, 0x10, URZ ;  /* 0x0000001004047890 */ /* 0x000fd8000fffe0ff */
.L_x_137:
[----:B------:R-:W0:Y:S02]  /*0380*/  LDS.128 R8, [UR4+-0x10] ;  /* 0xfffff004ff087984 */ /* 0x000e240008000c00 */
[----:B0-----:R-:W-:Y:S02]  /*0390*/  ISETP.GT.U32.AND P1, PT, R8, 0xafff, PT ;  /* 0x0000afff0800780c */ /* 0x001fe40003f24070 */
[----:B------:R-:W-:-:S11]  /*03a0*/  ISETP.GT.U32.AND P6, PT, R9, 0xafff, PT ;  /* 0x0000afff0900780c */ /* 0x000fd60003fc4070 */
        /* <DEDUP_REMOVED lines=8> */
[----:B---3--:R-:W-:Y:S02]  /*0430*/  @!P6 IMAD.WIDE R8, R9, 0x2, R12 ;  /* 0x000000020908e825 */ /* 0x008fe400078e020c */
[----:B------:R-:W0:Y:S04]  /*0440*/  LDS.128 R12, [UR4] ;  /* 0x00000004ff0c7984 */ /* 0x000e280008000c00 */
[----:B------:R-:W2:Y:S01]  /*0450*/  @!P6 LDG.E.U16.CONSTANT R8, desc[UR6][R8.64] ;  /* 0x000000060808e981 */ /* 0x000ea2000c1e9500 */
[----:B------:R-:W-:Y:S02]  /*0460*/  ISETP.GT.U32.AND P5, PT, R10, 0xafff, PT ;  /* 0x0000afff0a00780c */ /* 0x000fe40003fa4070 */
[----:B------:R-:W-:-:S11]  /*0470*/  ISETP.GT.U32.AND P4, PT, R11, 0xafff, PT ;  /* 0x0000afff0b00780c */ /* 0x000fd60003f84070 */
[----:B------:R-:W1:Y:S08]  /*0480*/  @!P5 LDC R19, c[0x0][0x3a8] ;  /* 0x0000ea00ff13db82 */ /* 0x000e700000000800 */
[----:B------:R-:W3:Y:S08]  /*0490*/  @!P5 LDC.64 R28, c[0x0][0x380] ;  /* 0x0000e000ff1cdb82 */ /* 0x000ef00000000a00 */
[----:B------:R-:W5:Y:S01]  /*04a0*/  @!P4 LDC R26, c[0x0][0x3a8] ;  /* 0x0000ea00ff1acb82 */ /* 0x000f620000000800 */
[----:B0-----:R-:W-:-:S02]  /*04b0*/  ISETP.GT.U32.AND P3, PT, R12, 0xafff, PT ;  /* 0x0000afff0c00780c */ /* 0x001fc40003f64070 */
[----:B------:R-:W-:-:S05]  /*04c0*/  ISETP.GT.U32.AND P2, PT, R13, 0xafff, PT ;  /* 0x0000afff0d00780c */ /* 0x000fca0003f44070 */
[----:B------:R-:W0:Y:S08]  /*04d0*/  @!P4 LDC.64 R20, c[0x0][0x380] ;  /* 0x0000e000ff14cb82 */ /* 0x000e300000000a00 */
[----:B------:R-:W1:Y:S08]  /*04e0*/  @!P3 LDC R18, c[0x0][0x3a8] ;  /* 0x0000ea00ff12bb82 */ /* 0x000e700000000800 */
[----:B------:R-:W3:Y:S01]  /*04f0*/  @!P2 LDC R24, c[0x0][0x3a8] ;  /* 0x0000ea00ff18ab82 */ /* 0x000ee20000000800 */
[----:B-1----:R-:W-:-:S02]  /*0500*/  @!P3 IMAD R25, R12, R18, R3 ;  /* 0x000000120c19b224 */ /* 0x002fc400078e0203 */
[----:B---3--:R-:W-:Y:S01]  /*0510*/  @!P2 IMAD R13, R13, R24, R3 ;  /* 0x000000180d0da224 */ /* 0x008fe200078e0203 */
[----:B----4-:R-:W-:-:S05]  /*0520*/  @!P1 PRMT R17, R16, 0x9910, RZ ;  /* 0x0000991010119816 */ /* 0x010fca00000000ff */
[----:B------:R-:W-:Y:S01]  /*0530*/  @!P1 IMAD.IADD R4, R4, 0x1, R17 ;  /* 0x0000000104049824 */ /* 0x000fe200078e0211 */
[----:B------:R-:W-:Y:S01]  /*0540*/  ISETP.GT.U32.AND P1, PT, R14, 0xafff, PT ;  /* 0x0000afff0e00780c */ /* 0x000fe20003f24070 */
[----:B------:R-:W-:Y:S01]  /*0550*/  @!P5 IMAD R17, R10, R19, R3 ;  /* 0x000000130a11d224 */ /* 0x000fe200078e0203 */
[----:B--2---:R-:W-:-:S11]  /*0560*/  @!P6 PRMT R9, R8, 0x9910, RZ ;  /* 0x000099100809e816 */ /* 0x004fd600000000ff */
[----:B------:R-:W1:Y:S01]  /*0570*/  @!P1 LDC R23, c[0x0][0x3a8] ;  /* 0x0000ea00ff179b82 */ /* 0x000e620000000800 */
[----:B------:R-:W-:Y:S01]  /*0580*/  @!P6 IADD3 R4, PT, PT, R4, R9, RZ ;  /* 0x000000090404e210 */ /* 0x000fe20007ffe0ff */
[----:B------:R-:W-:Y:S01]  /*0590*/  @!P5 IMAD.WIDE R28, R17, 0x2, R28 ;  /* 0x00000002111cd825 */ /* 0x000fe200078e021c */
[----:B------:R-:W-:-:S03]  /*05a0*/  ISETP.GT.U32.AND P6, PT, R15, 0xafff, PT ;  /* 0x0000afff0f00780c */ /* 0x000fc60003fc4070 */
[----:B-----5:R-:W-:Y:S01]  /*05b0*/  @!P4 IMAD R19, R11, R26, R3 ;  /* 0x0000001a0b13c224 */ /* 0x020fe200078e0203 */
[----:B------:R-:W2:Y:S01]  /*05c0*/  @!P5 LDG.E.U16.CONSTANT R22, desc[UR6][R28.64] ;  /* 0x000000061c16d981 */ /* 0x000ea2000c1e9500 */
[----:B------:R-:W3:Y:S08]  /*05d0*/  @!P3 LDC.64 R8, c[0x0][0x380] ;  /* 0x0000e000ff08bb82 */ /* 0x000ef00000000a00 */
[----:B------:R-:W4:Y:S01]  /*05e0*/  @!P2 LDC.64 R16, c[0x0][0x380] ;  /* 0x0000e000ff10ab82 */ /* 0x000f220000000a00 */
[----:B0-----:R-:W-:-:S06]  /*05f0*/  @!P4 IMAD.WIDE R20, R19, 0x2, R20 ;  /* 0x000000021314c825 */ /* 0x001fcc00078e0214 */
[----:B------:R-:W5:Y:S01]  /*0600*/  @!P4 LDG.E.U16.CONSTANT R20, desc[UR6][R20.64] ;  /* 0x000000061414c981 */ /* 0x000f62000c1e9500 */
[----:B------:R-:W0:Y:S08]  /*0610*/  @!P1 LDC.64 R10, c[0x0][0x380] ;  /* 0x0000e000ff0a9b82 */ /* 0x000e300000000a00 */
[----:B------:R-:W0:Y:S01]  /*0620*/  @!P6 LDC R26, c[0x0][0x3a8] ;  /* 0x0000ea00ff1aeb82 */ /* 0x000e220000000800 */
[----:B---3--:R-:W-:-:S06]  /*0630*/  @!P3 IMAD.WIDE R8, R25, 0x2, R8 ;  /* 0x000000021908b825 */ /* 0x008fcc00078e0208 */
[----:B------:R5:W3:Y:S01]  /*0640*/  @!P3 LDG.E.U16.CONSTANT R8, desc[UR6][R8.64] ;  /* 0x000000060808b981 */ /* 0x000ae2000c1e9500 */
[----:B------:R-:W0:Y:S01]  /*0650*/  @!P6 LDC.64 R18, c[0x0][0x380] ;  /* 0x0000e000ff12eb82 */ /* 0x000e220000000a00 */
[----:B----4-:R-:W-:-:S04]  /*0660*/  @!P2 IMAD.WIDE R16, R13, 0x2, R16 ;  /* 0x000000020d10a825 */ /* 0x010fc800078e0210 */
[----:B-1----:R-:W-:Y:S02]  /*0670*/  @!P1 IMAD R23, R14, R23, R3 ;  /* 0x000000170e179224 */ /* 0x002fe400078e0203 */
[----:B------:R-:W4:Y:S02]  /*0680*/  @!P2 LDG.E.U16.CONSTANT R16, desc[UR6][R16.64] ;  /* 0x000000061010a981 */ /* 0x000f24000c1e9500 */
[----:B0-----:R-:W-:-:S06]  /*0690*/  @!P1 IMAD.WIDE R10, R23, 0x2, R10 ;  /* 0x00000002170a9825 */ /* 0x001fcc00078e020a */
[----:B------:R-:W4:Y:S01]  /*06a0*/  @!P1 LDG.E.U16.CONSTANT R10, desc[UR6][R10.64] ;  /* 0x000000060a0a9981 */ /* 0x000f22000c1e9500 */
[----:B------:R-:W-:-:S04]  /*06b0*/  @!P6 IMAD R15, R15, R26, R3 ;  /* 0x0000001a0f0fe224 */ /* 0x000fc800078e0203 */
[----:B------:R-:W-:-:S06]  /*06c0*/  @!P6 IMAD.WIDE R18, R15, 0x2, R18 ;  /* 0x000000020f12e825 */ /* 0x000fcc00078e0212 */
[----:B------:R-:W4:Y:S01]  /*06d0*/  @!P6 LDG.E.U16.CONSTANT R18, desc[UR6][R18.64] ;  /* 0x000000061212e981 */ /* 0x000f22000c1e9500 */
[----:B------:R-:W-:Y:S01]  /*06e0*/  VIADD R7, R7, 0x8 ;  /* 0x0000000807077836 */ /* 0x000fe20000000000 */
[----:B------:R-:W-:Y:S01]  /*06f0*/  UIADD3 UR4, UPT, UPT, UR4, 0x20, URZ ;  /* 0x0000002004047890 */ /* 0x000fe2000fffe0ff */
[----:B--2---:R-:W-:-:S05]  /*0700*/  @!P5 PRMT R13, R22, 0x9910, RZ ;  /* 0x00009910160dd816 */ /* 0x004fca00000000ff */
[----:B------:R-:W-:Y:S01]  /*0710*/  @!P5 IMAD.IADD R4, R4, 0x1, R13 ;  /* 0x000000010404d824 */ /* 0x000fe200078e020d */
[----:B-----5:R-:W-:-:S05]  /*0720*/  @!P4 PRMT R9, R20, 0x9910, RZ ;  /* 0x000099101409c816 */ /* 0x020fca00000000ff */
[----:B------:R-:W-:Y:S01]  /*0730*/  @!P4 IMAD.IADD R4, R4, 0x1, R9 ;  /* 0x000000010404c824 */ /* 0x000fe200078e0209 */
[----:B---3--:R-:W-:-:S05]  /*0740*/  @!P3 PRMT R8, R8, 0x9910, RZ ;  /* 0x000099100808b816 */ /* 0x008fca00000000ff */
[----:B------:R-:W-:Y:S01]  /*0750*/  @!P3 IMAD.MOV.U32 R9, RZ, RZ, R8 ;  /* 0x000000ffff09b224 */ /* 0x000fe200078e0008 */
[----:B----4-:R-:W-:-:S03]  /*0760*/  @!P2 PRMT R16, R16, 0x9910, RZ ;  /* 0x000099101010a816 */ /* 0x010fc600000000ff */
[----:B------:R-:W-:Y:S02]  /*0770*/  @!P3 IMAD.IADD R4, R4, 0x1, R9 ;  /* 0x000000010404b824 */ /* 0x000fe400078e0209 */
[----:B------:R-:W-:Y:S01]  /*0780*/  @!P2 IMAD.MOV.U32 R9, RZ, RZ, R16 ;  /* 0x000000ffff09a224 */ /* 0x000fe200078e0010 */
[----:B------:R-:W-:-:S04]  /*0790*/  @!P1 PRMT R10, R10, 0x9910, RZ ;  /* 0x000099100a0a9816 */ /* 0x000fc800000000ff */
[----:B------:R-:W-:Y:S02]  /*07a0*/  @!P2 IADD3 R4, PT, PT, R4, R9, RZ ;  /* 0x000000090404a210 */ /* 0x000fe40007ffe0ff */
[----:B------:R-:W-:Y:S01]  /*07b0*/  ISETP.NE.AND P2, PT, R7, RZ, PT ;  /* 0x000000ff0700720c */ /* 0x000fe20003f45270 */
[----:B------:R-:W-:-:S04]  /*07c0*/  @!P1 IMAD.MOV.U32 R9, RZ, RZ, R10 ;  /* 0x000000ffff099224 */ /* 0x000fc800078e000a */
[----:B------:R-:W-:Y:S01]  /*07d0*/  @!P1 IMAD.IADD R4, R4, 0x1, R9 ;  /* 0x0000000104049824 */ /* 0x000fe200078e0209 */
[----:B------:R-:W-:-:S05]  /*07e0*/  @!P6 PRMT R18, R18, 0x9910, RZ ;  /* 0x000099101212e816 */ /* 0x000fca00000000ff */
[----:B------:R-:W-:-:S04]  /*07f0*/  @!P6 IMAD.MOV.U32 R9, RZ, RZ, R18 ;  /* 0x000000ffff09e224 */ /* 0x000fc800078e0012 */
[----:B------:R-:W-:Y:S01]  /*0800*/  @!P6 IMAD.IADD R4, R4, 0x1, R9 ;  /* 0x000000010404e824 */ /* 0x000fe200078e0209 */
[----:B------:R-:W-:Y:S06]  /*0810*/  @P2 BRA `(.L_x_137) ;  /* 0xfffffff800d82947 */ /* 0x000fec000383ffff */
.L_x_136:
[----:B------:R-:W-:Y:S05]  /*0820*/  @!P0 BRA `(.L_x_135) ;  /* 0x00000004005c8947 */ /* 0x000fea0003800000 */
[----:B------:R-:W-:Y:S02]  /*0830*/  ISETP.GE.U32.AND P0, PT, R5, 0x4, PT ;  /* 0x000000040500780c */ /* 0x000fe40003f06070 */
[----:B------:R-:W-:-:S04]  /*0840*/  LOP3.LUT R7, R2, 0x3, RZ, 0xc0, !PT ;  /* 0x0000000302077812 */ /* 0x000fc800078ec0ff */
[----:B------:R-:W-:-:S07]  /*0850*/  ISETP.NE.AND P4, PT, R7, RZ, PT ;  /* 0x000000ff0700720c */ /* 0x000fce0003f85270 */
[----:B------:R-:W-:Y:S06]  /*0860*/  @!P0 BRA `(.L_x_138) ;  /* 0x0000000000a48947 */ /* 0x000fec0003800000 */
[----:B------:R-:W0:Y:S01]  /*0870*/  S2R R8, SR_CgaCtaId ;  /* 0x0000000000087919 */ /* 0x000e220000008800 */
[----:B------:R-:W-:-:S04]  /*0880*/  MOV R5, 0x400 ;  /* 0x0000040000057802 */ /* 0x000fc80000000f00 */
[----:B0-----:R-:W-:-:S04]  /*0890*/  LEA R5, R8, R5, 0x18 ;  /* 0x0000000508057211 */ /* 0x001fc800078ec0ff */
[----:B------:R-:W-:-:S05]  /*08a0*/  LEA R5, R6, R5, 0x2 ;  /* 0x0000000506057211 */ /* 0x000fca00078e10ff */
[----:B------:R-:W0:Y:S04]  /*08b0*/  LDS.64 R14, [R5] ;  /* 0x00000000050e7984 */ /* 0x000e280000000a00 */
[----:B------:R-:W1:Y:S01]  /*08c0*/  LDS.64 R12, [R5+0x8] ;  /* 0x00000800050c7984 */ /* 0x000e620000000a00 */
[----:B0-----:R-:W-:Y:S02]  /*08d0*/  ISETP.GT.U32.AND P0, PT, R14, 0xafff, PT ;  /* 0x0000afff0e00780c */ /* 0x001fe40003f04070 */
[----:B------:R-:W-:Y:S02]  /*08e0*/  ISETP.GT.U32.AND P1, PT, R15, 0xafff, PT ;  /* 0x0000afff0f00780c */ /* 0x000fe40003f24070 */
[----:B-1----:R-:W-:Y:S02]  /*08f0*/  ISETP.GT.U32.AND P2, PT, R12, 0xafff, PT ;  /* 0x0000afff0c00780c */ /* 0x002fe40003f44070 */
[----:B------:R-:W-:-:S07]  /*0900*/  ISETP.GT.U32.AND P3, PT, R13, 0xafff, PT ;  /* 0x0000afff0d00780c */ /* 0x000fce0003f64070 */
[----:B------:R-:W0:Y:S08]  /*0910*/  @!P0 LDC R21, c[0x0][0x3a8] ;  /* 0x0000ea00ff158b82 */ /* 0x000e300000000800 */
[----:B------:R-:W1:Y:S08]  /*0920*/  @!P1 LDC R22, c[0x0][0x3a8] ;  /* 0x0000ea00ff169b82 */ /* 0x000e700000000800 */
[----:B------:R-:W2:Y:S08]  /*0930*/  @!P0 LDC.64 R18, c[0x0][0x380] ;  /* 0x0000e000ff128b82 */ /* 0x000eb00000000a00 */
[----:B------:R-:W3:Y:S01]  /*0940*/  @!P1 LDC.64 R16, c[0x0][0x380] ;  /* 0x0000e000ff109b82 */ /* 0x000ee20000000a00 */
[----:B0-----:R-:W-:-:S07]  /*0950*/  @!P0 IMAD R5, R14, R21, R3 ;  /* 0x000000150e058224 */ /* 0x001fce00078e0203 */
[----:B------:R-:W0:Y:S01]  /*0960*/  @!P2 LDC R23, c[0x0][0x3a8] ;  /* 0x0000ea00ff17ab82 */ /* 0x000e220000000800 */
[----:B-1----:R-:W-:-:S07]  /*0970*/  @!P1 IMAD R15, R15, R22, R3 ;  /* 0x000000160f0f9224 */ /* 0x002fce00078e0203 */
[----:B------:R-:W1:Y:S01]  /*0980*/  @!P3 LDC R20, c[0x0][0x3a8] ;  /* 0x0000ea00ff14bb82 */ /* 0x000e620000000800 */
[----:B--2---:R-:W-:-:S06]  /*0990*/  @!P0 IMAD.WIDE R18, R5, 0x2, R18 ;  /* 0x0000000205128825 */ /* 0x004fcc00078e0212 */
[----:B------:R-:W2:Y:S01]  /*09a0*/  @!P0 LDG.E.U16.CONSTANT R18, desc[UR6][R18.64] ;  /* 0x0000000612128981 */ /* 0x000ea2000c1e9500 */
[----:B------:R-:W4:Y:S08]  /*09b0*/  @!P2 LDC.64 R10, c[0x0][0x380] ;  /* 0x0000e000ff0aab82 */ /* 0x000f300000000a00 */
[----:B------:R-:W5:Y:S01]  /*09c0*/  @!P3 LDC.64 R8, c[0x0][0x380] ;  /* 0x0000e000ff08bb82 */ /* 0x000f620000000a00 */
[----:B---3--:R-:W-:-:S04]  /*09d0*/  @!P1 IMAD.WIDE R16, R15, 0x2, R16 ;  /* 0x000000020f109825 */ /* 0x008fc800078e0210 */
[--C-:B0-----:R-:W-:Y:S02]  /*09e0*/  @!P2 IMAD R5, R12, R23, R3.reuse ;  /* 0x000000170c05a224 */ /* 0x101fe400078e0203 */
[----:B------:R-:W3:Y:S01]  /*09f0*/  @!P1 LDG.E.U16.CONSTANT R16, desc[UR6][R16.64] ;  /* 0x0000000610109981 */ /* 0x000ee2000c1e9500 */
[----:B-1----:R-:W-:Y:S02]  /*0a00*/  @!P3 IMAD R13, R13, R20, R3 ;  /* 0x000000140d0db224 */ /* 0x002fe400078e0203 */
[----:B----4-:R-:W-:-:S06]  /*0a10*/  @!P2 IMAD.WIDE R10, R5, 0x2, R10 ;  /* 0x00000002050aa825 */ /* 0x010fcc00078e020a */
[----:B------:R-:W4:Y:S01]  /*0a20*/  @!P2 LDG.E.U16.CONSTANT R10, desc[UR6][R10.64] ;  /* 0x000000060a0aa981 */ /* 0x000f22000c1e9500 */
[----:B-----5:R-:W-:-:S06]  /*0a30*/  @!P3 IMAD.WIDE R8, R13, 0x2, R8 ;  /* 0x000000020d08b825 */ /* 0x020fcc00078e0208 */
[----:B------:R-:W5:Y:S01]  /*0a40*/  @!P3 LDG.E.U16.CONSTANT R8, desc[UR6][R8.64] ;  /* 0x000000060808b981 */ /* 0x000f62000c1e9500 */
[----:B------:R-:W-:Y:S01]  /*0a50*/  VIADD R6, R6, 0x4 ;  /* 0x0000000406067836 */ /* 0x000fe20000000000 */
[----:B--2---:R-:W-:-:S05]  /*0a60*/  @!P0 PRMT R5, R18, 0x9910, RZ ;  /* 0x0000991012058816 */ /* 0x004fca00000000ff */
[----:B------:R-:W-:Y:S01]  /*0a70*/  @!P0 IMAD.IADD R4, R4, 0x1, R5 ;  /* 0x0000000104048824 */ /* 0x000fe200078e0205 */
[----:B---3--:R-:W-:-:S05]  /*0a80*/  @!P1 PRMT R12, R16, 0x9910, RZ ;  /* 0x00009910100c9816 */ /* 0x008fca00000000ff */
[----:B------:R-:W-:-:S04]  /*0a90*/  @!P1 IMAD.MOV.U32 R5, RZ, RZ, R12 ;  /* 0x000000ffff059224 */ /* 0x000fc800078e000c */
[----:B------:R-:W-:Y:S01]  /*0aa0*/  @!P1 IMAD.IADD R4, R4, 0x1, R5 ;  /* 0x0000000104049824 */ /* 0x000fe200078e0205 */
[----:B----4-:R-:W-:-:S04]  /*0ab0*/  @!P2 PRMT R13, R10, 0x9910, RZ ;  /* 0x000099100a0da816 */ /* 0x010fc800000000ff */
[----:B------:R-:W-:Y:S02]  /*0ac0*/  @!P2 IADD3 R4, PT, PT, R4, R13, RZ ;  /* 0x0000000d0404a210 */ /* 0x000fe40007ffe0ff */
[----:B-----5:R-:W-:-:S05]  /*0ad0*/  @!P3 PRMT R12, R8, 0x9910, RZ ;  /* 0x00009910080cb816 */ /* 0x020fca00000000ff */
[----:B------:R-:W-:-:S04]  /*0ae0*/  @!P3 IMAD.MOV.U32 R5, RZ, RZ, R12 ;  /* 0x000000ffff05b224 */ /* 0x000fc800078e000c */
[----:B------:R-:W-:-:S07]  /*0af0*/  @!P3 IMAD.IADD R4, R4, 0x1, R5 ;  /* 0x000000010404b824 */ /* 0x000fce00078e0205 */
.L_x_138:
[----:B------:R-:W-:Y:S05]  /*0b00*/  @!P4 BRA `(.L_x_135) ;  /* 0x0000000000a4c947 */ /* 0x000fea0003800000 */
[----:B------:R-:W-:Y:S02]  /*0b10*/  ISETP.NE.AND P0, PT, R7, 0x1, PT ;  /* 0x000000010700780c */ /* 0x000fe40003f05270 */
[----:B------:R-:W-:-:S04]  /*0b20*/  LOP3.LUT R2, R2, 0x1, RZ, 0xc0, !PT ;  /* 0x0000000102027812 */ /* 0x000fc800078ec0ff */
[----:B------:R-:W-:-:S07]  /*0b30*/  ISETP.NE.U32.AND P2, PT, R2, 0x1, PT ;  /* 0x000000010200780c */ /* 0x000fce0003f45070 */
[----:B------:R-:W-:Y:S06]  /*0b40*/  @!P0 BRA `(.L_x_139) ;  /* 0x0000000000588947 */ /* 0x000fec0003800000 */
[----:B------:R-:W0:Y:S01]  /*0b50*/  S2R R5, SR_CgaCtaId ;  /* 0x0000000000057919 */ /* 0x000e220000008800 */
[----:B------:R-:W-:-:S04]  /*0b60*/  MOV R2, 0x400 ;  /* 0x0000040000027802 */ /* 0x000fc80000000f00 */
[----:B0-----:R-:W-:-:S05]  /*0b70*/  LEA R5, R5, R2, 0x18 ;  /* 0x0000000205057211 */ /* 0x001fca00078ec0ff */
[----:B------:R-:W-:-:S06]  /*0b80*/  IMAD R12, R6, 0x4, R5 ;  /* 0x00000004060c7824 */ /* 0x000fcc00078e0205 */
[----:B------:R-:W0:Y:S02]  /*0b90*/  LDS.64 R12, [R12] ;  /* 0x000000000c0c7984 */ /* 0x000e240000000a00 */
[----:B0-----:R-:W-:Y:S02]  /*0ba0*/  ISETP.GT.U32.AND P0, PT, R12, 0xafff, PT ;  /* 0x0000afff0c00780c */ /* 0x001fe40003f04070 */
[----:B------:R-:W-:-:S11]  /*0bb0*/  ISETP.GT.U32.AND P1, PT, R13, 0xafff, PT ;  /* 0x0000afff0d00780c */ /* 0x000fd60003f24070 */
        /* <DEDUP_REMOVED lines=15> */
.L_x_139:
[----:B------:R-:W-:Y:S05]  /*0cb0*/  @P2 BRA `(.L_x_135) ;  /* 0x0000000000382947 */ /* 0x000fea0003800000 */
[----:B------:R-:W0:Y:S01]  /*0cc0*/  S2R R5, SR_CgaCtaId ;  /* 0x0000000000057919 */ /* 0x000e220000008800 */
[----:B------:R-:W-:-:S04]  /*0cd0*/  MOV R2, 0x400 ;  /* 0x0000040000027802 */ /* 0x000fc80000000f00 */
[----:B0-----:R-:W-:-:S05]  /*0ce0*/  LEA R5, R5, R2, 0x18 ;  /* 0x0000000205057211 */ /* 0x001fca00078ec0ff */
[----:B------:R-:W-:-:S05]  /*0cf0*/  IMAD R6, R6, 0x4, R5 ;  /* 0x0000000406067824 */ /* 0x000fca00078e0205 */
[----:B------:R-:W0:Y:S02]  /*0d00*/  LDS R2, [R6] ;  /* 0x0000000006027984 */ /* 0x000e240000000800 */
[----:B0-----:R-:W-:-:S13]  /*0d10*/  ISETP.GT.U32.AND P0, PT, R2, 0xafff, PT ;  /* 0x0000afff0200780c */ /* 0x001fda0003f04070 */
        /* <DEDUP_REMOVED lines=8> */
.L_x_135:
[----:B------:R-:W0:Y:S01]  /*0da0*/  LDC.64 R6, c[0x0][0x3a0] ;  /* 0x0000e800ff067b82 */ /* 0x000e220000000a00 */
[----:B------:R-:W1:Y:S02]  /*0db0*/  LDCU UR4, c[0x0][0x3a8] ;  /* 0x00007500ff0477ac */ /* 0x000e640008000800 */
[----:B-1----:R-:W-:-:S04]  /*0dc0*/  IMAD R3, R0, UR4, R3 ;  /* 0x0000000400037c24 */ /* 0x002fc8000f8e0203 */
[----:B0-----:R-:W-:-:S05]  /*0dd0*/  IMAD.WIDE R2, R3, 0x4, R6 ;  /* 0x0000000403027825 */ /* 0x001fca00078e0206 */
[----:B------:R-:W-:Y:S01]  /*0de0*/  STG.E desc[UR6][R2.64], R4 ;  /* 0x0000000402007986 */ /* 0x000fe2000c101906 */
[----:B------:R-:W-:Y:S05]  /*0df0*/  EXIT ;  /* 0x000000000000794d */ /* 0x000fea0003800000 */
.L_x_140:
        /* <DEDUP_REMOVED lines=16> */
.L_x_184:


//--------------------- .text._Z22feature_transform_fullPKsS0_PKiPKjS4_Piii --------------------------
	.section	.text._Z22feature_transform_fullPKsS0_PKiPKjS4_Piii,"ax",@progbits
	.align	128
        .global         _Z22feature_transform_fullPKsS0_PKiPKjS4_Piii
        .type           _Z22feature_transform_fullPKsS0_PKiPKjS4_Piii,@function
        .size           _Z22feature_transform_fullPKsS0_PKiPKjS4_Piii,(.L_x_185 - _Z22feature_transform_fullPKsS0_PKiPKjS4_Piii)
        .other          _Z22feature_transform_fullPKsS0_PKiPKjS4_Piii,@"STO_CUDA_ENTRY STV_DEFAULT"
_Z22feature_transform_fullPKsS0_PKiPKjS4_Piii:
.text._Z22feature_transform_fullPKsS0_PKiPKjS4_Piii:
        /* <DEDUP_REMOVED lines=11> */
[----:B------:R-:W1:Y:S01]  /*00b0*/  LDCU.64 UR6, c[0x0][0x358] ;  /* 0x00006b00ff0677ac */ /* 0x000e620008000a00 */
[----:B------:R-:W-:-:S06]  /*00c0*/  ISETP.NE.AND P0, PT, R0, RZ, PT ;  /* 0x000000ff0000720c */ /* 0x000fcc0003f05270 */
[----:B------:R-:W2:Y:S08]  /*00d0*/  LDC.64 R6, c[0x0][0x388] ;  /* 0x0000e200ff067b82 */ /* 0x000eb00000000a00 */
[----:B------:R-:W3:Y:S01]  /*00e0*/  @P0 LDC.64 R8, c[0x0][0x3a0] ;  /* 0x0000e800ff080b82 */ /* 0x000ee20000000a00 */
[----:B0-----:R-:W-:-:S05]  /*00f0*/  IMAD.WIDE.U32 R10, R0, 0x4, R10 ;  /* 0x00000004000a7825 */ /* 0x001fca00078e000a */
[----:B-1----:R-:W4:Y:S01]  /*0100*/  LDG.E.CONSTANT R2, desc[UR6][R10.64] ;  /* 0x000000060a027981 */ /* 0x002f22000c1e9900 */
[----:B--2---:R-:W-:-:S06]  /*0110*/  IMAD.WIDE R6, R3, 0x2, R6 ;  /* 0x0000000203067825 */ /* 0x004fcc00078e0206 */
[----:B------:R-:W2:Y:S01]  /*0120*/  LDG.E.U16.CONSTANT R6, desc[UR6][R6.64] ;  /* 0x0000000606067981 */ /* 0x000ea2000c1e9500 */
[----:B------:R-:W-:Y:S02]  /*0130*/  @P0 VIADD R5, R0, 0xffffffff ;  /* 0xffffffff00050836 */ /* 0x000fe40000000000 */
[----:B------:R-:W-:Y:S02]  /*0140*/  IMAD.MOV.U32 R4, RZ, RZ, RZ ;  /* 0x000000ffff047224 */ /* 0x000fe400078e00ff */
[----:B---3--:R-:W-:-:S05]  /*0150*/  @P0 IMAD.WIDE.U32 R8, R5, 0x4, R8 ;  /* 0x0000000405080825 */ /* 0x008fca00078e0008 */
[----:B------:R0:W5:Y:S01]  /*0160*/  @P0 LDG.E.CONSTANT R4, desc[UR6][R8.64] ;  /* 0x0000000608040981 */ /* 0x000162000c1e9900 */
[----:B----4-:R-:W-:Y:S02]  /*0170*/  ISETP.GE.AND P0, PT, R2, 0x1, PT ;  /* 0x000000010200780c */ /* 0x010fe40003f06270 */
[----:B--2---:R-:W-:-:S11]  /*0180*/  PRMT R5, R6, 0x9910, RZ ;  /* 0x0000991006057816 */ /* 0x004fd600000000ff */
[----:B0-----:R-:W-:Y:S05]  /*0190*/  @!P0 BRA `(.L_x_141) ;  /* 0x0000000800dc8947 */ /* 0x001fea0003800000 */
[C---:B------:R-:W-:Y:S01]  /*01a0*/  ISETP.GE.U32.AND P1, PT, R2.reuse, 0x8, PT ;  /* 0x000000080200780c */ /* 0x040fe20003f26070 */
[----:B------:R-:W-:Y:S01]  /*01b0*/  HFMA2 R7, -RZ, RZ, 0, 0 ;  /* 0x00000000ff077431 */ /* 0x000fe200000001ff */
[----:B------:R-:W-:-:S04]  /*01c0*/  LOP3.LUT R6, R2, 0x7, RZ, 0xc0, !PT ;  /* 0x0000000702067812 */ /* 0x000fc800078ec0ff */
[----:B------:R-:W-:-:S07]  /*01d0*/  ISETP.NE.AND P0, PT, R6, RZ, PT ;  /* 0x000000ff0600720c */ /* 0x000fce0003f05270 */
[----:B------:R-:W-:Y:S06]  /*01e0*/  @!P1 BRA `(.L_x_142) ;  /* 0x0000000400689947 */ /* 0x000fec0003800000 */
[----:B------:R-:W0:Y:S01]  /*01f0*/  LDCU.64 UR4, c[0x0][0x390] ;  /* 0x00007200ff0477ac */ /* 0x000e220008000a00 */
[----:B------:R-:W-:Y:S01]  /*0200*/  LOP3.LUT R7, R2, 0x7ffffff8, RZ, 0xc0, !PT ;  /* 0x7ffffff802077812 */ /* 0x000fe200078ec0ff */
[----:B-----5:R-:W-:-:S04]  /*0210*/  IMAD.MOV.U32 R9, RZ, RZ, R4 ;  /* 0x000000ffff097224 */ /* 0x020fc800078e0004 */
[----:B------:R-:W-:Y:S01]  /*0220*/  IMAD.MOV R20, RZ, RZ, -R7 ;  /* 0x000000ffff147224 */ /* 0x000fe200078e0a07 */
[----:B0-----:R-:W-:-:S04]  /*0230*/  UIADD3 UR4, UP0, UPT, UR4, 0x10, URZ ;  /* 0x0000001004047890 */ /* 0x001fc8000ff1e0ff */
[----:B------:R-:W-:-:S12]  /*0240*/  UIADD3.X UR5, UPT, UPT, URZ, UR5, URZ, UP0, !UPT ;  /* 0x00000005ff057290 */ /* 0x000fd800087fe4ff */
.L_x_143:
        /* <DEDUP_REMOVED lines=17> */
[----:B------:R0:W5:Y:S02]  /*0360*/  LDG.E.CONSTANT R14, desc[UR6][R10.64] ;  /* 0x000000060a0e7981 */ /* 0x000164000c1e9900 */
[----:B-1----:R-:W-:-:S06]  /*0370*/  @!P4 IMAD.WIDE R12, R15, 0x2, R12 ;  /* 0x000000020f0cc825 */ /* 0x002fcc00078e020c */
[----:B------:R-:W5:Y:S01]  /*0380*/  @!P4 LDG.E.U16.CONSTANT R12, desc[UR6][R12.64] ;  /* 0x000000060c0cc981 */ /* 0x000f62000c1e9500 */
[----:B--2---:R-:W-:-:S04]  /*0390*/  @!P5 IMAD R15, R22, R19, R3 ;  /* 0x00000013160fd224 */ /* 0x004fc800078e0203 */
[----:B---3--:R-:W-:-:S06]  /*03a0*/  @!P5 IMAD.WIDE R16, R15, 0x2, R16 ;  /* 0x000000020f10d825 */ /* 0x008fcc00078e0210 */
[----:B------:R1:W2:Y:S01]  /*03b0*/  @!P5 LDG.E.U16.CONSTANT R17, desc[UR6][R16.64] ;  /* 0x000000061011d981 */ /* 0x0002a2000c1e9500 */
[----:B----4-:R-:W-:Y:S02]  /*03c0*/  ISETP.GT.U32.AND P1, PT, R18, 0xafff, PT ;  /* 0x0000afff1200780c */ /* 0x010fe40003f24070 */
[----:B-----5:R-:W-:-:S11]  /*03d0*/  ISETP.GT.U32.AND P2, PT, R8, 0xafff, PT ;  /* 0x0000afff0800780c */ /* 0x020fd60003f44070 */
[----:B------:R-:W0:Y:S08]  /*03e0*/  @!P1 LDC R22, c[0x0][0x3b0] ;  /* 0x0000ec00ff169b82 */ /* 0x000e300000000800 */
[----:B------:R-:W3:Y:S08]  /*03f0*/  @!P1 LDC.64 R28, c[0x0][0x380] ;  /* 0x0000e000ff1c9b82 */ /* 0x000ef00000000a00 */
[----:B------:R-:W4:Y:S01]  /*0400*/  @!P2 LDC R19, c[0x0][0x3b0] ;  /* 0x0000ec00ff13ab82 */ /* 0x000f220000000800 */
[----:B------:R-:W-:Y:S01]  /*0410*/  ISETP.GT.U32.AND P6, PT, R21, 0xafff, PT ;  /* 0x0000afff1500780c */ /* 0x000fe20003fc4070 */
[----:B0-----:R-:W-:-:S12]  /*0420*/  @!P1 IMAD R11, R18, R22, R3 ;  /* 0x00000016120b9224 */ /* 0x001fd800078e0203 */
[----:B------:R-:W0:Y:S01]  /*0430*/  @!P6 LDC R24, c[0x0][0x3b0] ;  /* 0x0000ec00ff18eb82 */ /* 0x000e220000000800 */
[----:B---3--:R-:W-:-:S04]  /*0440*/  @!P1 IMAD.WIDE R28, R11, 0x2, R28 ;  /* 0x000000020b1c9825 */ /* 0x008fc800078e021c */
[--C-:B----4-:R-:W-:Y:S02]  /*0450*/  @!P2 IMAD R19, R8, R19, R3.reuse ;  /* 0x000000130813a224 */ /* 0x110fe400078e0203 */
[----:B------:R-:W3:Y:S01]  /*0460*/  @!P1 LDG.E.U16.CONSTANT R8, desc[UR6][R28.64] ;  /* 0x000000061c089981 */ /* 0x000ee2000c1e9500 */
[----:B0-----:R-:W-:Y:S01]  /*0470*/  @!P6 IMAD R21, R21, R24, R3 ;  /* 0x000000181515e224 */ /* 0x001fe200078e0203 */
[----:B------:R-:W-:Y:S02]  /*0480*/  ISETP.GT.U32.AND P3, PT, R14, 0xafff, PT ;  /* 0x0000afff0e00780c */ /* 0x000fe40003f64070 */
[----:B------:R-:W-:-:S11]  /*0490*/  @!P4 PRMT R12, R12, 0x9910, RZ ;  /* 0x000099100c0cc816 */ /* 0x000fd600000000ff */
[----:B------:R-:W0:Y:S01]  /*04a0*/  @!P3 LDC R15, c[0x0][0x3b0] ;  /* 0x0000ec00ff0fbb82 */ /* 0x000e220000000800 */
[----:B-1----:R-:W-:-:S07]  /*04b0*/  @!P4 IMAD.MOV.U32 R16, RZ, RZ, R12 ;  /* 0x000000ffff10c224 */ /* 0x002fce00078e000c */
[----:B------:R-:W1:Y:S01]  /*04c0*/  @!P2 LDC.64 R12, c[0x0][0x380] ;  /* 0x0000e000ff0cab82 */ /* 0x000e620000000a00 */
[----:B------:R-:W-:Y:S02]  /*04d0*/  @!P4 IADD3 R5, PT, PT, R5, R16, RZ ;  /* 0x000000100505c210 */ /* 0x000fe40007ffe0ff */
[----:B------:R-:W-:Y:S02]  /*04e0*/  ISETP.GT.U32.AND P4, PT, R23, 0xafff, PT ;  /* 0x0000afff1700780c */ /* 0x000fe40003f84070 */
[----:B--2---:R-:W-:-:S03]  /*04f0*/  @!P5 PRMT R10, R17, 0x9910, RZ ;  /* 0x00009910110ad816 */ /* 0x004fc600000000ff */
[----:B------:R-:W2:Y:S02]  /*0500*/  @!P3 LDC.64 R16, c[0x0][0x380] ;  /* 0x0000e000ff10bb82 */ /* 0x000ea40000000a00 */
[----:B------:R-:W-:Y:S01]  /*0510*/  @!P5 IMAD.IADD R5, R5, 0x1, R10 ;  /* 0x000000010505d824 */ /* 0x000fe200078e020a */
[----:B------:R-:W-:-:S05]  /*0520*/  ISETP.GT.U32.AND P5, PT, R26, 0xafff, PT ;  /* 0x0000afff1a00780c */ /* 0x000fca0003fa4070 */
[----:B------:R-:W4:Y:S08]  /*0530*/  @!P4 LDC R22, c[0x0][0x3b0] ;  /* 0x0000ec00ff16cb82 */ /* 0x000f300000000800 */
[----:B------:R-:W5:Y:S01]  /*0540*/  @!P4 LDC.64 R10, c[0x0][0x380] ;  /* 0x0000e000ff0acb82 */ /* 0x000f620000000a00 */
[----:B-1----:R-:W-:-:S04]  /*0550*/  @!P2 IMAD.WIDE R12, R19, 0x2, R12 ;  /* 0x00000002130ca825 */ /* 0x002fc800078e020c */
[----:B0-----:R-:W-:Y:S02]  /*0560*/  @!P3 IMAD R19, R14, R15, R3 ;  /* 0x0000000f0e13b224 */ /* 0x001fe400078e0203 */
[----:B------:R-:W3:Y:S01]  /*0570*/  @!P2 LDG.E.U16.CONSTANT R12, desc[UR6][R12.64] ;  /* 0x000000060c0ca981 */ /* 0x000ee2000c1e9500 */
[----:B------:R-:W0:Y:S01]  /*0580*/  @!P6 LDC.64 R14, c[0x0][0x380] ;  /* 0x0000e000ff0eeb82 */ /* 0x000e220000000a00 */
[----:B--2---:R-:W-:-:S06]  /*0590*/  @!P3 IMAD.WIDE R16, R19, 0x2, R16 ;  /* 0x000000021310b825 */ /* 0x004fcc00078e0210 */
[----:B------:R-:W2:Y:S01]  /*05a0*/  @!P3 LDG.E.U16.CONSTANT R16, desc[UR6][R16.64] ;  /* 0x000000061010b981 */ /* 0x000ea2000c1e9500 */
[----:B------:R-:W1:Y:S01]  /*05b0*/  @!P5 LDC R25, c[0x0][0x3b0] ;  /* 0x0000ec00ff19db82 */ /* 0x000e620000000800 */
[----:B----4-:R-:W-:-:S07]  /*05c0*/  @!P4 IMAD R23, R23, R22, R3 ;  /* 0x000000161717c224 */ /* 0x010fce00078e0203 */
[----:B------:R-:W4:Y:S01]  /*05d0*/  @!P5 LDC.64 R18, c[0x0][0x380] ;  /* 0x0000e000ff12db82 */ /* 0x000f220000000a00 */
[----:B-----5:R-:W-:-:S06]  /*05e0*/  @!P4 IMAD.WIDE R10, R23, 0x2, R10 ;  /* 0x00000002170ac825 */ /* 0x020fcc00078e020a */
[----:B------:R-:W5:Y:S01]  /*05f0*/  @!P4 LDG.E.U16.CONSTANT R10, desc[UR6][R10.64] ;  /* 0x000000060a0ac981 */ /* 0x000f62000c1e9500 */
[----:B0-----:R-:W-:-:S06]  /*0600*/  @!P6 IMAD.WIDE R14, R21, 0x2, R14 ;  /* 0x00000002150ee825 */ /* 0x001fcc00078e020e */
[----:B------:R-:W5:Y:S01]  /*0610*/  @!P6 LDG.E.U16.CONSTANT R14, desc[UR6][R14.64] ;  /* 0x000000060e0ee981 */ /* 0x000f62000c1e9500 */
[----:B-1----:R-:W-:-:S04]  /*0620*/  @!P5 IMAD R25, R26, R25, R3 ;  /* 0x000000191a19d224 */ /* 0x002fc800078e0203 */
[----:B----4-:R-:W-:-:S06]  /*0630*/  @!P5 IMAD.WIDE R18, R25, 0x2, R18 ;  /* 0x000000021912d825 */ /* 0x010fcc00078e0212 */
[----:B------:R-:W4:Y:S01]  /*0640*/  @!P5 LDG.E.U16.CONSTANT R18, desc[UR6][R18.64] ;  /* 0x000000061212d981 */ /* 0x000f22000c1e9500 */
[----:B---3--:R-:W-:-:S05]  /*0650*/  @!P1 PRMT R8, R8, 0x9910, RZ ;  /* 0x0000991008089816 */ /* 0x008fca00000000ff */
[----:B------:R-:W-:Y:S01]  /*0660*/  @!P1 IMAD.IADD R5, R5, 0x1, R8 ;  /* 0x0000000105059824 */ /* 0x000fe200078e0208 */
[----:B------:R-:W-:-:S04]  /*0670*/  IADD3 R20, PT, PT, R20, 0x8, RZ ;  /* 0x0000000814147810 */ /* 0x000fc80007ffe0ff */
[----:B------:R-:W-:Y:S01]  /*0680*/  ISETP.NE.AND P1, PT, R20, RZ, PT ;  /* 0x000000ff1400720c */ /* 0x000fe20003f25270 */
[----:B------:R-:W-:Y:S01]  /*0690*/  VIADD R9, R9, 0x8 ;  /* 0x0000000809097836 */ /* 0x000fe20000000000 */
[----:B------:R-:W-:-:S04]  /*06a0*/  @!P2 PRMT R12, R12, 0x9910, RZ ;  /* 0x000099100c0ca816 */ /* 0x000fc800000000ff */
[----:B------:R-:W-:Y:S02]  /*06b0*/  @!P2 MOV R8, R12 ;  /* 0x0000000c0008a202 */ /* 0x000fe40000000f00 */
[----:B--2---:R-:W-:-:S03]  /*06c0*/  @!P3 PRMT R16, R16, 0x9910, RZ ;  /* 0x000099101010b816 */ /* 0x004fc600000000ff */
[----:B------:R-:W-:Y:S01]  /*06d0*/  @!P2 IMAD.IADD R5, R5, 0x1, R8 ;  /* 0x000000010505a824 */ /* 0x000fe200078e0208 */
[----:B------:R-:W-:-:S05]  /*06e0*/  @!P3 MOV R8, R16 ;  /* 0x000000100008b202 */ /* 0x000fca0000000f00 */
[----:B------:R-:W-:Y:S01]  /*06f0*/  @!P3 IMAD.IADD R5, R5, 0x1, R8 ;  /* 0x000000010505b824 */ /* 0x000fe200078e0208 */
[----:B-----5:R-:W-:-:S04]  /*0700*/  @!P4 PRMT R10, R10, 0x9910, RZ ;  /* 0x000099100a0ac816 */ /* 0x020fc800000000ff */
[----:B------:R-:W-:Y:S02]  /*0710*/  @!P4 MOV R8, R10 ;  /* 0x0000000a0008c202 */ /* 0x000fe40000000f00 */
[----:B------:R-:W-:-:S03]  /*0720*/  @!P6 PRMT R14, R14, 0x9910, RZ ;  /* 0x000099100e0ee816 */ /* 0x000fc600000000ff */
[----:B------:R-:W-:Y:S02]  /*0730*/  @!P4 IMAD.IADD R5, R5, 0x1, R8 ;  /* 0x000000010505c824 */ /* 0x000fe400078e0208 */
[----:B------:R-:W-:-:S05]  /*0740*/  @!P6 IMAD.MOV.U32 R8, RZ, RZ, R14 ;  /* 0x000000ffff08e224 */ /* 0x000fca00078e000e */
[----:B------:R-:W-:Y:S02]  /*0750*/  @!P6 IADD3 R5, PT, PT, R5, R8, RZ ;  /* 0x000000080505e210 */ /* 0x000fe40007ffe0ff */
[----:B----4-:R-:W-:-:S04]  /*0760*/  @!P5 PRMT R10, R18, 0x9910, RZ ;  /* 0x00009910120ad816 */ /* 0x010fc800000000ff */
[----:B------:R-:W-:Y:S01]  /*0770*/  @!P5 IADD3 R5, PT, PT, R5, R10, RZ ;  /* 0x0000000a0505d210 */ /* 0x000fe20007ffe0ff */
[----:B------:R-:W-:Y:S06]  /*0780*/  @P1 BRA `(.L_x_143) ;  /* 0xfffffff800b01947 */ /* 0x000fec000383ffff */
.L_x_142:
        /* <DEDUP_REMOVED lines=14> */
[----:B----4-:R-:W-:-:S09]  /*0870*/  ISETP.GT.U32.AND P3, PT, R6, 0xafff, PT ;  /* 0x0000afff0600780c */ /* 0x010fd20003f64070 */
[----:B------:R-:W0:Y:S01]  /*0880*/  @!P0 LDC R19, c[0x0][0x3b0] ;  /* 0x0000ec00ff138b82 */ /* 0x000e220000000800 */
[----:B------:R-:W-:-:S07]  /*0890*/  ISETP.GT.U32.AND P2, PT, R18, 0xafff, PT ;  /* 0x0000afff1200780c */ /* 0x000fce0003f44070 */
[----:B------:R-:W1:Y:S08]  /*08a0*/  @!P0 LDC.64 R14, c[0x0][0x380] ;  /* 0x0000e000ff0e8b82 */ /* 0x000e700000000a00 */
[----:B------:R-:W2:Y:S08]  /*08b0*/  @!P1 LDC R21, c[0x0][0x3b0] ;  /* 0x0000ec00ff159b82 */ /* 0x000eb00000000800 */
[----:B------:R-:W3:Y:S08]  /*08c0*/  @!P1 LDC.64 R12, c[0x0][0x380] ;  /* 0x0000e000ff0c9b82 */ /* 0x000ef00000000a00 */
[----:B------:R-:W4:Y:S08]  /*08d0*/  @!P3 LDC R16, c[0x0][0x3b0] ;  /* 0x0000ec00ff10bb82 */ /* 0x000f300000000800 */
[----:B------:R-:W4:Y:S01]  /*08e0*/  @!P2 LDC R23, c[0x0][0x3b0] ;  /* 0x0000ec00ff17ab82 */ /* 0x000f220000000800 */
[----:B0-----:R-:W-:-:S07]  /*08f0*/  @!P0 IMAD R19, R20, R19, R3 ;  /* 0x0000001314138224 */ /* 0x001fce00078e0203 */
[----:B------:R-:W0:Y:S08]  /*0900*/  @!P3 LDC.64 R10, c[0x0][0x380] ;  /* 0x0000e000ff0abb82 */ /* 0x000e300000000a00 */
        /* <DEDUP_REMOVED lines=8> */
[----:B0-----:R-:W-:-:S06]  /*0990*/  @!P3 IMAD.WIDE R10, R19, 0x2, R10 ;  /* 0x00000002130ab825 */ /* 0x001fcc00078e020a */
[----:B------:R-:W4:Y:S01]  /*09a0*/  @!P3 LDG.E.U16.CONSTANT R10, desc[UR6][R10.64] ;  /* 0x000000060a0ab981 */ /* 0x000f22000c1e9500 */
[----:B------:R-:W-:-:S06]  /*09b0*/  @!P2 IMAD.WIDE R8, R21, 0x2, R8 ;  /* 0x000000021508a825 */ /* 0x000fcc00078e0208 */
[----:B------:R-:W4:Y:S01]  /*09c0*/  @!P2 LDG.E.U16.CONSTANT R8, desc[UR6][R8.64] ;  /* 0x000000060808a981 */ /* 0x000f22000c1e9500 */
[----:B------:R-:W-:Y:S01]  /*09d0*/  VIADD R7, R7, 0x4 ;  /* 0x0000000407077836 */ /* 0x000fe20000000000 */
[----:B--2---:R-:W-:-:S04]  /*09e0*/  @!P0 PRMT R6, R14, 0x9910, RZ ;  /* 0x000099100e068816 */ /* 0x004fc800000000ff */
[----:B------:R-:W-:Y:S02]  /*09f0*/  @!P0 IADD3 R5, PT, PT, R5, R6, RZ ;  /* 0x0000000605058210 */ /* 0x000fe40007ffe0ff */
[----:B---3--:R-:W-:-:S05]  /*0a00*/  @!P1 PRMT R14, R12, 0x9910, RZ ;  /* 0x000099100c0e9816 */ /* 0x008fca00000000ff */
[----:B------:R-:W-:Y:S01]  /*0a10*/  @!P1 IMAD.MOV.U32 R6, RZ, RZ, R14 ;  /* 0x000000ffff069224 */ /* 0x000fe200078e000e */
[----:B----4-:R-:W-:-:S04]  /*0a20*/  @!P3 PRMT R14, R10, 0x9910, RZ ;  /* 0x000099100a0eb816 */ /* 0x010fc800000000ff */
[----:B------:R-:W-:Y:S02]  /*0a30*/  @!P1 IADD3 R5, PT, PT, R5, R6, RZ ;  /* 0x0000000605059210 */ /* 0x000fe40007ffe0ff */
[----:B------:R-:W-:Y:S01]  /*0a40*/  @!P2 PRMT R12, R8, 0x9910, RZ ;  /* 0x00009910080ca816 */ /* 0x000fe200000000ff */
[----:B------:R-:W-:-:S03]  /*0a50*/  @!P3 IMAD.MOV.U32 R6, RZ, RZ, R14 ;  /* 0x000000ffff06b224 */ /* 0x000fc600078e000e */
[----:B------:R-:W-:-:S04]  /*0a60*/  @!P2 IADD3 R5, PT, PT, R5, R12, RZ ;  /* 0x0000000c0505a210 */ /* 0x000fc80007ffe0ff */
[----:B------:R-:W-:-:S07]  /*0a70*/  @!P3 IADD3 R5, PT, PT, R5, R6, RZ ;  /* 0x000000060505b210 */ /* 0x000fce0007ffe0ff */
.L_x_144:
        /* <DEDUP_REMOVED lines=22> */
[----:B------:R-:W-:Y:S01]  /*0be0*/  VIADD R7, R7, 0x2 ;  /* 0x0000000207077836 */ /* 0x000fe20000000000 */
[----:B--2---:R-:W-:-:S04]  /*0bf0*/  @!P0 PRMT R2, R8, 0x9910, RZ ;  /* 0x0000991008028816 */ /* 0x004fc800000000ff */
[----:B------:R-:W-:Y:S02]  /*0c00*/  @!P0 IADD3 R5, PT, PT, R5, R2, RZ ;  /* 0x0000000205058210 */ /* 0x000fe40007ffe0ff */
[----:B---3--:R-:W-:-:S04]  /*0c10*/  @!P1 PRMT R6, R10, 0x9910, RZ ;  /* 0x000099100a069816 */ /* 0x008fc800000000ff */
[----:B------:R-:W-:-:S07]  /*0c20*/  @!P1 IADD3 R5, PT, PT, R5, R6, RZ ;  /* 0x0000000605059210 */ /* 0x000fce0007ffe0ff */
.L_x_145:
        /* <DEDUP_REMOVED lines=12> */
[----:B--2---:R-:W-:-:S04]  /*0cf0*/  PRMT R2, R6, 0x9910, RZ ;  /* 0x0000991006027816 */ /* 0x004fc800000000ff */
[----:B------:R-:W-:-:S07]  /*0d00*/  IADD3 R5, PT, PT, R5, R2, RZ ;  /* 0x0000000205057210 */ /* 0x000fce0007ffe0ff */
.L_x_141:
[----:B------:R-:W0:Y:S01]  /*0d10*/  LDC.64 R6, c[0x0][0x3a8] ;  /* 0x0000ea00ff067b82 */ /* 0x000e220000000a00 */
[----:B------:R-:W1:Y:S02]  /*0d20*/  LDCU UR4, c[0x0][0x3b0] ;  /* 0x00007600ff0477ac */ /* 0x000e640008000800 */
[----:B-1----:R-:W-:-:S04]  /*0d30*/  IMAD R3, R0, UR4, R3 ;  /* 0x0000000400037c24 */ /* 0x002fc8000f8e0203 */
[----:B0-----:R-:W-:-:S05]  /*0d40*/  IMAD.WIDE R2, R3, 0x4, R6 ;  /* 0x0000000403027825 */ /* 0x001fca00078e0206 */
[----:B------:R-:W-:Y:S01]  /*0d50*/  STG.E desc[UR6][R2.64], R5 ;  /* 0x0000000502007986 */ /* 0x000fe2000c101906 */
[----:B------:R-:W-:Y:S05]  /*0d60*/  EXIT ;  /* 0x000000000000794d */ /* 0x000fea0003800000 */
.L_x_146:
        /* <DEDUP_REMOVED lines=9> */
.L_x_185:


//--------------------- .text._Z23extract_halfka_featuresPKmPKhPiS3_Pjii --------------------------
	.section	.text._Z23extract_halfka_featuresPKmPKhPiS3_Pjii,"ax",@progbits
	.align	128
        .global         _Z23extract_halfka_featuresPKmPKhPiS3_Pjii
        .type           _Z23extract_halfka_featuresPKmPKhPiS3_Pjii,@function
        .size           _Z23extract_halfka_featuresPKmPKhPiS3_Pjii,(.L_x_186 - _Z23extract_halfka_featuresPKmPKhPiS3_Pjii)
        .other          _Z23extract_halfka_featuresPKmPKhPiS3_Pjii,@"STO_CUDA_ENTRY STV_DEFAULT"
_Z23extract_halfka_featuresPKmPKhPiS3_Pjii:
.text._Z23extract_halfka_featuresPKmPKhPiS3_Pjii:
        /* <DEDUP_REMOVED lines=9> */
[----:B------:R-:W-:Y:S01]  /*0090*/  IMAD.SHL.U32 R13, R14, 0x2, RZ ;  /* 0x000000020e0d7824 */ /* 0x000fe200078e00ff */
[----:B------:R-:W1:Y:S04]  /*00a0*/  LDCU.64 UR4, c[0x0][0x358] ;  /* 0x00006b00ff0477ac */ /* 0x000e680008000a00 */
[----:B0-----:R-:W-:-:S04]  /*00b0*/  IADD3 R2, P0, PT, R13, UR6, RZ ;  /* 0x000000060d027c10 */ /* 0x001fc8000ff1e0ff */
[----:B------:R-:W-:-:S05]  /*00c0*/  LEA.HI.X.SX32 R3, R13, UR7, 0x1, P0 ;  /* 0x000000070d037c11 */ /* 0x000fca00080f0eff */
[----:B-1----:R-:W2:Y:S04]  /*00d0*/  LDG.E.U8.CONSTANT R5, desc[UR4][R2.64] ;  /* 0x0000000402057981 */ /* 0x002ea8000c1e9100 */
[----:B------:R-:W3:Y:S01]  /*00e0*/  LDG.E.U8.CONSTANT R0, desc[UR4][R2.64+0x1] ;  /* 0x0000010402007981 */ /* 0x000ee2000c1e9100 */
[----:B------:R-:W-:Y:S01]  /*00f0*/  PLOP3.LUT P0, PT, PT, PT, PT, 0x80, 0x8 ;  /* 0x000000000008781c */ /* 0x000fe20003f0f070 */
[----:B------:R-:W-:Y:S02]  /*0100*/  IMAD.MOV.U32 R15, RZ, RZ, RZ ;  /* 0x000000ffff0f7224 */ /* 0x000fe400078e00ff */
[----:B------:R-:W-:Y:S02]  /*0110*/  IMAD.MOV.U32 R11, RZ, RZ, 0x6 ;  /* 0x00000006ff0b7424 */ /* 0x000fe400078e00ff */
[----:B--2---:R-:W-:-:S02]  /*0120*/  IMAD.SHL.U32 R4, R5, 0x20000000, RZ ;  /* 0x2000000005047824 */ /* 0x004fc400078e00ff */
[----:B---3--:R-:W-:-:S03]  /*0130*/  IMAD.SHL.U32 R6, R0, 0x20000000, RZ ;  /* 0x2000000000067824 */ /* 0x008fc600078e00ff */
[----:B------:R-:W-:Y:S02]  /*0140*/  SHF.R.S32.HI R4, RZ, 0x1f, R4 ;  /* 0x0000001fff047819 */ /* 0x000fe40000011404 */
[----:B------:R-:W-:Y:S02]  /*0150*/  LOP3.LUT R9, R0, 0x38, RZ, 0x3c, !PT ;  /* 0x0000003800097812 */ /* 0x000fe400078e3cff */
[----:B------:R-:W-:Y:S02]  /*0160*/  SHF.R.S32.HI R6, RZ, 0x1f, R6 ;  /* 0x0000001fff067819 */ /* 0x000fe40000011406 */
[----:B------:R-:W-:Y:S02]  /*0170*/  LOP3.LUT R12, R4, 0x7, RZ, 0xc0, !PT ;  /* 0x00000007040c7812 */ /* 0x000fe400078ec0ff */
[----:B------:R-:W-:Y:S02]  /*0180*/  LOP3.LUT R10, R6, 0x7, RZ, 0xc0, !PT ;  /* 0x00000007060a7812 */ /* 0x000fe400078ec0ff */
[----:B------:R-:W-:-:S02]  /*0190*/  LOP3.LUT R7, R12, R5, RZ, 0x3c, !PT ;  /* 0x000000050c077212 */ /* 0x000fc400078e3cff */
[----:B------:R-:W-:Y:S02]  /*01a0*/  LOP3.LUT R6, R10, 0xff, R9, 0x78, !PT ;  /* 0x000000ff0a067812 */ /* 0x000fe400078e7809 */
[----:B------:R-:W-:Y:S01]  /*01b0*/  CS2R R8, SRZ ;  /* 0x0000000000087805 */ /* 0x000fe2000001ff00 */
[----:B------:R-:W-:Y:S02]  /*01c0*/  IMAD R7, R7, 0x280, RZ ;  /* 0x0000028007077824 */ /* 0x000fe400078e02ff */
[----:B------:R-:W-:-:S07]  /*01d0*/  IMAD R6, R6, 0x280, RZ ;  /* 0x0000028006067824 */ /* 0x000fce00078e02ff */
.L_x_165:
[----:B------:R-:W0:Y:S01]  /*01e0*/  LDC.64 R2, c[0x0][0x380] ;  /* 0x0000e000ff027b82 */ /* 0x000e220000000a00 */
[----:B------:R-:W-:Y:S01]  /*01f0*/  IMAD R15, R14, 0xe, R15 ;  /* 0x0000000e0e0f7824 */ /* 0x000fe200078e020f */
[----:B------:R-:W1:Y:S03]  /*0200*/  LDCU UR6, c[0x0][0x3ac] ;  /* 0x00007580ff0677ac */ /* 0x000e660008000800 */
[----:B0-----:R-:W-:-:S05]  /*0210*/  IMAD.WIDE R2, R15, 0x8, R2 ;  /* 0x000000080f027825 */ /* 0x001fca00078e0202 */
[----:B------:R-:W2:Y:S01]  /*0220*/  LDG.E.64.CONSTANT R4, desc[UR4][R2.64+0x8] ;  /* 0x0000080402047981 */ /* 0x000ea2000c1e9b00 */
[----:B-1----:R-:W-:Y:S01]  /*0230*/  IMAD.U32 R15, RZ, RZ, UR6 ;  /* 0x00000006ff0f7e24 */ /* 0x002fe2000f8e00ff */
[----:B------:R-:W-:Y:S01]  /*0240*/  VIMNMX R18, PT, PT, R9, R8, !PT ;  /* 0x0000000809127248 */ /* 0x000fe20007fe0100 */
[----:B------:R-:W0:Y:S01]  /*0250*/  LDCU UR6, c[0x0][0x3ac] ;  /* 0x00007580ff0677ac */ /* 0x000e220008000800 */
[----:B------:R-:W-:Y:S01]  /*0260*/  BSSY.RECONVERGENT B0, `(.L_x_147) ;  /* 0x0000031000007945 */ /* 0x000fe20003800200 */
[----:B------:R-:W-:Y:S02]  /*0270*/  SEL R0, RZ, 0x6, P0 ;  /* 0x00000006ff007807 */ /* 0x000fe40000000000 */
[----:B--2---:R-:W-:-:S04]  /*0280*/  ISETP.NE.U32.AND P1, PT, R4, RZ, PT ;  /* 0x000000ff0400720c */ /* 0x004fc80003f25070 */
[----:B------:R-:W-:-:S04]  /*0290*/  ISETP.NE.AND.EX P1, PT, R5, RZ, PT, P1 ;  /* 0x000000ff0500720c */ /* 0x000fc80003f25310 */
[----:B------:R-:W-:-:S13]  /*02a0*/  ISETP.GE.OR P1, PT, R18, R15, !P1 ;  /* 0x0000000f1200720c */ /* 0x000fda0004f26670 */
[----:B0-----:R-:W-:Y:S05]  /*02b0*/  @P1 BRA `(.L_x_148) ;  /* 0x0000000000ac1947 */ /* 0x001fea0003800000 */
[----:B------:R-:W-:Y:S02]  /*02c0*/  IMAD.MOV.U32 R19, RZ, RZ, R4 ;  /* 0x000000ffff137224 */ /* 0x000fe400078e0004 */
[----:B------:R-:W-:Y:S02]  /*02d0*/  IMAD.MOV.U32 R22, RZ, RZ, R5 ;  /* 0x000000ffff167224 */ /* 0x000fe400078e0005 */
[----:B------:R-:W-:Y:S02]  /*02e0*/  IMAD R21, R0, 0x40, R7 ;  /* 0x0000004000157824 */ /* 0x000fe400078e0207 */
[----:B------:R-:W-:-:S07]  /*02f0*/  IMAD R20, R11, 0x40, R6 ;  /* 0x000000400b147824 */ /* 0x000fce00078e0206 */
.L_x_149:
[----:B------:R-:W-:Y:S02]  /*0300*/  IADD3 R4, P1, PT, RZ, -R19, RZ ;  /* 0x80000013ff047210 */ /* 0x000fe40007f3e0ff */
[----:B------:R-:W-:-:S03]  /*0310*/  IADD3 R24, P3, PT, R19, -0x1, RZ ;  /* 0xffffffff13187810 */ /* 0x000fc60007f7e0ff */
[----:B------:R-:W-:-:S05]  /*0320*/  IMAD.X R15, RZ, RZ, ~R22, P1 ;  /* 0x000000ffff0f7224 */ /* 0x000fca00008e0e16 */
[----:B------:R-:W-:-:S04]  /*0330*/  LOP3.LUT R15, R22, R15, RZ, 0xc0, !PT ;  /* 0x0000000f160f7212 */ /* 0x000fc800078ec0ff */
[----:B------:R-:W-:-:S13]  /*0340*/  ISETP.NE.U32.AND P1, PT, R15, RZ, PT ;  /* 0x000000ff0f00720c */ /* 0x000fda0003f25070 */
[----:B------:R-:W-:Y:S02]  /*0350*/  @!P1 LOP3.LUT R15, R19, R4, RZ, 0xc0, !PT ;  /* 0x00000004130f9212 */ /* 0x000fe400078ec0ff */
[----:B------:R-:W-:Y:S02]  /*0360*/  LOP3.LUT R19, R24, R19, RZ, 0xc0, !PT ;  /* 0x0000001318137212 */ /* 0x000fe400078ec0ff */
[----:B------:R-:W0:Y:S02]  /*0370*/  FLO.U32 R4, R15 ;  /* 0x0000000f00047300 */ /* 0x000e2400000e0000 */
[C---:B0-----:R-:W-:Y:S02]  /*0380*/  IADD3 R5, PT, PT, -R4.reuse, 0x1f, RZ ;  /* 0x0000001f04057810 */ /* 0x041fe40007ffe1ff */
[----:B------:R-:W-:-:S03]  /*0390*/  IADD3 R4, PT, PT, -R4, 0x3f, RZ ;  /* 0x0000003f04047810 */ /* 0x000fc60007ffe1ff */
[----:B------:R-:W-:-:S05]  /*03a0*/  @P1 IMAD.MOV R4, RZ, RZ, R5 ;  /* 0x000000ffff041224 */ /* 0x000fca00078e0205 */
[----:B------:R-:W-:-:S04]  /*03b0*/  IADD3 R5, PT, PT, -R4, 0x3f, RZ ;  /* 0x0000003f04057810 */ /* 0x000fc80007ffe1ff */
[----:B------:R-:W-:Y:S02]  /*03c0*/  LOP3.LUT R4, R5, R12, RZ, 0x3c, !PT ;  /* 0x0000000c05047212 */ /* 0x000fe400078e3cff */
[----:B------:R-:W-:-:S03]  /*03d0*/  LOP3.LUT R23, R10, 0x38, R5, 0x96, !PT ;  /* 0x000000380a177812 */ /* 0x000fc600078e9605 */
[----:B------:R-:W-:Y:S02]  /*03e0*/  IMAD.IADD R25, R21, 0x1, R4 ;  /* 0x0000000115197824 */ /* 0x000fe400078e0204 */
[----:B------:R-:W-:-:S03]  /*03f0*/  IMAD.IADD R23, R20, 0x1, R23 ;  /* 0x0000000114177824 */ /* 0x000fc600078e0217 */
[----:B------:R-:W-:Y:S02]  /*0400*/  ISETP.GT.U32.AND P1, PT, R25, 0xafff, PT ;  /* 0x0000afff1900780c */ /* 0x000fe40003f24070 */
[----:B------:R-:W-:-:S11]  /*0410*/  ISETP.GT.U32.AND P2, PT, R23, 0xafff, PT ;  /* 0x0000afff1700780c */ /* 0x000fd60003f44070 */
[----:B------:R-:W0:Y:S01]  /*0420*/  @!P1 LDC.64 R16, c[0x0][0x390] ;  /* 0x0000e400ff109b82 */ /* 0x000e220000000a00 */
[----:B------:R-:W-:Y:S02]  /*0430*/  @!P1 IMAD R15, R14, UR6, R8 ;  /* 0x000000060e0f9c24 */ /* 0x000fe4000f8e0208 */
[----:B------:R-:W-:-:S05]  /*0440*/  @!P2 VIADD R18, R9, 0x1 ;  /* 0x000000010912a836 */ /* 0x000fca0000000000 */
[----:B------:R-:W1:Y:S08]  /*0450*/  @!P2 LDC R27, c[0x0][0x3ac] ;  /* 0x0000eb00ff1bab82 */ /* 0x000e700000000800 */
[----:B------:R-:W2:Y:S01]  /*0460*/  @!P2 LDC.64 R4, c[0x0][0x398] ;  /* 0x0000e600ff04ab82 */ /* 0x000ea20000000a00 */
[----:B0-----:R-:W-:-:S04]  /*0470*/  @!P1 IMAD.WIDE R16, R15, 0x4, R16 ;  /* 0x000000040f109825 */ /* 0x001fc800078e0210 */
[----:B------:R-:W-:Y:S01]  /*0480*/  @!P1 VIADD R15, R8, 0x1 ;  /* 0x00000001080f9836 */ /* 0x000fe20000000000 */
[----:B------:R0:W-:Y:S01]  /*0490*/  @!P1 STG.E desc[UR4][R16.64], R25 ;  /* 0x0000001910009986 */ /* 0x0001e2000c101904 */
[----:B-1----:R-:W-:Y:S02]  /*04a0*/  @!P2 IMAD R27, R14, R27, R9 ;  /* 0x0000001b0e1ba224 */ /* 0x002fe400078e0209 */
[----:B------:R-:W-:Y:S01]  /*04b0*/  @!P1 IMAD.MOV.U32 R8, RZ, RZ, R15 ;  /* 0x000000ffff089224 */ /* 0x000fe200078e000f */
[----:B------:R-:W-:Y:S01]  /*04c0*/  ISETP.NE.U32.AND P1, PT, R19, RZ, PT ;  /* 0x000000ff1300720c */ /* 0x000fe20003f25070 */
[----:B------:R-:W-:Y:S02]  /*04d0*/  @!P2 IMAD.MOV.U32 R9, RZ, RZ, R18 ;  /* 0x000000ffff09a224 */ /* 0x000fe400078e0012 */
[----:B------:R-:W-:Y:S02]  /*04e0*/  IMAD.U32 R15, RZ, RZ, UR6 ;  /* 0x00000006ff0f7e24 */ /* 0x000fe4000f8e00ff */
[----:B--2---:R-:W-:Y:S01]  /*04f0*/  @!P2 IMAD.WIDE R4, R27, 0x4, R4 ;  /* 0x000000041b04a825 */ /* 0x004fe200078e0204 */
[----:B------:R-:W-:-:S02]  /*0500*/  IADD3.X R27, PT, PT, R22, -0x1, RZ, P3, !PT ;  /* 0xffffffff161b7810 */ /* 0x000fc40001ffe4ff */
[----:B------:R-:W-:Y:S02]  /*0510*/  VIMNMX R18, PT, PT, R9, R8, !PT ;  /* 0x0000000809127248 */ /* 0x000fe40007fe0100 */
[----:B------:R-:W-:Y:S01]  /*0520*/  LOP3.LUT R22, R27, R22, RZ, 0xc0, !PT ;  /* 0x000000161b167212 */ /* 0x000fe200078ec0ff */
[----:B------:R0:W-:Y:S01]  /*0530*/  @!P2 STG.E desc[UR4][R4.64], R23 ;  /* 0x000000170400a986 */ /* 0x0001e2000c101904 */
[----:B------:R-:W-:Y:S02]  /*0540*/  ISETP.LT.AND P2, PT, R18, R15, PT ;  /* 0x0000000f1200720c */ /* 0x000fe40003f41270 */
[----:B------:R-:W-:-:S13]  /*0550*/  ISETP.NE.AND.EX P1, PT, R22, RZ, PT, P1 ;  /* 0x000000ff1600720c */ /* 0x000fda0003f25310 */
[----:B0-----:R-:W-:Y:S05]  /*0560*/  @P1 BRA P2, `(.L_x_149) ;  /* 0xfffffffc00641947 */ /* 0x001fea000103ffff */
.L_x_148:
[----:B------:R-:W-:Y:S05]  /*0570*/  BSYNC.RECONVERGENT B0 ;  /* 0x0000000000007941 */ /* 0x000fea0003800200 */
.L_x_147:
[----:B------:R-:W2:Y:S01]  /*0580*/  LDG.E.64.CONSTANT R4, desc[UR4][R2.64+0x10] ;  /* 0x0000100402047981 */ /* 0x000ea2000c1e9b00 */
[----:B------:R-:W0:Y:S01]  /*0590*/  LDCU UR6, c[0x0][0x3ac] ;  /* 0x00007580ff0677ac */ /* 0x000e220008000800 */
[----:B------:R-:W-:Y:S01]  /*05a0*/  BSSY.RECONVERGENT B0, `(.L_x_150) ;  /* 0x0000032000007945 */ /* 0x000fe20003800200 */
[----:B--2---:R-:W-:-:S04]  /*05b0*/  ISETP.NE.U32.AND P1, PT, R4, RZ, PT ;  /* 0x000000ff0400720c */ /* 0x004fc80003f25070 */
[----:B------:R-:W-:-:S04]  /*05c0*/  ISETP.NE.AND.EX P1, PT, R5, RZ, PT, P1 ;  /* 0x000000ff0500720c */ /* 0x000fc80003f25310 */
[----:B------:R-:W-:-:S13]  /*05d0*/  ISETP.GE.OR P1, PT, R18, R15, !P1 ;  /* 0x0000000f1200720c */ /* 0x000fda0004f26670 */
[----:B0-----:R-:W-:Y:S05]  /*05e0*/  @P1 BRA `(.L_x_151) ;  /* 0x0000000000b41947 */ /* 0x001fea0003800000 */
[----:B------:R-:W-:Y:S02]  /*05f0*/  IMAD R21, R0, 0x40, R7 ;  /* 0x0000004000157824 */ /* 0x000fe400078e0207 */
[----:B------:R-:W-:Y:S02]  /*0600*/  IMAD R20, R11, 0x40, R6 ;  /* 0x000000400b147824 */ /* 0x000fe400078e0206 */
[----:B------:R-:W-:Y:S02]  /*0610*/  IMAD.MOV.U32 R19, RZ, RZ, R4 ;  /* 0x000000ffff137224 */ /* 0x000fe400078e0004 */
[----:B------:R-:W-:Y:S02]  /*0620*/  IMAD.MOV.U32 R22, RZ, RZ, R5 ;  /* 0x000000ffff167224 */ /* 0x000fe400078e0005 */
[----:B------:R-:W-:Y:S02]  /*0630*/  VIADD R21, R21, 0x40 ;  /* 0x0000004015157836 */ /* 0x000fe40000000000 */
[----:B------:R-:W-:-:S07]  /*0640*/  VIADD R20, R20, 0x40 ;  /* 0x0000004014147836 */ /* 0x000fce0000000000 */
.L_x_152:
[----:B------:R-:W-:-:S05]  /*0650*/  IADD3 R4, P1, PT, RZ, -R19, RZ ;  /* 0x80000013ff047210 */ /* 0x000fca0007f3e0ff */
[----:B------:R-:W-:-:S05]  /*0660*/  IMAD.X R15, RZ, RZ, ~R22, P1 ;  /* 0x000000ffff0f7224 */ /* 0x000fca00008e0e16 */
[----:B------:R-:W-:-:S04]  /*0670*/  LOP3.LUT R15, R22, R15, RZ, 0xc0, !PT ;  /* 0x0000000f160f7212 */ /* 0x000fc800078ec0ff */
[----:B------:R-:W-:-:S13]  /*0680*/  ISETP.NE.U32.AND P1, PT, R15, RZ, PT ;  /* 0x000000ff0f00720c */ /* 0x000fda0003f25070 */
[----:B------:R-:W-:-:S04]  /*0690*/  @!P1 LOP3.LUT R15, R19, R4, RZ, 0xc0, !PT ;  /* 0x00000004130f9212 */ /* 0x000fc800078ec0ff */
[----:B------:R-:W0:Y:S02]  /*06a0*/  FLO.U32 R4, R15 ;  /* 0x0000000f00047300 */ /* 0x000e2400000e0000 */
[C---:B0-----:R-:W-:Y:S02]  /*06b0*/  IADD3 R5, PT, PT, -R4.reuse, 0x1f, RZ ;  /* 0x0000001f04057810 */ /* 0x041fe40007ffe1ff */
[----:B------:R-:W-:-:S03]  /*06c0*/  IADD3 R4, PT, PT, -R4, 0x3f, RZ ;  /* 0x0000003f04047810 */ /* 0x000fc60007ffe1ff */
[----:B------:R-:W-:-:S05]  /*06d0*/  @P1 IMAD.MOV R4, RZ, RZ, R5 ;  /* 0x000000ffff041224 */ /* 0x000fca00078e0205 */
[----:B------:R-:W-:-:S04]  /*06e0*/  IADD3 R5, PT, PT, -R4, 0x3f, RZ ;  /* 0x0000003f04057810 */ /* 0x000fc80007ffe1ff */
[----:B------:R-:W-:Y:S02]  /*06f0*/  LOP3.LUT R23, R10, 0x38, R5, 0x96, !PT ;  /* 0x000000380a177812 */ /* 0x000fe400078e9605 */
[----:B------:R-:W-:-:S03]  /*0700*/  LOP3.LUT R4, R5, R12, RZ, 0x3c, !PT ;  /* 0x0000000c05047212 */ /* 0x000fc600078e3cff */
[----:B------:R-:W-:Y:S02]  /*0710*/  IMAD.IADD R23, R20, 0x1, R23 ;  /* 0x0000000114177824 */ /* 0x000fe400078e0217 */
[----:B------:R-:W-:-:S03]  /*0720*/  IMAD.IADD R25, R21, 0x1, R4 ;  /* 0x0000000115197824 */ /* 0x000fc600078e0204 */
[----:B------:R-:W-:Y:S02]  /*0730*/  ISETP.GT.U32.AND P2, PT, R23, 0xafff, PT ;  /* 0x0000afff1700780c */ /* 0x000fe40003f44070 */
[----:B------:R-:W-:-:S11]  /*0740*/  ISETP.GT.U32.AND P1, PT, R25, 0xafff, PT ;  /* 0x0000afff1900780c */ /* 0x000fd60003f24070 */
[----:B------:R-:W0:Y:S01]  /*0750*/  @!P2 LDC R18, c[0x0][0x3ac] ;  /* 0x0000eb00ff12ab82 */ /* 0x000e220000000800 */
[----:B------:R-:W-:Y:S02]  /*0760*/  @!P2 VIADD R26, R9, 0x1 ;  /* 0x00000001091aa836 */ /* 0x000fe40000000000 */
[----:B------:R-:W-:Y:S02]  /*0770*/  @!P1 IMAD R15, R14, UR6, R8 ;  /* 0x000000060e0f9c24 */ /* 0x000fe4000f8e0208 */
[----:B------:R-:W-:-:S03]  /*0780*/  @!P1 VIADD R24, R8, 0x1 ;  /* 0x0000000108189836 */ /* 0x000fc60000000000 */
[----:B------:R-:W1:Y:S01]  /*0790*/  @!P1 LDC.64 R16, c[0x0][0x390] ;  /* 0x0000e400ff109b82 */ /* 0x000e620000000a00 */
[----:B------:R-:W-:-:S07]  /*07a0*/  @!P1 IMAD.MOV.U32 R8, RZ, RZ, R24 ;  /* 0x000000ffff089224 */ /* 0x000fce00078e0018 */
[----:B------:R-:W2:Y:S01]  /*07b0*/  @!P2 LDC.64 R4, c[0x0][0x398] ;  /* 0x0000e600ff04ab82 */ /* 0x000ea20000000a00 */
[----:B0-----:R-:W-:Y:S01]  /*07c0*/  @!P2 IMAD R27, R14, R18, R9 ;  /* 0x000000120e1ba224 */ /* 0x001fe200078e0209 */
[----:B------:R-:W-:Y:S01]  /*07d0*/  IADD3 R18, P3, PT, R19, -0x1, RZ ;  /* 0xffffffff13127810 */ /* 0x000fe20007f7e0ff */
[----:B------:R-:W-:-:S03]  /*07e0*/  @!P2 IMAD.MOV.U32 R9, RZ, RZ, R26 ;  /* 0x000000ffff09a224 */ /* 0x000fc600078e001a */
[----:B------:R-:W-:Y:S02]  /*07f0*/  LOP3.LUT R19, R18, R19, RZ, 0xc0, !PT ;  /* 0x0000001312137212 */ /* 0x000fe400078ec0ff */
[----:B------:R-:W-:Y:S01]  /*0800*/  VIMNMX R18, PT, PT, R9, R8, !PT ;  /* 0x0000000809127248 */ /* 0x000fe20007fe0100 */
[----:B-1----:R-:W-:Y:S01]  /*0810*/  @!P1 IMAD.WIDE R16, R15, 0x4, R16 ;  /* 0x000000040f109825 */ /* 0x002fe200078e0210 */
[----:B------:R-:W-:-:S04]  /*0820*/  IADD3.X R15, PT, PT, R22, -0x1, RZ, P3, !PT ;  /* 0xffffffff160f7810 */ /* 0x000fc80001ffe4ff */
[----:B------:R-:W-:Y:S01]  /*0830*/  LOP3.LUT R22, R15, R22, RZ, 0xc0, !PT ;  /* 0x000000160f167212 */ /* 0x000fe200078ec0ff */
[----:B------:R0:W-:Y:S01]  /*0840*/  @!P1 STG.E desc[UR4][R16.64], R25 ;  /* 0x0000001910009986 */ /* 0x0001e2000c101904 */
[----:B------:R-:W-:Y:S01]  /*0850*/  IMAD.U32 R15, RZ, RZ, UR6 ;  /* 0x00000006ff0f7e24 */ /* 0x000fe2000f8e00ff */
[----:B------:R-:W-:Y:S01]  /*0860*/  ISETP.NE.U32.AND P1, PT, R19, RZ, PT ;  /* 0x000000ff1300720c */ /* 0x000fe20003f25070 */
[----:B--2---:R-:W-:-:S03]  /*0870*/  @!P2 IMAD.WIDE R4, R27, 0x4, R4 ;  /* 0x000000041b04a825 */ /* 0x004fc600078e0204 */
[----:B------:R-:W-:Y:S02]  /*0880*/  ISETP.NE.AND.EX P1, PT, R22, RZ, PT, P1 ;  /* 0x000000ff1600720c */ /* 0x000fe40003f25310 */
[----:B------:R0:W-:Y:S01]  /*0890*/  @!P2 STG.E desc[UR4][R4.64], R23 ;  /* 0x000000170400a986 */ /* 0x0001e2000c101904 */
[----:B------:R-:W-:-:S13]  /*08a0*/  ISETP.LT.AND P2, PT, R18, R15, PT ;  /* 0x0000000f1200720c */ /* 0x000fda0003f41270 */
[----:B0-----:R-:W-:Y:S05]  /*08b0*/  @P1 BRA P2, `(.L_x_152) ;  /* 0xfffffffc00641947 */ /* 0x001fea000103ffff */
.L_x_151:
[----:B------:R-:W-:Y:S05]  /*08c0*/  BSYNC.RECONVERGENT B0 ;  /* 0x0000000000007941 */ /* 0x000fea0003800200 */
.L_x_150:
        /* <DEDUP_REMOVED lines=13> */
.L_x_155:
        /* <DEDUP_REMOVED lines=39> */
.L_x_154:
[----:B------:R-:W-:Y:S05]  /*0c10*/  BSYNC.RECONVERGENT B0 ;  /* 0x0000000000007941 */ /* 0x000fea0003800200 */
.L_x_153:
        /* <DEDUP_REMOVED lines=13> */
.L_x_158:
        /* <DEDUP_REMOVED lines=39> */
.L_x_157:
[----:B------:R-:W-:Y:S05]  /*0f60*/  BSYNC.RECONVERGENT B0 ;  /* 0x0000000000007941 */ /* 0x000fea0003800200 */
.L_x_156:
[----:B------:R-:W2:Y:S01]  /*0f70*/  LDG.E.64.CONSTANT R4, desc[UR4][R2.64+0x28] ;  /* 0x0000280402047981 */ /* 0x000ea2000c1e9b00 */
[----:B------:R-:W0:Y:S03]  /*0f80*/  LDCU UR7, c[0x0][0x3ac] ;  /* 0x00007580ff0777ac */ /* 0x000e260008000800 */
[----:B------:R-:W3:Y:S01]  /*0f90*/  LDG.E.64.CONSTANT R16, desc[UR4][R2.64+0x30] ;  /* 0x0000300402107981 */ /* 0x000ee2000c1e9b00 */
[----:B------:R-:W1:Y:S01]  /*0fa0*/  LDCU UR6, c[0x0][0x3ac] ;  /* 0x00007580ff0677ac */ /* 0x000e620008000800 */
[----:B------:R-:W-:Y:S01]  /*0fb0*/  BSSY.RECONVERGENT B0, `(.L_x_159) ;  /* 0x0000034000007945 */ /* 0x000fe20003800200 */
[----:B--2---:R-:W-:-:S04]  /*0fc0*/  ISETP.NE.U32.AND P2, PT, R4, RZ, PT ;  /* 0x000000ff0400720c */ /* 0x004fc80003f45070 */
[----:B------:R-:W-:Y:S02]  /*0fd0*/  ISETP.NE.AND.EX P2, PT, R5, RZ, PT, P2 ;  /* 0x000000ff0500720c */ /* 0x000fe40003f45320 */
[----:B---3--:R-:W-:Y:S02]  /*0fe0*/  ISETP.NE.U32.AND P1, PT, R16, RZ, PT ;  /* 0x000000ff1000720c */ /* 0x008fe40003f25070 */
[----:B------:R-:W-:Y:S02]  /*0ff0*/  ISETP.GE.OR P2, PT, R18, R15, !P2 ;  /* 0x0000000f1200720c */ /* 0x000fe40005746670 */
[----:B------:R-:W-:-:S11]  /*1000*/  ISETP.NE.AND.EX P1, PT, R17, RZ, PT, P1 ;  /* 0x000000ff1100720c */ /* 0x000fd60003f25310 */
[----:B01----:R-:W-:Y:S05]  /*1010*/  @P2 BRA `(.L_x_160) ;  /* 0x0000000000b42947 */ /* 0x003fea0003800000 */
[----:B------:R-:W-:Y:S02]  /*1020*/  IMAD R21, R0, 0x40, R7 ;  /* 0x0000004000157824 */ /* 0x000fe400078e0207 */
[----:B------:R-:W-:Y:S02]  /*1030*/  IMAD R20, R11, 0x40, R6 ;  /* 0x000000400b147824 */ /* 0x000fe400078e0206 */
[----:B------:R-:W-:Y:S02]  /*1040*/  IMAD.MOV.U32 R19, RZ, RZ, R4 ;  /* 0x000000ffff137224 */ /* 0x000fe400078e0004 */
[----:B------:R-:W-:Y:S02]  /*1050*/  IMAD.MOV.U32 R22, RZ, RZ, R5 ;  /* 0x000000ffff167224 */ /* 0x000fe400078e0005 */
[----:B------:R-:W-:Y:S02]  /*1060*/  VIADD R21, R21, 0x100 ;  /* 0x0000010015157836 */ /* 0x000fe40000000000 */
[----:B------:R-:W-:-:S07]  /*1070*/  VIADD R20, R20, 0x100 ;  /* 0x0000010014147836 */ /* 0x000fce0000000000 */
.L_x_161:
        /* <DEDUP_REMOVED lines=39> */
.L_x_160:
[----:B------:R-:W-:Y:S05]  /*12f0*/  BSYNC.RECONVERGENT B0 ;  /* 0x0000000000007941 */ /* 0x000fea0003800200 */
.L_x_159:
[----:B------:R-:W-:Y:S01]  /*1300*/  ISETP.GE.OR P1, PT, R18, R15, !P1 ;  /* 0x0000000f1200720c */ /* 0x000fe20004f26670 */
[----:B------:R-:W-:Y:S01]  /*1310*/  BSSY.RECONVERGENT B0, `(.L_x_162) ;  /* 0x000002d000007945 */ /* 0x000fe20003800200 */
[----:B------:R-:W-:-:S11]  /*1320*/  PLOP3.LUT P2, PT, P0, PT, PT, 0x80, 0x8 ;  /* 0x000000000008781c */ /* 0x000fd6000074f070 */
[----:B------:R-:W-:Y:S05]  /*1330*/  @P1 BRA `(.L_x_163) ;  /* 0x0000000000a81947 */ /* 0x000fea0003800000 */
[----:B------:R-:W-:Y:S02]  /*1340*/  IMAD R0, R0, 0x40, R7 ;  /* 0x0000004000007824 */ /* 0x000fe400078e0207 */
[----:B------:R-:W-:Y:S02]  /*1350*/  IMAD R2, R11, 0x40, R6 ;  /* 0x000000400b027824 */ /* 0x000fe400078e0206 */
[----:B------:R-:W-:Y:S02]  /*1360*/  VIADD R11, R0, 0x140 ;  /* 0x00000140000b7836 */ /* 0x000fe40000000000 */
[----:B------:R-:W-:-:S07]  /*1370*/  VIADD R0, R2, 0x140 ;  /* 0x0000014002007836 */ /* 0x000fce0000000000 */
.L_x_164:
        /* <DEDUP_REMOVED lines=21> */
[----:B0-----:R-:W-:Y:S01]  /*14d0*/  @!P0 IMAD.WIDE R2, R15, 0x4, R2 ;  /* 0x000000040f028825 */ /* 0x001fe200078e0202 */
[----:B------:R-:W-:-:S04]  /*14e0*/  IADD3 R15, P3, PT, R16, -0x1, RZ ;  /* 0xffffffff100f7810 */ /* 0x000fc80007f7e0ff */
[----:B------:R-:W-:Y:S01]  /*14f0*/  LOP3.LUT R16, R15, R16, RZ, 0xc0, !PT ;  /* 0x000000100f107212 */ /* 0x000fe200078ec0ff */
[----:B------:R-:W-:Y:S01]  /*1500*/  @!P0 VIADD R15, R8, 0x1 ;  /* 0x00000001080f8836 */ /* 0x000fe20000000000 */
[----:B------:R0:W-:Y:S01]  /*1510*/  @!P0 STG.E desc[UR4][R2.64], R19 ;  /* 0x0000001302008986 */ /* 0x0001e2000c101904 */
[----:B-1----:R-:W-:Y:S01]  /*1520*/  @!P1 IMAD R23, R14, R18, R9 ;  /* 0x000000120e179224 */ /* 0x002fe200078e0209 */
[----:B------:R-:W-:Y:S01]  /*1530*/  IADD3.X R18, PT, PT, R17, -0x1, RZ, P3, !PT ;  /* 0xffffffff11127810 */ /* 0x000fe20001ffe4ff */
[----:B------:R-:W-:Y:S01]  /*1540*/  @!P0 IMAD.MOV.U32 R8, RZ, RZ, R15 ;  /* 0x000000ffff088224 */ /* 0x000fe200078e000f */
[----:B------:R-:W-:Y:S01]  /*1550*/  ISETP.NE.U32.AND P0, PT, R16, RZ, PT ;  /* 0x000000ff1000720c */ /* 0x000fe20003f05070 */
[----:B------:R-:W-:Y:S01]  /*1560*/  @!P1 IMAD.MOV.U32 R9, RZ, RZ, R20 ;  /* 0x000000ffff099224 */ /* 0x000fe200078e0014 */
[----:B------:R-:W-:Y:S01]  /*1570*/  LOP3.LUT R17, R18, R17, RZ, 0xc0, !PT ;  /* 0x0000001112117212 */ /* 0x000fe200078ec0ff */
[----:B--2---:R-:W-:-:S03]  /*1580*/  @!P1 IMAD.WIDE R4, R23, 0x4, R4 ;  /* 0x0000000417049825 */ /* 0x004fc600078e0204 */
[----:B------:R-:W-:Y:S02]  /*1590*/  VIMNMX R15, PT, PT, R9, R8, !PT ;  /* 0x00000008090f7248 */ /* 0x000fe40007fe0100 */
[----:B------:R-:W-:Y:S01]  /*15a0*/  ISETP.NE.AND.EX P0, PT, R17, RZ, PT, P0 ;  /* 0x000000ff1100720c */ /* 0x000fe20003f05300 */
[----:B------:R0:W-:Y:S01]  /*15b0*/  @!P1 STG.E desc[UR4][R4.64], R21 ;  /* 0x0000001504009986 */ /* 0x0001e2000c101904 */
[----:B------:R-:W-:-:S13]  /*15c0*/  ISETP.LT.AND P1, PT, R15, UR7, PT ;  /* 0x000000070f007c0c */ /* 0x000fda000bf21270 */
[----:B0-----:R-:W-:Y:S05]  /*15d0*/  @P0 BRA P1, `(.L_x_164) ;  /* 0xfffffffc00680947 */ /* 0x001fea000083ffff */
.L_x_163:
[----:B------:R-:W-:Y:S05]  /*15e0*/  BSYNC.RECONVERGENT B0 ;  /* 0x0000000000007941 */ /* 0x000fea0003800200 */
.L_x_162:
[----:B------:R-:W-:Y:S01]  /*15f0*/  PLOP3.LUT P0, PT, PT, PT, PT, 0x8, 0x80 ;  /* 0x000000000080781c */ /* 0x000fe20003f0e170 */
[----:B------:R-:W-:Y:S02]  /*1600*/  IMAD.MOV.U32 R15, RZ, RZ, 0x7 ;  /* 0x00000007ff0f7424 */ /* 0x000fe400078e00ff */
[----:B------:R-:W-:Y:S01]  /*1610*/  IMAD.MOV.U32 R11, RZ, RZ, RZ ;  /* 0x000000ffff0b7224 */ /* 0x000fe200078e00ff */
[----:B------:R-:W-:Y:S09]  /*1620*/  @P2 BRA `(.L_x_165) ;  /* 0xffffffe800ec2947 */ /* 0x000ff2000383ffff */
[----:B------:R-:W0:Y:S02]  /*1630*/  LDC.64 R2, c[0x0][0x3a0] ;  /* 0x0000e800ff027b82 */ /* 0x000e240000000a00 */
[----:B0-----:R-:W-:-:S05]  /*1640*/  IMAD.WIDE R2, R13, 0x4, R2 ;  /* 0x000000040d027825 */ /* 0x001fca00078e0202 */
[----:B------:R-:W-:Y:S04]  /*1650*/  STG.E desc[UR4][R2.64], R8 ;  /* 0x0000000802007986 */ /* 0x000fe8000c101904 */
[----:B------:R-:W-:Y:S01]  /*1660*/  STG.E desc[UR4][R2.64+0x4], R9 ;  /* 0x0000040902007986 */ /* 0x000fe2000c101904 */
[----:B------:R-:W-:Y:S05]  /*1670*/  EXIT ;  /* 0x000000000000794d */ /* 0x000fea0003800000 */
.L_x_166:
        /* <DEDUP_REMOVED lines=16> */
.L_x_186:


//--------------------- .nv.shared._Z11psqt_reducePKiPiii --------------------------
	.section	.nv.shared._Z11psqt_reducePKiPiii,"aw",@nobits
	.sectionflags	@""
	.align	16
	.zero		1024


//--------------------- .nv.shared.reserved.0     --------------------------
	.section	.nv.shared.reserved.0,"aw",@nobits
	.weak		__nv_reservedSMEM_offset_0_alias
	.size		__nv_reservedSMEM_offset_0_alias, 0, 64
	.other		__nv_reservedSMEM_offset_0_alias,@"STO_CUDA_RESERVED_SHARED STV_DEFAULT"
__nv_reservedSMEM_offset_0_alias:
	.zero		0
	.zero		64


//--------------------- .nv.shared._Z21copy_accumulator_fastPKiPii --------------------------
	.section	.nv.shared._Z21copy_accumulator_fastPKiPii,"aw",@nobits
	.sectionflags	@""
	.align	16
	.zero		1024


//--------------------- .nv.shared._Z28transform_accumulator_outputPKiS0_Phiiii --------------------------
	.section	.nv.shared._Z28transform_accumulator_outputPKiS0_Phiiii,"aw",@nobits
	.sectionflags	@""
	.align	16
	.zero		1024


//--------------------- .nv.shared._Z17fc0_layer_batchedPKhPKaPKiS4_PaS5_ii --------------------------
	.section	.nv.shared._Z17fc0_layer_batchedPKhPKaPKiS4_PaS5_ii,"aw",@nobits
	.sectionflags	@""
	.align	16
	.zero		1024


//--------------------- .nv.shared._Z16fc0_sparse_inputPKiPKaS0_PaS3_iii --------------------------
	.section	.nv.shared._Z16fc0_sparse_inputPKiPKaS0_PaS3_iii,"aw",@nobits
	.sectionflags	@""
	.align	16
.nv.shared._Z16fc0_sparse_inputPKiPKaS0_PaS3_iii:
	.zero		1088


//--------------------- .nv.shared._Z32feature_transform_warp_optimizedPKsS0_PKiPKjPiiii --------------------------
	.section	.nv.shared._Z32feature_transform_warp_optimizedPKsS0_PKiPKjPiiii,"aw",@nobits
	.sectionflags	@""
	.align	16
	.zero		1024


//--------------------- .nv.shared._Z25double_incremental_updatePKsPKiS2_S2_S2_PKjS2_Piii --------------------------
	.section	.nv.shared._Z25double_incremental_updatePKsPKiS2_S2_S2_PKjS2_Piii,"aw",@nobits
	.sectionflags	@""
	.align	16
	.zero		1024


//--------------------- .nv.shared._Z23extract_threat_featuresPKmPiPjii --------------------------
	.section	.nv.shared._Z23extract_threat_featuresPKmPiPjii,"aw",@nobits
	.sectionflags	@""
	.align	16
	.zero		1024


//--------------------- .nv.shared._Z29swap_accumulator_perspectivesPKiPiii --------------------------
	.section	.nv.shared._Z29swap_accumulator_perspectivesPKiPiii,"aw",@nobits
	.sectionflags	@""
	.align	16
	.zero		1024


//--------------------- .nv.shared._Z11zero_bufferPii --------------------------
	.section	.nv.shared._Z11zero_bufferPii,"aw",@nobits
	.sectionflags	@""
	.align	16
	.zero		1024


//--------------------- .nv.shared._Z17init_accumulatorsPKsPiii --------------------------
	.section	.nv.shared._Z17init_accumulatorsPKsPiii,"aw",@nobits
	.sectionflags	@""
	.align	16
	.zero		1024


//--------------------- .nv.shared._Z15psqt_accumulatePKiS0_PKjS2_Pii --------------------------
	.section	.nv.shared._Z15psqt_accumulatePKiS0_PKjS2_Pii,"aw",@nobits
	.sectionflags	@""
	.align	16
	.zero		1024


//--------------------- .nv.shared._Z18nnue_forward_fusedPKiPKaS0_S2_S0_S2_S0_Piii --------------------------
	.section	.nv.shared._Z18nnue_forward_fusedPKiPKaS0_S2_S0_S2_S0_Piii,"aw",@nobits
	.sectionflags	@""
	.align	16
.nv.shared._Z18nnue_forward_fusedPKiPKaS0_S2_S0_S2_S0_Piii:
	.zero		1104


//--------------------- .nv.shared._Z9fc2_layerPKaS0_PKiS0_Pii --------------------------
	.section	.nv.shared._Z9fc2_layerPKaS0_PKiS0_Pii,"aw",@nobits
	.sectionflags	@""
	.align	16
	.zero		1024


//--------------------- .nv.shared._Z9fc1_layerPKaS0_PKiPai --------------------------
	.section	.nv.shared._Z9fc1_layerPKaS0_PKiPai,"aw",@nobits
	.sectionflags	@""
	.align	16
	.zero		1024


//--------------------- .nv.shared._Z9fc0_layerPKiPKaS0_PaS3_ii --------------------------
	.section	.nv.shared._Z9fc0_layerPKiPKaS0_PaS3_ii,"aw",@nobits
	.sectionflags	@""
	.align	16
.nv.shared._Z9fc0_layerPKiPKaS0_PaS3_ii:
	.zero		1088


//--------------------- .nv.shared._Z29feature_transform_incrementalPKsPKiS2_PKjS4_S2_Piii --------------------------
	.section	.nv.shared._Z29feature_transform_incrementalPKsPKiS2_PKjS4_S2_Piii,"aw",@nobits
	.sectionflags	@""
	.align	16
	.zero		1024


//--------------------- .nv.shared._Z27feature_transform_optimizedPKsS0_PKiPKjPiiii --------------------------
	.section	.nv.shared._Z27feature_transform_optimizedPKsS0_PKiPKjPiiii,"aw",@nobits
	.sectionflags	@""
	.align	16
	.zero		1024


//--------------------- .nv.shared._Z22feature_transform_fullPKsS0_PKiPKjS4_Piii --------------------------
	.section	.nv.shared._Z22feature_transform_fullPKsS0_PKiPKjS4_Piii,"aw",@nobits
	.sectionflags	@""
	.align	16
	.zero		1024


//--------------------- .nv.shared._Z23extract_halfka_featuresPKmPKhPiS3_Pjii --------------------------
	.section	.nv.shared._Z23extract_halfka_featuresPKmPKhPiS3_Pjii,"aw",@nobits
	.sectionflags	@""
	.align	16
	.zero		1024


//--------------------- .nv.constant0._Z11psqt_reducePKiPiii --------------------------
	.section	.nv.constant0._Z11psqt_reducePKiPiii,"a",@progbits
	.sectionflags	@""
	.align	4
.nv.constant0._Z11psqt_reducePKiPiii:
	.zero		920


//--------------------- .nv.constant0._Z21copy_accumulator_fastPKiPii --------------------------
	.section	.nv.constant0._Z21copy_accumulator_fastPKiPii,"a",@progbits
	.sectionflags	@""
	.align	4
.nv.constant0._Z21copy_accumulator_fastPKiPii:
	.zero		916


//--------------------- .nv.constant0._Z28transform_accumulator_outputPKiS0_Phiiii --------------------------
	.section	.nv.constant0._Z28transform_accumulator_outputPKiS0_Phiiii,"a",@progbits
	.sectionflags	@""
	.align	4
.nv.constant0._Z28transform_accumulator_outputPKiS0_Phiiii:
	.zero		936


//--------------------- .nv.constant0._Z17fc0_layer_batchedPKhPKaPKiS4_PaS5_ii --------------------------
	.section	.nv.constant0._Z17fc0_layer_batchedPKhPKaPKiS4_PaS5_ii,"a",@progbits
	.sectionflags	@""
	.align	4
.nv.constant0._Z17fc0_layer_batchedPKhPKaPKiS4_PaS5_ii:
	.zero		952


//--------------------- .nv.constant0._Z16fc0_sparse_inputPKiPKaS0_PaS3_iii --------------------------
	.section	.nv.constant0._Z16fc0_sparse_inputPKiPKaS0_PaS3_iii,"a",@progbits
	.sectionflags	@""
	.align	4
.nv.constant0._Z16fc0_sparse_inputPKiPKaS0_PaS3_iii:
	.zero		948


//--------------------- .nv.constant0._Z32feature_transform_warp_optimizedPKsS0_PKiPKjPiiii --------------------------
	.section	.nv.constant0._Z32feature_transform_warp_optimizedPKsS0_PKiPKjPiiii,"a",@progbits
	.sectionflags	@""
	.align	4
.nv.constant0._Z32feature_transform_warp_optimizedPKsS0_PKiPKjPiiii:
	.zero		948


//--------------------- .nv.constant0._Z25double_incremental_updatePKsPKiS2_S2_S2_PKjS2_Piii --------------------------
	.section	.nv.constant0._Z25double_incremental_updatePKsPKiS2_S2_S2_PKjS2_Piii,"a",@progbits
	.sectionflags	@""
	.align	4
.nv.constant0._Z25double_incremental_updatePKsPKiS2_S2_S2_PKjS2_Piii:
	.zero		968


//--------------------- .nv.constant0._Z23extract_threat_featuresPKmPiPjii --------------------------
	.section	.nv.constant0._Z23extract_threat_featuresPKmPiPjii,"a",@progbits
	.sectionflags	@""
	.align	4
.nv.constant0._Z23extract_threat_featuresPKmPiPjii:
	.zero		928


//--------------------- .nv.constant0._Z29swap_accumulator_perspectivesPKiPiii --------------------------
	.section	.nv.constant0._Z29swap_accumulator_perspectivesPKiPiii,"a",@progbits
	.sectionflags	@""
	.align	4
.nv.constant0._Z29swap_accumulator_perspectivesPKiPiii:
	.zero		920


//--------------------- .nv.constant0._Z11zero_bufferPii --------------------------
	.section	.nv.constant0._Z11zero_bufferPii,"a",@progbits
	.sectionflags	@""
	.align	4
.nv.constant0._Z11zero_bufferPii:
	.zero		908


//--------------------- .nv.constant0._Z17init_accumulatorsPKsPiii --------------------------
	.section	.nv.constant0._Z17init_accumulatorsPKsPiii,"a",@progbits
	.sectionflags	@""
	.align	4
.nv.constant0._Z17init_accumulatorsPKsPiii:
	.zero		920


//--------------------- .nv.constant0._Z15psqt_accumulatePKiS0_PKjS2_Pii --------------------------
	.section	.nv.constant0._Z15psqt_accumulatePKiS0_PKjS2_Pii,"a",@progbits
	.sectionflags	@""
	.align	4
.nv.constant0._Z15psqt_accumulatePKiS0_PKjS2_Pii:
	.zero		940


//--------------------- .nv.constant0._Z18nnue_forward_fusedPKiPKaS0_S2_S0_S2_S0_Piii --------------------------
	.section	.nv.constant0._Z18nnue_forward_fusedPKiPKaS0_S2_S0_S2_S0_Piii,"a",@progbits
	.sectionflags	@""
	.align	4
.nv.constant0._Z18nnue_forward_fusedPKiPKaS0_S2_S0_S2_S0_Piii:
	.zero		968


//--------------------- .nv.constant0._Z9fc2_layerPKaS0_PKiS0_Pii --------------------------
	.section	.nv.constant0._Z9fc2_layerPKaS0_PKiS0_Pii,"a",@progbits
	.sectionflags	@""
	.align	4
.nv.constant0._Z9fc2_layerPKaS0_PKiS0_Pii:
	.zero		940


//--------------------- .nv.constant0._Z9fc1_layerPKaS0_PKiPai --------------------------
	.section	.nv.constant0._Z9fc1_layerPKaS0_PKiPai,"a",@progbits
	.sectionflags	@""
	.align	4
.nv.constant0._Z9fc1_layerPKaS0_PKiPai:
	.zero		932


//--------------------- .nv.constant0._Z9fc0_layerPKiPKaS0_PaS3_ii --------------------------
	.section	.nv.constant0._Z9fc0_layerPKiPKaS0_PaS3_ii,"a",@progbits
	.sectionflags	@""
	.align	4
.nv.constant0._Z9fc0_layerPKiPKaS0_PaS3_ii:
	.zero		944


//--------------------- .nv.constant0._Z29feature_transform_incrementalPKsPKiS2_PKjS4_S2_Piii --------------------------
	.section	.nv.constant0._Z29feature_transform_incrementalPKsPKiS2_PKjS4_S2_Piii,"a",@progbits
	.sectionflags	@""
	.align	4
.nv.constant0._Z29feature_transform_incrementalPKsPKiS2_PKjS4_S2_Piii:
	.zero		960


//--------------------- .nv.constant0._Z27feature_transform_optimizedPKsS0_PKiPKjPiiii --------------------------
	.section	.nv.constant0._Z27feature_transform_optimizedPKsS0_PKiPKjPiiii,"a",@progbits
	.sectionflags	@""
	.align	4
.nv.constant0._Z27feature_transform_optimizedPKsS0_PKiPKjPiiii:
	.zero		948


//--------------------- .nv.constant0._Z22feature_transform_fullPKsS0_PKiPKjS4_Piii --------------------------
	.section	.nv.constant0._Z22feature_transform_fullPKsS0_PKiPKjS4_Piii,"a",@progbits
	.sectionflags	@""
	.align	4
.nv.constant0._Z22feature_transform_fullPKsS0_PKiPKjS4_Piii:
	.zero		952


//--------------------- .nv.constant0._Z23extract_halfka_featuresPKmPKhPiS3_Pjii --------------------------
	.section	.nv.constant0._Z23extract_halfka_featuresPKmPKhPiS3_Pjii,"a",@progbits
	.sectionflags	@""
	.align	4
.nv.constant0._Z23extract_halfka_featuresPKmPKhPiS3_Pjii:
	.zero		944


//--------------------- SYMBOLS --------------------------

	.type		.nv.reservedSmem.offset0,@object
	.size		.nv.reservedSmem.offset0,0x4
	.type		.nv.reservedSmem.cap,@object
	.size		.nv.reservedSmem.cap,0x4
